	.target	sm_103a

	.elftype	@"ET_EXEC"


//--------------------- .note.nv.tkinfo           --------------------------
	.section	.note.nv.tkinfo,"",@"SHT_NOTE"
	.sectionflags	@"SHF_NOTE_NV_TKINFO"
	.tkinfo
        /*0018*/ 	.word	0x00000002
        /*0030*/ 	.string	""
        /*0030*/ 	.string	"ptxas"
        /*0030*/ 	.string	"Cuda compilation tools, release 13.0, V13.0.88"
        /*0030*/ 	.string	"Build cuda_13.0.r13.0/compiler.36424714_0"
        /*0030*/ 	.string	"-arch sm_103a -m 64 "



//--------------------- .note.nv.cuinfo           --------------------------
	.section	.note.nv.cuinfo,"",@"SHT_NOTE"
	.sectionflags	@"SHF_NOTE_NV_CUINFO"
        /*0018*/ 	.short	0x0002
        /*001a*/ 	.short	0x0067
        /*001c*/ 	.short	0x0082
	.zero		2


//--------------------- .nv.info                  --------------------------
	.section	.nv.info,"",@"SHT_CUDA_INFO"
	.align	4


	//----- nvinfo : EIATTR_REGCOUNT
	.align		4
        /*0000*/ 	.byte	0x04, 0x2f
        /*0002*/ 	.short	(.L_12 - .L_11)
	.align		4
.L_11:
        /*0004*/ 	.word	index@(_ZN7cutlass13device_kernelIN5flash19enable_sm80_to_sm89INS1_16FlashAttnFwdSm80INS1_25CollectiveMainloopFwdSm80ILi8ELi1ELb0EN4cute5tupleIJNS5_1CILi128EEENS7_ILi48EEENS7_ILi256EEEEEELi256ENS_10bfloat16_tEfNS_4arch4Sm80ELb1ELb0ELb0ELb1ELb0ELb1ELb1ELb1EEENS1_21CollectiveEpilogueFwdINS6_IJS8_SA_S9_EEENS6_IJNS7_ILi1EEESI_SI_EEESC_SE_Li256ELb1ELb1ELb1ELb0EEENS1_36VarlenDynamicPersistentTileSchedulerILi128ELi48ELi256ELi256ELb1ELb1ELb0ELb1ELb1ELb1EEEEEEEEEvNT_6ParamsE)
        /*0008*/ 	.word	0x00000004


	//----- nvinfo : EIATTR_FRAME_SIZE
	.align		4
.L_12:
        /*000c*/ 	.byte	0x04, 0x11
        /*000e*/ 	.short	(.L_14 - .L_13)
	.align		4
.L_13:
        /*0010*/ 	.word	index@(_ZN7cutlass13device_kernelIN5flash19enable_sm80_to_sm89INS1_16FlashAttnFwdSm80INS1_25CollectiveMainloopFwdSm80ILi8ELi1ELb0EN4cute5tupleIJNS5_1CILi128EEENS7_ILi48EEENS7_ILi256EEEEEELi256ENS_10bfloat16_tEfNS_4arch4Sm80ELb1ELb0ELb0ELb1ELb0ELb1ELb1ELb1EEENS1_21CollectiveEpilogueFwdINS6_IJS8_SA_S9_EEENS6_IJNS7_ILi1EEESI_SI_EEESC_SE_Li256ELb1ELb1ELb1ELb0EEENS1_36VarlenDynamicPersistentTileSchedulerILi128ELi48ELi256ELi256ELb1ELb1ELb0ELb1ELb1ELb1EEEEEEEEEvNT_6ParamsE)
        /*0014*/ 	.word	0x00000000


	//----- nvinfo : EIATTR_REGCOUNT
	.align		4
.L_14:
        /*0018*/ 	.byte	0x04, 0x2f
        /*001a*/ 	.short	(.L_16 - .L_15)
	.align		4
.L_15:
        /*001c*/ 	.word	index@(_ZN7cutlass13device_kernelIN5flash19enable_sm80_to_sm89INS1_16FlashAttnFwdSm80INS1_25CollectiveMainloopFwdSm80ILi8ELi1ELb0EN4cute5tupleIJNS5_1CILi128EEENS7_ILi64EEENS7_ILi256EEEEEELi256ENS_10bfloat16_tEfNS_4arch4Sm80ELb1ELb0ELb0ELb1ELb0ELb0ELb1ELb1EEENS1_21CollectiveEpilogueFwdINS6_IJS8_SA_S9_EEENS6_IJNS7_ILi1EEESI_SI_EEESC_SE_Li256ELb1ELb1ELb1ELb0EEENS1_36VarlenDynamicPersistentTileSchedulerILi128ELi64ELi256ELi256ELb1ELb1ELb0ELb1ELb1ELb1EEEEEEEEEvNT_6ParamsE)
        /*0020*/ 	.word	0x00000004


	//----- nvinfo : EIATTR_FRAME_SIZE
	.align		4
.L_16:
        /*0024*/ 	.byte	0x04, 0x11
        /*0026*/ 	.short	(.L_18 - .L_17)
	.align		4
.L_17:
        /*0028*/ 	.word	index@(_ZN7cutlass13device_kernelIN5flash19enable_sm80_to_sm89INS1_16FlashAttnFwdSm80INS1_25CollectiveMainloopFwdSm80ILi8ELi1ELb0EN4cute5tupleIJNS5_1CILi128EEENS7_ILi64EEENS7_ILi256EEEEEELi256ENS_10bfloat16_tEfNS_4arch4Sm80ELb1ELb0ELb0ELb1ELb0ELb0ELb1ELb1EEENS1_21CollectiveEpilogueFwdINS6_IJS8_SA_S9_EEENS6_IJNS7_ILi1EEESI_SI_EEESC_SE_Li256ELb1ELb1ELb1ELb0EEENS1_36VarlenDynamicPersistentTileSchedulerILi128ELi64ELi256ELi256ELb1ELb1ELb0ELb1ELb1ELb1EEEEEEEEEvNT_6ParamsE)
        /*002c*/ 	.word	0x00000000


	//----- nvinfo : EIATTR_REGCOUNT
	.align		4
.L_18:
        /*0030*/ 	.byte	0x04, 0x2f
        /*0032*/ 	.short	(.L_20 - .L_19)
	.align		4
.L_19:
        /*0034*/ 	.word	index@(_ZN7cutlass13device_kernelIN5flash19enable_sm80_to_sm89INS1_16FlashAttnFwdSm80INS1_25CollectiveMainloopFwdSm80ILi8ELi1ELb0EN4cute5tupleIJNS5_1CILi128EEENS7_ILi96EEENS7_ILi256EEEEEELi256ENS_10bfloat16_tEfNS_4arch4Sm80ELb1ELb0ELb0ELb0ELb0ELb0ELb1ELb1EEENS1_21CollectiveEpilogueFwdINS6_IJS8_SA_S9_EEENS6_IJNS7_ILi1EEESI_SI_EEESC_SE_Li256ELb0ELb1ELb1ELb0EEENS1_30DynamicPersistentTileSchedulerILi256ELi256ELb1ELb1ELb0EEEEEEEEEvNT_6ParamsE)
        /*0038*/ 	.word	0x00000004


	//----- nvinfo : EIATTR_FRAME_SIZE
	.align		4
.L_20:
        /*003c*/ 	.byte	0x04, 0x11
        /*003e*/ 	.short	(.L_22 - .L_21)
	.align		4
.L_21:
        /*0040*/ 	.word	index@(_ZN7cutlass13device_kernelIN5flash19enable_sm80_to_sm89INS1_16FlashAttnFwdSm80INS1_25CollectiveMainloopFwdSm80ILi8ELi1ELb0EN4cute5tupleIJNS5_1CILi128EEENS7_ILi96EEENS7_ILi256EEEEEELi256ENS_10bfloat16_tEfNS_4arch4Sm80ELb1ELb0ELb0ELb0ELb0ELb0ELb1ELb1EEENS1_21CollectiveEpilogueFwdINS6_IJS8_SA_S9_EEENS6_IJNS7_ILi1EEESI_SI_EEESC_SE_Li256ELb0ELb1ELb1ELb0EEENS1_30DynamicPersistentTileSchedulerILi256ELi256ELb1ELb1ELb0EEEEEEEEEvNT_6ParamsE)
        /*0044*/ 	.word	0x00000000


	//----- nvinfo : EIATTR_REGCOUNT
	.align		4
.L_22:
        /*0048*/ 	.byte	0x04, 0x2f
        /*004a*/ 	.short	(.L_24 - .L_23)
	.align		4
.L_23:
        /*004c*/ 	.word	index@(_ZN7cutlass13device_kernelIN5flash19enable_sm80_to_sm89INS1_16FlashAttnFwdSm80INS1_25CollectiveMainloopFwdSm80ILi8ELi1ELb0EN4cute5tupleIJNS5_1CILi128EEENS7_ILi48EEENS7_ILi256EEEEEELi256ENS_10bfloat16_tEfNS_4arch4Sm80ELb0ELb1ELb0ELb1ELb0ELb1ELb1ELb1EEENS1_21CollectiveEpilogueFwdINS6_IJS8_SA_S9_EEENS6_IJNS7_ILi1EEESI_SI_EEESC_SE_Li256ELb1ELb1ELb1ELb0EEENS1_36VarlenDynamicPersistentTileSchedulerILi128ELi48ELi256ELi256ELb1ELb1ELb0ELb1ELb0ELb1EEEEEEEEEvNT_6ParamsE)
        /*0050*/ 	.word	0x00000004


	//----- nvinfo : EIATTR_FRAME_SIZE
	.align		4
.L_24:
        /*0054*/ 	.byte	0x04, 0x11
        /*0056*/ 	.short	(.L_26 - .L_25)
	.align		4
.L_25:
        /*0058*/ 	.word	index@(_ZN7cutlass13device_kernelIN5flash19enable_sm80_to_sm89INS1_16FlashAttnFwdSm80INS1_25CollectiveMainloopFwdSm80ILi8ELi1ELb0EN4cute5tupleIJNS5_1CILi128EEENS7_ILi48EEENS7_ILi256EEEEEELi256ENS_10bfloat16_tEfNS_4arch4Sm80ELb0ELb1ELb0ELb1ELb0ELb1ELb1ELb1EEENS1_21CollectiveEpilogueFwdINS6_IJS8_SA_S9_EEENS6_IJNS7_ILi1EEESI_SI_EEESC_SE_Li256ELb1ELb1ELb1ELb0EEENS1_36VarlenDynamicPersistentTileSchedulerILi128ELi48ELi256ELi256ELb1ELb1ELb0ELb1ELb0ELb1EEEEEEEEEvNT_6ParamsE)
        /*005c*/ 	.word	0x00000000


	//----- nvinfo : EIATTR_REGCOUNT
	.align		4
.L_26:
        /*0060*/ 	.byte	0x04, 0x2f
        /*0062*/ 	.short	(.L_28 - .L_27)
	.align		4
.L_27:
        /*0064*/ 	.word	index@(_ZN7cutlass13device_kernelIN5flash19enable_sm80_to_sm89INS1_16FlashAttnFwdSm80INS1_25CollectiveMainloopFwdSm80ILi8ELi1ELb0EN4cute5tupleIJNS5_1CILi128EEENS7_ILi64EEENS7_ILi256EEEEEELi256ENS_10bfloat16_tEfNS_4arch4Sm80ELb0ELb1ELb0ELb1ELb0ELb0ELb1ELb1EEENS1_21CollectiveEpilogueFwdINS6_IJS8_SA_S9_EEENS6_IJNS7_ILi1EEESI_SI_EEESC_SE_Li256ELb1ELb1ELb1ELb0EEENS1_36VarlenDynamicPersistentTileSchedulerILi128ELi64ELi256ELi256ELb1ELb1ELb0ELb1ELb0ELb1EEEEEEEEEvNT_6ParamsE)
        /*0068*/ 	.word	0x00000004


	//----- nvinfo : EIATTR_FRAME_SIZE
	.align		4
.L_28:
        /*006c*/ 	.byte	0x04, 0x11
        /*006e*/ 	.short	(.L_30 - .L_29)
	.align		4
.L_29:
        /*0070*/ 	.word	index@(_ZN7cutlass13device_kernelIN5flash19enable_sm80_to_sm89INS1_16FlashAttnFwdSm80INS1_25CollectiveMainloopFwdSm80ILi8ELi1ELb0EN4cute5tupleIJNS5_1CILi128EEENS7_ILi64EEENS7_ILi256EEEEEELi256ENS_10bfloat16_tEfNS_4arch4Sm80ELb0ELb1ELb0ELb1ELb0ELb0ELb1ELb1EEENS1_21CollectiveEpilogueFwdINS6_IJS8_SA_S9_EEENS6_IJNS7_ILi1EEESI_SI_EEESC_SE_Li256ELb1ELb1ELb1ELb0EEENS1_36VarlenDynamicPersistentTileSchedulerILi128ELi64ELi256ELi256ELb1ELb1ELb0ELb1ELb0ELb1EEEEEEEEEvNT_6ParamsE)
        /*0074*/ 	.word	0x00000000


	//----- nvinfo : EIATTR_REGCOUNT
	.align		4
.L_30:
        /*0078*/ 	.byte	0x04, 0x2f
        /*007a*/ 	.short	(.L_32 - .L_31)
	.align		4
.L_31:
        /*007c*/ 	.word	index@(_ZN7cutlass13device_kernelIN5flash19enable_sm80_to_sm89INS1_16FlashAttnFwdSm80INS1_25CollectiveMainloopFwdSm80ILi8ELi1ELb0EN4cute5tupleIJNS5_1CILi128EEENS7_ILi64EEENS7_ILi256EEEEEELi256ENS_10bfloat16_tEfNS_4arch4Sm80ELb0ELb1ELb0ELb0ELb0ELb0ELb1ELb1EEENS1_21CollectiveEpilogueFwdINS6_IJS8_SA_S9_EEENS6_IJNS7_ILi1EEESI_SI_EEESC_SE_Li256ELb0ELb1ELb1ELb0EEENS1_19SingleTileSchedulerILb0ELb1ELb1ELi128EEEEEEEEEvNT_6ParamsE)
        /*0080*/ 	.word	0x00000004


	//----- nvinfo : EIATTR_FRAME_SIZE
	.align		4
.L_32:
        /*0084*/ 	.byte	0x04, 0x11
        /*0086*/ 	.short	(.L_34 - .L_33)
	.align		4
.L_33:
        /*0088*/ 	.word	index@(_ZN7cutlass13device_kernelIN5flash19enable_sm80_to_sm89INS1_16FlashAttnFwdSm80INS1_25CollectiveMainloopFwdSm80ILi8ELi1ELb0EN4cute5tupleIJNS5_1CILi128EEENS7_ILi64EEENS7_ILi256EEEEEELi256ENS_10bfloat16_tEfNS_4arch4Sm80ELb0ELb1ELb0ELb0ELb0ELb0ELb1ELb1EEENS1_21CollectiveEpilogueFwdINS6_IJS8_SA_S9_EEENS6_IJNS7_ILi1EEESI_SI_EEESC_SE_Li256ELb0ELb1ELb1ELb0EEENS1_19SingleTileSchedulerILb0ELb1ELb1ELi128EEEEEEEEEvNT_6ParamsE)
        /*008c*/ 	.word	0x00000000


	//----- nvinfo : EIATTR_REGCOUNT
	.align		4
.L_34:
        /*0090*/ 	.byte	0x04, 0x2f
        /*0092*/ 	.short	(.L_36 - .L_35)
	.align		4
.L_35:
        /*0094*/ 	.word	index@(_ZN7cutlass13device_kernelIN5flash19enable_sm80_to_sm89INS1_16FlashAttnFwdSm80INS1_25CollectiveMainloopFwdSm80ILi8ELi1ELb0EN4cute5tupleIJNS5_1CILi128EEENS7_ILi48EEENS7_ILi256EEEEEELi256ENS_10bfloat16_tEfNS_4arch4Sm80ELb0ELb0ELb0ELb1ELb0ELb1ELb1ELb1EEENS1_21CollectiveEpilogueFwdINS6_IJS8_SA_S9_EEENS6_IJNS7_ILi1EEESI_SI_EEESC_SE_Li256ELb1ELb1ELb1ELb0EEENS1_36VarlenDynamicPersistentTileSchedulerILi128ELi48ELi256ELi256ELb1ELb1ELb0ELb0ELb1ELb1EEEEEEEEEvNT_6ParamsE)
        /*0098*/ 	.word	0x00000004


	//----- nvinfo : EIATTR_FRAME_SIZE
	.align		4
.L_36:
        /*009c*/ 	.byte	0x04, 0x11
        /*009e*/ 	.short	(.L_38 - .L_37)
	.align		4
.L_37:
        /*00a0*/ 	.word	index@(_ZN7cutlass13device_kernelIN5flash19enable_sm80_to_sm89INS1_16FlashAttnFwdSm80INS1_25CollectiveMainloopFwdSm80ILi8ELi1ELb0EN4cute5tupleIJNS5_1CILi128EEENS7_ILi48EEENS7_ILi256EEEEEELi256ENS_10bfloat16_tEfNS_4arch4Sm80ELb0ELb0ELb0ELb1ELb0ELb1ELb1ELb1EEENS1_21CollectiveEpilogueFwdINS6_IJS8_SA_S9_EEENS6_IJNS7_ILi1EEESI_SI_EEESC_SE_Li256ELb1ELb1ELb1ELb0EEENS1_36VarlenDynamicPersistentTileSchedulerILi128ELi48ELi256ELi256ELb1ELb1ELb0ELb0ELb1ELb1EEEEEEEEEvNT_6ParamsE)
        /*00a4*/ 	.word	0x00000000


	//----- nvinfo : EIATTR_REGCOUNT
	.align		4
.L_38:
        /*00a8*/ 	.byte	0x04, 0x2f
        /*00aa*/ 	.short	(.L_40 - .L_39)
	.align		4
.L_39:
        /*00ac*/ 	.word	index@(_ZN7cutlass13device_kernelIN5flash19enable_sm80_to_sm89INS1_16FlashAttnFwdSm80INS1_25CollectiveMainloopFwdSm80ILi8ELi1ELb0EN4cute5tupleIJNS5_1CILi128EEENS7_ILi64EEENS7_ILi256EEEEEELi256ENS_10bfloat16_tEfNS_4arch4Sm80ELb0ELb0ELb0ELb1ELb0ELb0ELb1ELb1EEENS1_21CollectiveEpilogueFwdINS6_IJS8_SA_S9_EEENS6_IJNS7_ILi1EEESI_SI_EEESC_SE_Li256ELb1ELb1ELb1ELb0EEENS1_36VarlenDynamicPersistentTileSchedulerILi128ELi64ELi256ELi256ELb1ELb1ELb0ELb0ELb1ELb1EEEEEEEEEvNT_6ParamsE)
        /*00b0*/ 	.word	0x00000004


	//----- nvinfo : EIATTR_FRAME_SIZE
	.align		4
.L_40:
        /*00b4*/ 	.byte	0x04, 0x11
        /*00b6*/ 	.short	(.L_42 - .L_41)
	.align		4
.L_41:
        /*00b8*/ 	.word	index@(_ZN7cutlass13device_kernelIN5flash19enable_sm80_to_sm89INS1_16FlashAttnFwdSm80INS1_25CollectiveMainloopFwdSm80ILi8ELi1ELb0EN4cute5tupleIJNS5_1CILi128EEENS7_ILi64EEENS7_ILi256EEEEEELi256ENS_10bfloat16_tEfNS_4arch4Sm80ELb0ELb0ELb0ELb1ELb0ELb0ELb1ELb1EEENS1_21CollectiveEpilogueFwdINS6_IJS8_SA_S9_EEENS6_IJNS7_ILi1EEESI_SI_EEESC_SE_Li256ELb1ELb1ELb1ELb0EEENS1_36VarlenDynamicPersistentTileSchedulerILi128ELi64ELi256ELi256ELb1ELb1ELb0ELb0ELb1ELb1EEEEEEEEEvNT_6ParamsE)
        /*00bc*/ 	.word	0x00000000


	//----- nvinfo : EIATTR_REGCOUNT
	.align		4
.L_42:
        /*00c0*/ 	.byte	0x04, 0x2f
        /*00c2*/ 	.short	(.L_44 - .L_43)
	.align		4
.L_43:
        /*00c4*/ 	.word	index@(_ZN7cutlass13device_kernelIN5flash19enable_sm80_to_sm89INS1_16FlashAttnFwdSm80INS1_25CollectiveMainloopFwdSm80ILi8ELi1ELb0EN4cute5tupleIJNS5_1CILi128EEENS7_ILi96EEENS7_ILi256EEEEEELi256ENS_10bfloat16_tEfNS_4arch4Sm80ELb0ELb0ELb0ELb0ELb0ELb0ELb1ELb1EEENS1_21CollectiveEpilogueFwdINS6_IJS8_SA_S9_EEENS6_IJNS7_ILi1EEESI_SI_EEESC_SE_Li256ELb0ELb1ELb1ELb0EEENS1_19SingleTileSchedulerILb0ELb1ELb1ELi128EEEEEEEEEvNT_6ParamsE)
        /*00c8*/ 	.word	0x00000004


	//----- nvinfo : EIATTR_FRAME_SIZE
	.align		4
.L_44:
        /*00cc*/ 	.byte	0x04, 0x11
        /*00ce*/ 	.short	(.L_46 - .L_45)
	.align		4
.L_45:
        /*00d0*/ 	.word	index@(_ZN7cutlass13device_kernelIN5flash19enable_sm80_to_sm89INS1_16FlashAttnFwdSm80INS1_25CollectiveMainloopFwdSm80ILi8ELi1ELb0EN4cute5tupleIJNS5_1CILi128EEENS7_ILi96EEENS7_ILi256EEEEEELi256ENS_10bfloat16_tEfNS_4arch4Sm80ELb0ELb0ELb0ELb0ELb0ELb0ELb1ELb1EEENS1_21CollectiveEpilogueFwdINS6_IJS8_SA_S9_EEENS6_IJNS7_ILi1EEESI_SI_EEESC_SE_Li256ELb0ELb1ELb1ELb0EEENS1_19SingleTileSchedulerILb0ELb1ELb1ELi128EEEEEEEEEvNT_6ParamsE)
        /*00d4*/ 	.word	0x00000000


	//----- nvinfo : EIATTR_REGCOUNT
	.align		4
.L_46:
        /*00d8*/ 	.byte	0x04, 0x2f
        /*00da*/ 	.short	(.L_48 - .L_47)
	.align		4
.L_47:
        /*00dc*/ 	.word	index@(_ZN7cutlass13device_kernelIN5flash19enable_sm80_to_sm89INS1_16FlashAttnFwdSm80INS1_25CollectiveMainloopFwdSm80ILi8ELi1ELb0EN4cute5tupleIJNS5_1CILi128EEENS7_ILi32EEENS7_ILi256EEEEEELi256ENS_10bfloat16_tEfNS_4arch4Sm80ELb1ELb0ELb0ELb1ELb0ELb1ELb1ELb1EEENS1_21CollectiveEpilogueFwdINS6_IJS8_SA_S9_EEENS6_IJNS7_ILi1EEESI_SI_EEESC_SE_Li256ELb1ELb1ELb1ELb0EEENS1_36VarlenDynamicPersistentTileSchedulerILi128ELi32ELi256ELi256ELb1ELb1ELb0ELb1ELb1ELb1EEEEEEEEEvNT_6ParamsE)
        /*00e0*/ 	.word	0x00000004


	//----- nvinfo : EIATTR_FRAME_SIZE
	.align		4
.L_48:
        /*00e4*/ 	.byte	0x04, 0x11
        /*00e6*/ 	.short	(.L_50 - .L_49)
	.align		4
.L_49:
        /*00e8*/ 	.word	index@(_ZN7cutlass13device_kernelIN5flash19enable_sm80_to_sm89INS1_16FlashAttnFwdSm80INS1_25CollectiveMainloopFwdSm80ILi8ELi1ELb0EN4cute5tupleIJNS5_1CILi128EEENS7_ILi32EEENS7_ILi256EEEEEELi256ENS_10bfloat16_tEfNS_4arch4Sm80ELb1ELb0ELb0ELb1ELb0ELb1ELb1ELb1EEENS1_21CollectiveEpilogueFwdINS6_IJS8_SA_S9_EEENS6_IJNS7_ILi1EEESI_SI_EEESC_SE_Li256ELb1ELb1ELb1ELb0EEENS1_36VarlenDynamicPersistentTileSchedulerILi128ELi32ELi256ELi256ELb1ELb1ELb0ELb1ELb1ELb1EEEEEEEEEvNT_6ParamsE)
        /*00ec*/ 	.word	0x00000000


	//----- nvinfo : EIATTR_REGCOUNT
	.align		4
.L_50:
        /*00f0*/ 	.byte	0x04, 0x2f
        /*00f2*/ 	.short	(.L_52 - .L_51)
	.align		4
.L_51:
        /*00f4*/ 	.word	index@(_ZN7cutlass13device_kernelIN5flash19enable_sm80_to_sm89INS1_16FlashAttnFwdSm80INS1_25CollectiveMainloopFwdSm80ILi8ELi1ELb1EN4cute5tupleIJNS5_1CILi128EEENS7_ILi48EEENS7_ILi256EEEEEELi256ENS_10bfloat16_tEfNS_4arch4Sm80ELb1ELb0ELb0ELb1ELb0ELb0ELb1ELb1EEENS1_21CollectiveEpilogueFwdINS6_IJS8_SA_S9_EEENS6_IJNS7_ILi1EEESI_SI_EEESC_SE_Li256ELb1ELb1ELb1ELb0EEENS1_36VarlenDynamicPersistentTileSchedulerILi128ELi48ELi256ELi256ELb1ELb1ELb0ELb1ELb1ELb1EEEEEEEEEvNT_6ParamsE)
        /*00f8*/ 	.word	0x00000004


	//----- nvinfo : EIATTR_FRAME_SIZE
	.align		4
.L_52:
        /*00fc*/ 	.byte	0x04, 0x11
        /*00fe*/ 	.short	(.L_54 - .L_53)
	.align		4
.L_53:
        /*0100*/ 	.word	index@(_ZN7cutlass13device_kernelIN5flash19enable_sm80_to_sm89INS1_16FlashAttnFwdSm80INS1_25CollectiveMainloopFwdSm80ILi8ELi1ELb1EN4cute5tupleIJNS5_1CILi128EEENS7_ILi48EEENS7_ILi256EEEEEELi256ENS_10bfloat16_tEfNS_4arch4Sm80ELb1ELb0ELb0ELb1ELb0ELb0ELb1ELb1EEENS1_21CollectiveEpilogueFwdINS6_IJS8_SA_S9_EEENS6_IJNS7_ILi1EEESI_SI_EEESC_SE_Li256ELb1ELb1ELb1ELb0EEENS1_36VarlenDynamicPersistentTileSchedulerILi128ELi48ELi256ELi256ELb1ELb1ELb0ELb1ELb1ELb1EEEEEEEEEvNT_6ParamsE)
        /*0104*/ 	.word	0x00000000


	//----- nvinfo : EIATTR_REGCOUNT
	.align		4
.L_54:
        /*0108*/ 	.byte	0x04, 0x2f
        /*010a*/ 	.short	(.L_56 - .L_55)
	.align		4
.L_55:
        /*010c*/ 	.word	index@(_ZN7cutlass13device_kernelIN5flash19enable_sm80_to_sm89INS1_16FlashAttnFwdSm80INS1_25CollectiveMainloopFwdSm80ILi8ELi1ELb1EN4cute5tupleIJNS5_1CILi128EEENS7_ILi64EEENS7_ILi256EEEEEELi256ENS_10bfloat16_tEfNS_4arch4Sm80ELb1ELb0ELb0ELb0ELb0ELb0ELb1ELb1EEENS1_21CollectiveEpilogueFwdINS6_IJS8_SA_S9_EEENS6_IJNS7_ILi1EEESI_SI_EEESC_SE_Li256ELb0ELb1ELb1ELb0EEENS1_30DynamicPersistentTileSchedulerILi256ELi256ELb1ELb1ELb0EEEEEEEEEvNT_6ParamsE)
        /*0110*/ 	.word	0x00000004


	//----- nvinfo : EIATTR_FRAME_SIZE
	.align		4
.L_56:
        /*0114*/ 	.byte	0x04, 0x11
        /*0116*/ 	.short	(.L_58 - .L_57)
	.align		4
.L_57:
        /*0118*/ 	.word	index@(_ZN7cutlass13device_kernelIN5flash19enable_sm80_to_sm89INS1_16FlashAttnFwdSm80INS1_25CollectiveMainloopFwdSm80ILi8ELi1ELb1EN4cute5tupleIJNS5_1CILi128EEENS7_ILi64EEENS7_ILi256EEEEEELi256ENS_10bfloat16_tEfNS_4arch4Sm80ELb1ELb0ELb0ELb0ELb0ELb0ELb1ELb1EEENS1_21CollectiveEpilogueFwdINS6_IJS8_SA_S9_EEENS6_IJNS7_ILi1EEESI_SI_EEESC_SE_Li256ELb0ELb1ELb1ELb0EEENS1_30DynamicPersistentTileSchedulerILi256ELi256ELb1ELb1ELb0EEEEEEEEEvNT_6ParamsE)
        /*011c*/ 	.word	0x00000000


	//----- nvinfo : EIATTR_REGCOUNT
	.align		4
.L_58:
        /*0120*/ 	.byte	0x04, 0x2f
        /*0122*/ 	.short	(.L_60 - .L_59)
	.align		4
.L_59:
        /*0124*/ 	.word	index@(_ZN7cutlass13device_kernelIN5flash19enable_sm80_to_sm89INS1_16FlashAttnFwdSm80INS1_25CollectiveMainloopFwdSm80ILi8ELi1ELb0EN4cute5tupleIJNS5_1CILi128EEENS7_ILi32EEENS7_ILi256EEEEEELi256ENS_10bfloat16_tEfNS_4arch4Sm80ELb0ELb1ELb0ELb1ELb0ELb1ELb1ELb1EEENS1_21CollectiveEpilogueFwdINS6_IJS8_SA_S9_EEENS6_IJNS7_ILi1EEESI_SI_EEESC_SE_Li256ELb1ELb1ELb1ELb0EEENS1_36VarlenDynamicPersistentTileSchedulerILi128ELi32ELi256ELi256ELb1ELb1ELb0ELb1ELb0ELb1EEEEEEEEEvNT_6ParamsE)
        /*0128*/ 	.word	0x00000004


	//----- nvinfo : EIATTR_FRAME_SIZE
	.align		4
.L_60:
        /*012c*/ 	.byte	0x04, 0x11
        /*012e*/ 	.short	(.L_62 - .L_61)
	.align		4
.L_61:
        /*0130*/ 	.word	index@(_ZN7cutlass13device_kernelIN5flash19enable_sm80_to_sm89INS1_16FlashAttnFwdSm80INS1_25CollectiveMainloopFwdSm80ILi8ELi1ELb0EN4cute5tupleIJNS5_1CILi128EEENS7_ILi32EEENS7_ILi256EEEEEELi256ENS_10bfloat16_tEfNS_4arch4Sm80ELb0ELb1ELb0ELb1ELb0ELb1ELb1ELb1EEENS1_21CollectiveEpilogueFwdINS6_IJS8_SA_S9_EEENS6_IJNS7_ILi1EEESI_SI_EEESC_SE_Li256ELb1ELb1ELb1ELb0EEENS1_36VarlenDynamicPersistentTileSchedulerILi128ELi32ELi256ELi256ELb1ELb1ELb0ELb1ELb0ELb1EEEEEEEEEvNT_6ParamsE)
        /*0134*/ 	.word	0x00000000


	//----- nvinfo : EIATTR_REGCOUNT
	.align		4
.L_62:
        /*0138*/ 	.byte	0x04, 0x2f
        /*013a*/ 	.short	(.L_64 - .L_63)
	.align		4
.L_63:
        /*013c*/ 	.word	index@(_ZN7cutlass13device_kernelIN5flash19enable_sm80_to_sm89INS1_16FlashAttnFwdSm80INS1_25CollectiveMainloopFwdSm80ILi8ELi1ELb1EN4cute5tupleIJNS5_1CILi128EEENS7_ILi48EEENS7_ILi256EEEEEELi256ENS_10bfloat16_tEfNS_4arch4Sm80ELb0ELb1ELb0ELb1ELb0ELb0ELb1ELb1EEENS1_21CollectiveEpilogueFwdINS6_IJS8_SA_S9_EEENS6_IJNS7_ILi1EEESI_SI_EEESC_SE_Li256ELb1ELb1ELb1ELb0EEENS1_36VarlenDynamicPersistentTileSchedulerILi128ELi48ELi256ELi256ELb1ELb1ELb0ELb1ELb0ELb1EEEEEEEEEvNT_6ParamsE)
        /*0140*/ 	.word	0x00000004


	//----- nvinfo : EIATTR_FRAME_SIZE
	.align		4
.L_64:
        /*0144*/ 	.byte	0x04, 0x11
        /*0146*/ 	.short	(.L_66 - .L_65)
	.align		4
.L_65:
        /*0148*/ 	.word	index@(_ZN7cutlass13device_kernelIN5flash19enable_sm80_to_sm89INS1_16FlashAttnFwdSm80INS1_25CollectiveMainloopFwdSm80ILi8ELi1ELb1EN4cute5tupleIJNS5_1CILi128EEENS7_ILi48EEENS7_ILi256EEEEEELi256ENS_10bfloat16_tEfNS_4arch4Sm80ELb0ELb1ELb0ELb1ELb0ELb0ELb1ELb1EEENS1_21CollectiveEpilogueFwdINS6_IJS8_SA_S9_EEENS6_IJNS7_ILi1EEESI_SI_EEESC_SE_Li256ELb1ELb1ELb1ELb0EEENS1_36VarlenDynamicPersistentTileSchedulerILi128ELi48ELi256ELi256ELb1ELb1ELb0ELb1ELb0ELb1EEEEEEEEEvNT_6ParamsE)
        /*014c*/ 	.word	0x00000000


	//----- nvinfo : EIATTR_REGCOUNT
	.align		4
.L_66:
        /*0150*/ 	.byte	0x04, 0x2f
        /*0152*/ 	.short	(.L_68 - .L_67)
	.align		4
.L_67:
        /*0154*/ 	.word	index@(_ZN7cutlass13device_kernelIN5flash19enable_sm80_to_sm89INS1_16FlashAttnFwdSm80INS1_25CollectiveMainloopFwdSm80ILi8ELi1ELb1EN4cute5tupleIJNS5_1CILi128EEENS7_ILi48EEENS7_ILi256EEEEEELi256ENS_10bfloat16_tEfNS_4arch4Sm80ELb0ELb1ELb0ELb0ELb0ELb0ELb1ELb1EEENS1_21CollectiveEpilogueFwdINS6_IJS8_SA_S9_EEENS6_IJNS7_ILi1EEESI_SI_EEESC_SE_Li256ELb0ELb1ELb1ELb0EEENS1_19SingleTileSchedulerILb0ELb1ELb1ELi128EEEEEEEEEvNT_6ParamsE)
        /*0158*/ 	.word	0x00000004


	//----- nvinfo : EIATTR_FRAME_SIZE
	.align		4
.L_68:
        /*015c*/ 	.byte	0x04, 0x11
        /*015e*/ 	.short	(.L_70 - .L_69)
	.align		4
.L_69:
        /*0160*/ 	.word	index@(_ZN7cutlass13device_kernelIN5flash19enable_sm80_to_sm89INS1_16FlashAttnFwdSm80INS1_25CollectiveMainloopFwdSm80ILi8ELi1ELb1EN4cute5tupleIJNS5_1CILi128EEENS7_ILi48EEENS7_ILi256EEEEEELi256ENS_10bfloat16_tEfNS_4arch4Sm80ELb0ELb1ELb0ELb0ELb0ELb0ELb1ELb1EEENS1_21CollectiveEpilogueFwdINS6_IJS8_SA_S9_EEENS6_IJNS7_ILi1EEESI_SI_EEESC_SE_Li256ELb0ELb1ELb1ELb0EEENS1_19SingleTileSchedulerILb0ELb1ELb1ELi128EEEEEEEEEvNT_6ParamsE)
        /*0164*/ 	.word	0x00000000


	//----- nvinfo : EIATTR_REGCOUNT
	.align		4
.L_70:
        /*0168*/ 	.byte	0x04, 0x2f
        /*016a*/ 	.short	(.L_72 - .L_71)
	.align		4
.L_71:
        /*016c*/ 	.word	index@(_ZN7cutlass13device_kernelIN5flash19enable_sm80_to_sm89INS1_16FlashAttnFwdSm80INS1_25CollectiveMainloopFwdSm80ILi8ELi1ELb0EN4cute5tupleIJNS5_1CILi128EEENS7_ILi32EEENS7_ILi256EEEEEELi256ENS_10bfloat16_tEfNS_4arch4Sm80ELb0ELb0ELb0ELb1ELb0ELb1ELb1ELb1EEENS1_21CollectiveEpilogueFwdINS6_IJS8_SA_S9_EEENS6_IJNS7_ILi1EEESI_SI_EEESC_SE_Li256ELb1ELb1ELb1ELb0EEENS1_36VarlenDynamicPersistentTileSchedulerILi128ELi32ELi256ELi256ELb1ELb1ELb0ELb0ELb1ELb1EEEEEEEEEvNT_6ParamsE)
        /*0170*/ 	.word	0x00000004


	//----- nvinfo : EIATTR_FRAME_SIZE
	.align		4
.L_72:
        /*0174*/ 	.byte	0x04, 0x11
        /*0176*/ 	.short	(.L_74 - .L_73)
	.align		4
.L_73:
        /*0178*/ 	.word	index@(_ZN7cutlass13device_kernelIN5flash19enable_sm80_to_sm89INS1_16FlashAttnFwdSm80INS1_25CollectiveMainloopFwdSm80ILi8ELi1ELb0EN4cute5tupleIJNS5_1CILi128EEENS7_ILi32EEENS7_ILi256EEEEEELi256ENS_10bfloat16_tEfNS_4arch4Sm80ELb0ELb0ELb0ELb1ELb0ELb1ELb1ELb1EEENS1_21CollectiveEpilogueFwdINS6_IJS8_SA_S9_EEENS6_IJNS7_ILi1EEESI_SI_EEESC_SE_Li256ELb1ELb1ELb1ELb0EEENS1_36VarlenDynamicPersistentTileSchedulerILi128ELi32ELi256ELi256ELb1ELb1ELb0ELb0ELb1ELb1EEEEEEEEEvNT_6ParamsE)
        /*017c*/ 	.word	0x00000000


	//----- nvinfo : EIATTR_REGCOUNT
	.align		4
.L_74:
        /*0180*/ 	.byte	0x04, 0x2f
        /*0182*/ 	.short	(.L_76 - .L_75)
	.align		4
.L_75:
        /*0184*/ 	.word	index@(_ZN7cutlass13device_kernelIN5flash19enable_sm80_to_sm89INS1_16FlashAttnFwdSm80INS1_25CollectiveMainloopFwdSm80ILi8ELi1ELb1EN4cute5tupleIJNS5_1CILi128EEENS7_ILi48EEENS7_ILi256EEEEEELi256ENS_10bfloat16_tEfNS_4arch4Sm80ELb0ELb0ELb0ELb1ELb0ELb0ELb1ELb1EEENS1_21CollectiveEpilogueFwdINS6_IJS8_SA_S9_EEENS6_IJNS7_ILi1EEESI_SI_EEESC_SE_Li256ELb1ELb1ELb1ELb0EEENS1_36VarlenDynamicPersistentTileSchedulerILi128ELi48ELi256ELi256ELb1ELb1ELb0ELb0ELb1ELb1EEEEEEEEEvNT_6ParamsE)
        /*0188*/ 	.word	0x00000004


	//----- nvinfo : EIATTR_FRAME_SIZE
	.align		4
.L_76:
        /*018c*/ 	.byte	0x04, 0x11
        /*018e*/ 	.short	(.L_78 - .L_77)
	.align		4
.L_77:
        /*0190*/ 	.word	index@(_ZN7cutlass13device_kernelIN5flash19enable_sm80_to_sm89INS1_16FlashAttnFwdSm80INS1_25CollectiveMainloopFwdSm80ILi8ELi1ELb1EN4cute5tupleIJNS5_1CILi128EEENS7_ILi48EEENS7_ILi256EEEEEELi256ENS_10bfloat16_tEfNS_4arch4Sm80ELb0ELb0ELb0ELb1ELb0ELb0ELb1ELb1EEENS1_21CollectiveEpilogueFwdINS6_IJS8_SA_S9_EEENS6_IJNS7_ILi1EEESI_SI_EEESC_SE_Li256ELb1ELb1ELb1ELb0EEENS1_36VarlenDynamicPersistentTileSchedulerILi128ELi48ELi256ELi256ELb1ELb1ELb0ELb0ELb1ELb1EEEEEEEEEvNT_6ParamsE)
        /*0194*/ 	.word	0x00000000


	//----- nvinfo : EIATTR_REGCOUNT
	.align		4
.L_78:
        /*0198*/ 	.byte	0x04, 0x2f
        /*019a*/ 	.short	(.L_80 - .L_79)
	.align		4
.L_79:
        /*019c*/ 	.word	index@(_ZN7cutlass13device_kernelIN5flash19enable_sm80_to_sm89INS1_16FlashAttnFwdSm80INS1_25CollectiveMainloopFwdSm80ILi8ELi1ELb1EN4cute5tupleIJNS5_1CILi128EEENS7_ILi64EEENS7_ILi256EEEEEELi256ENS_10bfloat16_tEfNS_4arch4Sm80ELb0ELb0ELb0ELb0ELb0ELb0ELb1ELb1EEENS1_21CollectiveEpilogueFwdINS6_IJS8_SA_S9_EEENS6_IJNS7_ILi1EEESI_SI_EEESC_SE_Li256ELb0ELb1ELb1ELb0EEENS1_19SingleTileSchedulerILb0ELb1ELb1ELi128EEEEEEEEEvNT_6ParamsE)
        /*01a0*/ 	.word	0x00000004


	//----- nvinfo : EIATTR_FRAME_SIZE
	.align		4
.L_80:
        /*01a4*/ 	.byte	0x04, 0x11
        /*01a6*/ 	.short	(.L_82 - .L_81)
	.align		4
.L_81:
        /*01a8*/ 	.word	index@(_ZN7cutlass13device_kernelIN5flash19enable_sm80_to_sm89INS1_16FlashAttnFwdSm80INS1_25CollectiveMainloopFwdSm80ILi8ELi1ELb1EN4cute5tupleIJNS5_1CILi128EEENS7_ILi64EEENS7_ILi256EEEEEELi256ENS_10bfloat16_tEfNS_4arch4Sm80ELb0ELb0ELb0ELb0ELb0ELb0ELb1ELb1EEENS1_21CollectiveEpilogueFwdINS6_IJS8_SA_S9_EEENS6_IJNS7_ILi1EEESI_SI_EEESC_SE_Li256ELb0ELb1ELb1ELb0EEENS1_19SingleTileSchedulerILb0ELb1ELb1ELi128EEEEEEEEEvNT_6ParamsE)
        /*01ac*/ 	.word	0x00000000


	//----- nvinfo : EIATTR_REGCOUNT
	.align		4
.L_82:
        /*01b0*/ 	.byte	0x04, 0x2f
        /*01b2*/ 	.short	(.L_84 - .L_83)
	.align		4
.L_83:
        /*01b4*/ 	.word	index@(_ZN7cutlass13device_kernelIN5flash19enable_sm80_to_sm89INS1_16FlashAttnFwdSm80INS1_25CollectiveMainloopFwdSm80ILi8ELi1ELb0EN4cute5tupleIJNS5_1CILi128EEENS7_ILi48EEENS7_ILi256EEEEEELi256ENS_10bfloat16_tEfNS_4arch4Sm80ELb1ELb0ELb1ELb1ELb0ELb1ELb1ELb1EEENS1_21CollectiveEpilogueFwdINS6_IJS8_SA_S9_EEENS6_IJNS7_ILi1EEESI_SI_EEESC_SE_Li256ELb1ELb1ELb1ELb0EEENS1_36VarlenDynamicPersistentTileSchedulerILi128ELi48ELi256ELi256ELb1ELb1ELb0ELb1ELb1ELb1EEEEEEEEEvNT_6ParamsE)
        /*01b8*/ 	.word	0x00000004


	//----- nvinfo : EIATTR_FRAME_SIZE
	.align		4
.L_84:
        /*01bc*/ 	.byte	0x04, 0x11
        /*01be*/ 	.short	(.L_86 - .L_85)
	.align		4
.L_85:
        /*01c0*/ 	.word	index@(_ZN7cutlass13device_kernelIN5flash19enable_sm80_to_sm89INS1_16FlashAttnFwdSm80INS1_25CollectiveMainloopFwdSm80ILi8ELi1ELb0EN4cute5tupleIJNS5_1CILi128EEENS7_ILi48EEENS7_ILi256EEEEEELi256ENS_10bfloat16_tEfNS_4arch4Sm80ELb1ELb0ELb1ELb1ELb0ELb1ELb1ELb1EEENS1_21CollectiveEpilogueFwdINS6_IJS8_SA_S9_EEENS6_IJNS7_ILi1EEESI_SI_EEESC_SE_Li256ELb1ELb1ELb1ELb0EEENS1_36VarlenDynamicPersistentTileSchedulerILi128ELi48ELi256ELi256ELb1ELb1ELb0ELb1ELb1ELb1EEEEEEEEEvNT_6ParamsE)
        /*01c4*/ 	.word	0x00000000


	//----- nvinfo : EIATTR_REGCOUNT
	.align		4
.L_86:
        /*01c8*/ 	.byte	0x04, 0x2f
        /*01ca*/ 	.short	(.L_88 - .L_87)
	.align		4
.L_87:
        /*01cc*/ 	.word	index@(_ZN7cutlass13device_kernelIN5flash19enable_sm80_to_sm89INS1_16FlashAttnFwdSm80INS1_25CollectiveMainloopFwdSm80ILi8ELi1ELb0EN4cute5tupleIJNS5_1CILi128EEENS7_ILi64EEENS7_ILi256EEEEEELi256ENS_10bfloat16_tEfNS_4arch4Sm80ELb1ELb0ELb1ELb1ELb0ELb0ELb1ELb1EEENS1_21CollectiveEpilogueFwdINS6_IJS8_SA_S9_EEENS6_IJNS7_ILi1EEESI_SI_EEESC_SE_Li256ELb1ELb1ELb1ELb0EEENS1_36VarlenDynamicPersistentTileSchedulerILi128ELi64ELi256ELi256ELb1ELb1ELb0ELb1ELb1ELb1EEEEEEEEEvNT_6ParamsE)
        /*01d0*/ 	.word	0x00000004


	//----- nvinfo : EIATTR_FRAME_SIZE
	.align		4
.L_88:
        /*01d4*/ 	.byte	0x04, 0x11
        /*01d6*/ 	.short	(.L_90 - .L_89)
	.align		4
.L_89:
        /*01d8*/ 	.word	index@(_ZN7cutlass13device_kernelIN5flash19enable_sm80_to_sm89INS1_16FlashAttnFwdSm80INS1_25CollectiveMainloopFwdSm80ILi8ELi1ELb0EN4cute5tupleIJNS5_1CILi128EEENS7_ILi64EEENS7_ILi256EEEEEELi256ENS_10bfloat16_tEfNS_4arch4Sm80ELb1ELb0ELb1ELb1ELb0ELb0ELb1ELb1EEENS1_21CollectiveEpilogueFwdINS6_IJS8_SA_S9_EEENS6_IJNS7_ILi1EEESI_SI_EEESC_SE_Li256ELb1ELb1ELb1ELb0EEENS1_36VarlenDynamicPersistentTileSchedulerILi128ELi64ELi256ELi256ELb1ELb1ELb0ELb1ELb1ELb1EEEEEEEEEvNT_6ParamsE)
        /*01dc*/ 	.word	0x00000000


	//----- nvinfo : EIATTR_REGCOUNT
	.align		4
.L_90:
        /*01e0*/ 	.byte	0x04, 0x2f
        /*01e2*/ 	.short	(.L_92 - .L_91)
	.align		4
.L_91:
        /*01e4*/ 	.word	index@(_ZN7cutlass13device_kernelIN5flash19enable_sm80_to_sm89INS1_16FlashAttnFwdSm80INS1_25CollectiveMainloopFwdSm80ILi8ELi1ELb0EN4cute5tupleIJNS5_1CILi128EEENS7_ILi96EEENS7_ILi256EEEEEELi256ENS_10bfloat16_tEfNS_4arch4Sm80ELb1ELb0ELb1ELb0ELb0ELb0ELb1ELb1EEENS1_21CollectiveEpilogueFwdINS6_IJS8_SA_S9_EEENS6_IJNS7_ILi1EEESI_SI_EEESC_SE_Li256ELb0ELb1ELb1ELb0EEENS1_30DynamicPersistentTileSchedulerILi256ELi256ELb1ELb1ELb0EEEEEEEEEvNT_6ParamsE)
        /*01e8*/ 	.word	0x00000004


	//----- nvinfo : EIATTR_FRAME_SIZE
	.align		4
.L_92:
        /*01ec*/ 	.byte	0x04, 0x11
        /*01ee*/ 	.short	(.L_94 - .L_93)
	.align		4
.L_93:
        /*01f0*/ 	.word	index@(_ZN7cutlass13device_kernelIN5flash19enable_sm80_to_sm89INS1_16FlashAttnFwdSm80INS1_25CollectiveMainloopFwdSm80ILi8ELi1ELb0EN4cute5tupleIJNS5_1CILi128EEENS7_ILi96EEENS7_ILi256EEEEEELi256ENS_10bfloat16_tEfNS_4arch4Sm80ELb1ELb0ELb1ELb0ELb0ELb0ELb1ELb1EEENS1_21CollectiveEpilogueFwdINS6_IJS8_SA_S9_EEENS6_IJNS7_ILi1EEESI_SI_EEESC_SE_Li256ELb0ELb1ELb1ELb0EEENS1_30DynamicPersistentTileSchedulerILi256ELi256ELb1ELb1ELb0EEEEEEEEEvNT_6ParamsE)
        /*01f4*/ 	.word	0x00000000


	//----- nvinfo : EIATTR_REGCOUNT
	.align		4
.L_94:
        /*01f8*/ 	.byte	0x04, 0x2f
        /*01fa*/ 	.short	(.L_96 - .L_95)
	.align		4
.L_95:
        /*01fc*/ 	.word	index@(_ZN7cutlass13device_kernelIN5flash19enable_sm80_to_sm89INS1_16FlashAttnFwdSm80INS1_25CollectiveMainloopFwdSm80ILi8ELi1ELb0EN4cute5tupleIJNS5_1CILi128EEENS7_ILi48EEENS7_ILi256EEEEEELi256ENS_10bfloat16_tEfNS_4arch4Sm80ELb0ELb1ELb1ELb1ELb0ELb1ELb1ELb1EEENS1_21CollectiveEpilogueFwdINS6_IJS8_SA_S9_EEENS6_IJNS7_ILi1EEESI_SI_EEESC_SE_Li256ELb1ELb1ELb1ELb0EEENS1_36VarlenDynamicPersistentTileSchedulerILi128ELi48ELi256ELi256ELb1ELb1ELb0ELb1ELb0ELb1EEEEEEEEEvNT_6ParamsE)
        /*0200*/ 	.word	0x00000004


	//----- nvinfo : EIATTR_FRAME_SIZE
	.align		4
.L_96:
        /*0204*/ 	.byte	0x04, 0x11
        /*0206*/ 	.short	(.L_98 - .L_97)
	.align		4
.L_97:
        /*0208*/ 	.word	index@(_ZN7cutlass13device_kernelIN5flash19enable_sm80_to_sm89INS1_16FlashAttnFwdSm80INS1_25CollectiveMainloopFwdSm80ILi8ELi1ELb0EN4cute5tupleIJNS5_1CILi128EEENS7_ILi48EEENS7_ILi256EEEEEELi256ENS_10bfloat16_tEfNS_4arch4Sm80ELb0ELb1ELb1ELb1ELb0ELb1ELb1ELb1EEENS1_21CollectiveEpilogueFwdINS6_IJS8_SA_S9_EEENS6_IJNS7_ILi1EEESI_SI_EEESC_SE_Li256ELb1ELb1ELb1ELb0EEENS1_36VarlenDynamicPersistentTileSchedulerILi128ELi48ELi256ELi256ELb1ELb1ELb0ELb1ELb0ELb1EEEEEEEEEvNT_6ParamsE)
        /*020c*/ 	.word	0x00000000


	//----- nvinfo : EIATTR_REGCOUNT
	.align		4
.L_98:
        /*0210*/ 	.byte	0x04, 0x2f
        /*0212*/ 	.short	(.L_100 - .L_99)
	.align		4
.L_99:
        /*0214*/ 	.word	index@(_ZN7cutlass13device_kernelIN5flash19enable_sm80_to_sm89INS1_16FlashAttnFwdSm80INS1_25CollectiveMainloopFwdSm80ILi8ELi1ELb0EN4cute5tupleIJNS5_1CILi128EEENS7_ILi64EEENS7_ILi256EEEEEELi256ENS_10bfloat16_tEfNS_4arch4Sm80ELb0ELb1ELb1ELb1ELb0ELb0ELb1ELb1EEENS1_21CollectiveEpilogueFwdINS6_IJS8_SA_S9_EEENS6_IJNS7_ILi1EEESI_SI_EEESC_SE_Li256ELb1ELb1ELb1ELb0EEENS1_36VarlenDynamicPersistentTileSchedulerILi128ELi64ELi256ELi256ELb1ELb1ELb0ELb1ELb0ELb1EEEEEEEEEvNT_6ParamsE)
        /*0218*/ 	.word	0x00000004


	//----- nvinfo : EIATTR_FRAME_SIZE
	.align		4
.L_100:
        /*021c*/ 	.byte	0x04, 0x11
        /*021e*/ 	.short	(.L_102 - .L_101)
	.align		4
.L_101:
        /*0220*/ 	.word	index@(_ZN7cutlass13device_kernelIN5flash19enable_sm80_to_sm89INS1_16FlashAttnFwdSm80INS1_25CollectiveMainloopFwdSm80ILi8ELi1ELb0EN4cute5tupleIJNS5_1CILi128EEENS7_ILi64EEENS7_ILi256EEEEEELi256ENS_10bfloat16_tEfNS_4arch4Sm80ELb0ELb1ELb1ELb1ELb0ELb0ELb1ELb1EEENS1_21CollectiveEpilogueFwdINS6_IJS8_SA_S9_EEENS6_IJNS7_ILi1EEESI_SI_EEESC_SE_Li256ELb1ELb1ELb1ELb0EEENS1_36VarlenDynamicPersistentTileSchedulerILi128ELi64ELi256ELi256ELb1ELb1ELb0ELb1ELb0ELb1EEEEEEEEEvNT_6ParamsE)
        /*0224*/ 	.word	0x00000000


	//----- nvinfo : EIATTR_REGCOUNT
	.align		4
.L_102:
        /*0228*/ 	.byte	0x04, 0x2f
        /*022a*/ 	.short	(.L_104 - .L_103)
	.align		4
.L_103:
        /*022c*/ 	.word	index@(_ZN7cutlass13device_kernelIN5flash19enable_sm80_to_sm89INS1_16FlashAttnFwdSm80INS1_25CollectiveMainloopFwdSm80ILi8ELi1ELb0EN4cute5tupleIJNS5_1CILi128EEENS7_ILi64EEENS7_ILi256EEEEEELi256ENS_10bfloat16_tEfNS_4arch4Sm80ELb0ELb1ELb1ELb0ELb0ELb0ELb1ELb1EEENS1_21CollectiveEpilogueFwdINS6_IJS8_SA_S9_EEENS6_IJNS7_ILi1EEESI_SI_EEESC_SE_Li256ELb0ELb1ELb1ELb0EEENS1_19SingleTileSchedulerILb0ELb1ELb1ELi128EEEEEEEEEvNT_6ParamsE)
        /*0230*/ 	.word	0x00000004


	//----- nvinfo : EIATTR_FRAME_SIZE
	.align		4
.L_104:
        /*0234*/ 	.byte	0x04, 0x11
        /*0236*/ 	.short	(.L_106 - .L_105)
	.align		4
.L_105:
        /*0238*/ 	.word	index@(_ZN7cutlass13device_kernelIN5flash19enable_sm80_to_sm89INS1_16FlashAttnFwdSm80INS1_25CollectiveMainloopFwdSm80ILi8ELi1ELb0EN4cute5tupleIJNS5_1CILi128EEENS7_ILi64EEENS7_ILi256EEEEEELi256ENS_10bfloat16_tEfNS_4arch4Sm80ELb0ELb1ELb1ELb0ELb0ELb0ELb1ELb1EEENS1_21CollectiveEpilogueFwdINS6_IJS8_SA_S9_EEENS6_IJNS7_ILi1EEESI_SI_EEESC_SE_Li256ELb0ELb1ELb1ELb0EEENS1_19SingleTileSchedulerILb0ELb1ELb1ELi128EEEEEEEEEvNT_6ParamsE)
        /*023c*/ 	.word	0x00000000


	//----- nvinfo : EIATTR_REGCOUNT
	.align		4
.L_106:
        /*0240*/ 	.byte	0x04, 0x2f
        /*0242*/ 	.short	(.L_108 - .L_107)
	.align		4
.L_107:
        /*0244*/ 	.word	index@(_ZN7cutlass13device_kernelIN5flash19enable_sm80_to_sm89INS1_16FlashAttnFwdSm80INS1_25CollectiveMainloopFwdSm80ILi8ELi1ELb0EN4cute5tupleIJNS5_1CILi128EEENS7_ILi48EEENS7_ILi256EEEEEELi256ENS_10bfloat16_tEfNS_4arch4Sm80ELb0ELb0ELb1ELb1ELb0ELb1ELb1ELb1EEENS1_21CollectiveEpilogueFwdINS6_IJS8_SA_S9_EEENS6_IJNS7_ILi1EEESI_SI_EEESC_SE_Li256ELb1ELb1ELb1ELb0EEENS1_36VarlenDynamicPersistentTileSchedulerILi128ELi48ELi256ELi256ELb1ELb1ELb0ELb0ELb1ELb1EEEEEEEEEvNT_6ParamsE)
        /*0248*/ 	.word	0x00000004


	//----- nvinfo : EIATTR_FRAME_SIZE
	.align		4
.L_108:
        /*024c*/ 	.byte	0x04, 0x11
        /*024e*/ 	.short	(.L_110 - .L_109)
	.align		4
.L_109:
        /*0250*/ 	.word	index@(_ZN7cutlass13device_kernelIN5flash19enable_sm80_to_sm89INS1_16FlashAttnFwdSm80INS1_25CollectiveMainloopFwdSm80ILi8ELi1ELb0EN4cute5tupleIJNS5_1CILi128EEENS7_ILi48EEENS7_ILi256EEEEEELi256ENS_10bfloat16_tEfNS_4arch4Sm80ELb0ELb0ELb1ELb1ELb0ELb1ELb1ELb1EEENS1_21CollectiveEpilogueFwdINS6_IJS8_SA_S9_EEENS6_IJNS7_ILi1EEESI_SI_EEESC_SE_Li256ELb1ELb1ELb1ELb0EEENS1_36VarlenDynamicPersistentTileSchedulerILi128ELi48ELi256ELi256ELb1ELb1ELb0ELb0ELb1ELb1EEEEEEEEEvNT_6ParamsE)
        /*0254*/ 	.word	0x00000000


	//----- nvinfo : EIATTR_REGCOUNT
	.align		4
.L_110:
        /*0258*/ 	.byte	0x04, 0x2f
        /*025a*/ 	.short	(.L_112 - .L_111)
	.align		4
.L_111:
        /*025c*/ 	.word	index@(_ZN7cutlass13device_kernelIN5flash19enable_sm80_to_sm89INS1_16FlashAttnFwdSm80INS1_25CollectiveMainloopFwdSm80ILi8ELi1ELb0EN4cute5tupleIJNS5_1CILi128EEENS7_ILi64EEENS7_ILi256EEEEEELi256ENS_10bfloat16_tEfNS_4arch4Sm80ELb0ELb0ELb1ELb1ELb0ELb0ELb1ELb1EEENS1_21CollectiveEpilogueFwdINS6_IJS8_SA_S9_EEENS6_IJNS7_ILi1EEESI_SI_EEESC_SE_Li256ELb1ELb1ELb1ELb0EEENS1_36VarlenDynamicPersistentTileSchedulerILi128ELi64ELi256ELi256ELb1ELb1ELb0ELb0ELb1ELb1EEEEEEEEEvNT_6ParamsE)
        /*0260*/ 	.word	0x00000004


	//----- nvinfo : EIATTR_FRAME_SIZE
	.align		4
.L_112:
        /*0264*/ 	.byte	0x04, 0x11
        /*0266*/ 	.short	(.L_114 - .L_113)
	.align		4
.L_113:
        /*0268*/ 	.word	index@(_ZN7cutlass13device_kernelIN5flash19enable_sm80_to_sm89INS1_16FlashAttnFwdSm80INS1_25CollectiveMainloopFwdSm80ILi8ELi1ELb0EN4cute5tupleIJNS5_1CILi128EEENS7_ILi64EEENS7_ILi256EEEEEELi256ENS_10bfloat16_tEfNS_4arch4Sm80ELb0ELb0ELb1ELb1ELb0ELb0ELb1ELb1EEENS1_21CollectiveEpilogueFwdINS6_IJS8_SA_S9_EEENS6_IJNS7_ILi1EEESI_SI_EEESC_SE_Li256ELb1ELb1ELb1ELb0EEENS1_36VarlenDynamicPersistentTileSchedulerILi128ELi64ELi256ELi256ELb1ELb1ELb0ELb0ELb1ELb1EEEEEEEEEvNT_6ParamsE)
        /*026c*/ 	.word	0x00000000


	//----- nvinfo : EIATTR_REGCOUNT
	.align		4
.L_114:
        /*0270*/ 	.byte	0x04, 0x2f
        /*0272*/ 	.short	(.L_116 - .L_115)
	.align		4
.L_115:
        /*0274*/ 	.word	index@(_ZN7cutlass13device_kernelIN5flash19enable_sm80_to_sm89INS1_16FlashAttnFwdSm80INS1_25CollectiveMainloopFwdSm80ILi8ELi1ELb0EN4cute5tupleIJNS5_1CILi128EEENS7_ILi96EEENS7_ILi256EEEEEELi256ENS_10bfloat16_tEfNS_4arch4Sm80ELb0ELb0ELb1ELb0ELb0ELb0ELb1ELb1EEENS1_21CollectiveEpilogueFwdINS6_IJS8_SA_S9_EEENS6_IJNS7_ILi1EEESI_SI_EEESC_SE_Li256ELb0ELb1ELb1ELb0EEENS1_19SingleTileSchedulerILb0ELb1ELb1ELi128EEEEEEEEEvNT_6ParamsE)
        /*0278*/ 	.word	0x00000004


	//----- nvinfo : EIATTR_FRAME_SIZE
	.align		4
.L_116:
        /*027c*/ 	.byte	0x04, 0x11
        /*027e*/ 	.short	(.L_118 - .L_117)
	.align		4
.L_117:
        /*0280*/ 	.word	index@(_ZN7cutlass13device_kernelIN5flash19enable_sm80_to_sm89INS1_16FlashAttnFwdSm80INS1_25CollectiveMainloopFwdSm80ILi8ELi1ELb0EN4cute5tupleIJNS5_1CILi128EEENS7_ILi96EEENS7_ILi256EEEEEELi256ENS_10bfloat16_tEfNS_4arch4Sm80ELb0ELb0ELb1ELb0ELb0ELb0ELb1ELb1EEENS1_21CollectiveEpilogueFwdINS6_IJS8_SA_S9_EEENS6_IJNS7_ILi1EEESI_SI_EEESC_SE_Li256ELb0ELb1ELb1ELb0EEENS1_19SingleTileSchedulerILb0ELb1ELb1ELi128EEEEEEEEEvNT_6ParamsE)
        /*0284*/ 	.word	0x00000000


	//----- nvinfo : EIATTR_REGCOUNT
	.align		4
.L_118:
        /*0288*/ 	.byte	0x04, 0x2f
        /*028a*/ 	.short	(.L_120 - .L_119)
	.align		4
.L_119:
        /*028c*/ 	.word	index@(_ZN7cutlass13device_kernelIN5flash19enable_sm80_to_sm89INS1_16FlashAttnFwdSm80INS1_25CollectiveMainloopFwdSm80ILi8ELi1ELb0EN4cute5tupleIJNS5_1CILi128EEENS7_ILi32EEENS7_ILi256EEEEEELi256ENS_10bfloat16_tEfNS_4arch4Sm80ELb1ELb0ELb1ELb1ELb0ELb1ELb1ELb1EEENS1_21CollectiveEpilogueFwdINS6_IJS8_SA_S9_EEENS6_IJNS7_ILi1EEESI_SI_EEESC_SE_Li256ELb1ELb1ELb1ELb0EEENS1_36VarlenDynamicPersistentTileSchedulerILi128ELi32ELi256ELi256ELb1ELb1ELb0ELb1ELb1ELb1EEEEEEEEEvNT_6ParamsE)
        /*0290*/ 	.word	0x00000004


	//----- nvinfo : EIATTR_FRAME_SIZE
	.align		4
.L_120:
        /*0294*/ 	.byte	0x04, 0x11
        /*0296*/ 	.short	(.L_122 - .L_121)
	.align		4
.L_121:
        /*0298*/ 	.word	index@(_ZN7cutlass13device_kernelIN5flash19enable_sm80_to_sm89INS1_16FlashAttnFwdSm80INS1_25CollectiveMainloopFwdSm80ILi8ELi1ELb0EN4cute5tupleIJNS5_1CILi128EEENS7_ILi32EEENS7_ILi256EEEEEELi256ENS_10bfloat16_tEfNS_4arch4Sm80ELb1ELb0ELb1ELb1ELb0ELb1ELb1ELb1EEENS1_21CollectiveEpilogueFwdINS6_IJS8_SA_S9_EEENS6_IJNS7_ILi1EEESI_SI_EEESC_SE_Li256ELb1ELb1ELb1ELb0EEENS1_36VarlenDynamicPersistentTileSchedulerILi128ELi32ELi256ELi256ELb1ELb1ELb0ELb1ELb1ELb1EEEEEEEEEvNT_6ParamsE)
        /*029c*/ 	.word	0x00000000


	//----- nvinfo : EIATTR_REGCOUNT
	.align		4
.L_122:
        /*02a0*/ 	.byte	0x04, 0x2f
        /*02a2*/ 	.short	(.L_124 - .L_123)
	.align		4
.L_123:
        /*02a4*/ 	.word	index@(_ZN7cutlass13device_kernelIN5flash19enable_sm80_to_sm89INS1_16FlashAttnFwdSm80INS1_25CollectiveMainloopFwdSm80ILi8ELi1ELb1EN4cute5tupleIJNS5_1CILi128EEENS7_ILi48EEENS7_ILi256EEEEEELi256ENS_10bfloat16_tEfNS_4arch4Sm80ELb1ELb0ELb1ELb1ELb0ELb0ELb1ELb1EEENS1_21CollectiveEpilogueFwdINS6_IJS8_SA_S9_EEENS6_IJNS7_ILi1EEESI_SI_EEESC_SE_Li256ELb1ELb1ELb1ELb0EEENS1_36VarlenDynamicPersistentTileSchedulerILi128ELi48ELi256ELi256ELb1ELb1ELb0ELb1ELb1ELb1EEEEEEEEEvNT_6ParamsE)
        /*02a8*/ 	.word	0x00000004


	//----- nvinfo : EIATTR_FRAME_SIZE
	.align		4
.L_124:
        /*02ac*/ 	.byte	0x04, 0x11
        /*02ae*/ 	.short	(.L_126 - .L_125)
	.align		4
.L_125:
        /*02b0*/ 	.word	index@(_ZN7cutlass13device_kernelIN5flash19enable_sm80_to_sm89INS1_16FlashAttnFwdSm80INS1_25CollectiveMainloopFwdSm80ILi8ELi1ELb1EN4cute5tupleIJNS5_1CILi128EEENS7_ILi48EEENS7_ILi256EEEEEELi256ENS_10bfloat16_tEfNS_4arch4Sm80ELb1ELb0ELb1ELb1ELb0ELb0ELb1ELb1EEENS1_21CollectiveEpilogueFwdINS6_IJS8_SA_S9_EEENS6_IJNS7_ILi1EEESI_SI_EEESC_SE_Li256ELb1ELb1ELb1ELb0EEENS1_36VarlenDynamicPersistentTileSchedulerILi128ELi48ELi256ELi256ELb1ELb1ELb0ELb1ELb1ELb1EEEEEEEEEvNT_6ParamsE)
        /*02b4*/ 	.word	0x00000000


	//----- nvinfo : EIATTR_REGCOUNT
	.align		4
.L_126:
        /*02b8*/ 	.byte	0x04, 0x2f
        /*02ba*/ 	.short	(.L_128 - .L_127)
	.align		4
.L_127:
        /*02bc*/ 	.word	index@(_ZN7cutlass13device_kernelIN5flash19enable_sm80_to_sm89INS1_16FlashAttnFwdSm80INS1_25CollectiveMainloopFwdSm80ILi8ELi1ELb1EN4cute5tupleIJNS5_1CILi128EEENS7_ILi64EEENS7_ILi256EEEEEELi256ENS_10bfloat16_tEfNS_4arch4Sm80ELb1ELb0ELb1ELb0ELb0ELb0ELb1ELb1EEENS1_21CollectiveEpilogueFwdINS6_IJS8_SA_S9_EEENS6_IJNS7_ILi1EEESI_SI_EEESC_SE_Li256ELb0ELb1ELb1ELb0EEENS1_30DynamicPersistentTileSchedulerILi256ELi256ELb1ELb1ELb0EEEEEEEEEvNT_6ParamsE)
        /*02c0*/ 	.word	0x00000004


	//----- nvinfo : EIATTR_FRAME_SIZE
	.align		4
.L_128:
        /*02c4*/ 	.byte	0x04, 0x11
        /*02c6*/ 	.short	(.L_130 - .L_129)
	.align		4
.L_129:
        /*02c8*/ 	.word	index@(_ZN7cutlass13device_kernelIN5flash19enable_sm80_to_sm89INS1_16FlashAttnFwdSm80INS1_25CollectiveMainloopFwdSm80ILi8ELi1ELb1EN4cute5tupleIJNS5_1CILi128EEENS7_ILi64EEENS7_ILi256EEEEEELi256ENS_10bfloat16_tEfNS_4arch4Sm80ELb1ELb0ELb1ELb0ELb0ELb0ELb1ELb1EEENS1_21CollectiveEpilogueFwdINS6_IJS8_SA_S9_EEENS6_IJNS7_ILi1EEESI_SI_EEESC_SE_Li256ELb0ELb1ELb1ELb0EEENS1_30DynamicPersistentTileSchedulerILi256ELi256ELb1ELb1ELb0EEEEEEEEEvNT_6ParamsE)
        /*02cc*/ 	.word	0x00000000


	//----- nvinfo : EIATTR_REGCOUNT
	.align		4
.L_130:
        /*02d0*/ 	.byte	0x04, 0x2f
        /*02d2*/ 	.short	(.L_132 - .L_131)
	.align		4
.L_131:
        /*02d4*/ 	.word	index@(_ZN7cutlass13device_kernelIN5flash19enable_sm80_to_sm89INS1_16FlashAttnFwdSm80INS1_25CollectiveMainloopFwdSm80ILi8ELi1ELb0EN4cute5tupleIJNS5_1CILi128EEENS7_ILi32EEENS7_ILi256EEEEEELi256ENS_10bfloat16_tEfNS_4arch4Sm80ELb0ELb1ELb1ELb1ELb0ELb1ELb1ELb1EEENS1_21CollectiveEpilogueFwdINS6_IJS8_SA_S9_EEENS6_IJNS7_ILi1EEESI_SI_EEESC_SE_Li256ELb1ELb1ELb1ELb0EEENS1_36VarlenDynamicPersistentTileSchedulerILi128ELi32ELi256ELi256ELb1ELb1ELb0ELb1ELb0ELb1EEEEEEEEEvNT_6ParamsE)
        /*02d8*/ 	.word	0x00000004


	//----- nvinfo : EIATTR_FRAME_SIZE
	.align		4
.L_132:
        /*02dc*/ 	.byte	0x04, 0x11
        /*02de*/ 	.short	(.L_134 - .L_133)
	.align		4
.L_133:
        /*02e0*/ 	.word	index@(_ZN7cutlass13device_kernelIN5flash19enable_sm80_to_sm89INS1_16FlashAttnFwdSm80INS1_25CollectiveMainloopFwdSm80ILi8ELi1ELb0EN4cute5tupleIJNS5_1CILi128EEENS7_ILi32EEENS7_ILi256EEEEEELi256ENS_10bfloat16_tEfNS_4arch4Sm80ELb0ELb1ELb1ELb1ELb0ELb1ELb1ELb1EEENS1_21CollectiveEpilogueFwdINS6_IJS8_SA_S9_EEENS6_IJNS7_ILi1EEESI_SI_EEESC_SE_Li256ELb1ELb1ELb1ELb0EEENS1_36VarlenDynamicPersistentTileSchedulerILi128ELi32ELi256ELi256ELb1ELb1ELb0ELb1ELb0ELb1EEEEEEEEEvNT_6ParamsE)
        /*02e4*/ 	.word	0x00000000


	//----- nvinfo : EIATTR_REGCOUNT
	.align		4
.L_134:
        /*02e8*/ 	.byte	0x04, 0x2f
        /*02ea*/ 	.short	(.L_136 - .L_135)
	.align		4
.L_135:
        /*02ec*/ 	.word	index@(_ZN7cutlass13device_kernelIN5flash19enable_sm80_to_sm89INS1_16FlashAttnFwdSm80INS1_25CollectiveMainloopFwdSm80ILi8ELi1ELb1EN4cute5tupleIJNS5_1CILi128EEENS7_ILi48EEENS7_ILi256EEEEEELi256ENS_10bfloat16_tEfNS_4arch4Sm80ELb0ELb1ELb1ELb1ELb0ELb0ELb1ELb1EEENS1_21CollectiveEpilogueFwdINS6_IJS8_SA_S9_EEENS6_IJNS7_ILi1EEESI_SI_EEESC_SE_Li256ELb1ELb1ELb1ELb0EEENS1_36VarlenDynamicPersistentTileSchedulerILi128ELi48ELi256ELi256ELb1ELb1ELb0ELb1ELb0ELb1EEEEEEEEEvNT_6ParamsE)
        /*02f0*/ 	.word	0x00000004


	//----- nvinfo : EIATTR_FRAME_SIZE
	.align		4
.L_136:
        /*02f4*/ 	.byte	0x04, 0x11
        /*02f6*/ 	.short	(.L_138 - .L_137)
	.align		4
.L_137:
        /*02f8*/ 	.word	index@(_ZN7cutlass13device_kernelIN5flash19enable_sm80_to_sm89INS1_16FlashAttnFwdSm80INS1_25CollectiveMainloopFwdSm80ILi8ELi1ELb1EN4cute5tupleIJNS5_1CILi128EEENS7_ILi48EEENS7_ILi256EEEEEELi256ENS_10bfloat16_tEfNS_4arch4Sm80ELb0ELb1ELb1ELb1ELb0ELb0ELb1ELb1EEENS1_21CollectiveEpilogueFwdINS6_IJS8_SA_S9_EEENS6_IJNS7_ILi1EEESI_SI_EEESC_SE_Li256ELb1ELb1ELb1ELb0EEENS1_36VarlenDynamicPersistentTileSchedulerILi128ELi48ELi256ELi256ELb1ELb1ELb0ELb1ELb0ELb1EEEEEEEEEvNT_6ParamsE)
        /*02fc*/ 	.word	0x00000000


	//----- nvinfo : EIATTR_REGCOUNT
	.align		4
.L_138:
        /*0300*/ 	.byte	0x04, 0x2f
        /*0302*/ 	.short	(.L_140 - .L_139)
	.align		4
.L_139:
        /*0304*/ 	.word	index@(_ZN7cutlass13device_kernelIN5flash19enable_sm80_to_sm89INS1_16FlashAttnFwdSm80INS1_25CollectiveMainloopFwdSm80ILi8ELi1ELb1EN4cute5tupleIJNS5_1CILi128EEENS7_ILi48EEENS7_ILi256EEEEEELi256ENS_10bfloat16_tEfNS_4arch4Sm80ELb0ELb1ELb1ELb0ELb0ELb0ELb1ELb1EEENS1_21CollectiveEpilogueFwdINS6_IJS8_SA_S9_EEENS6_IJNS7_ILi1EEESI_SI_EEESC_SE_Li256ELb0ELb1ELb1ELb0EEENS1_19SingleTileSchedulerILb0ELb1ELb1ELi128EEEEEEEEEvNT_6ParamsE)
        /*0308*/ 	.word	0x00000004


	//----- nvinfo : EIATTR_FRAME_SIZE
	.align		4
.L_140:
        /*030c*/ 	.byte	0x04, 0x11
        /*030e*/ 	.short	(.L_142 - .L_141)
	.align		4
.L_141:
        /*0310*/ 	.word	index@(_ZN7cutlass13device_kernelIN5flash19enable_sm80_to_sm89INS1_16FlashAttnFwdSm80INS1_25CollectiveMainloopFwdSm80ILi8ELi1ELb1EN4cute5tupleIJNS5_1CILi128EEENS7_ILi48EEENS7_ILi256EEEEEELi256ENS_10bfloat16_tEfNS_4arch4Sm80ELb0ELb1ELb1ELb0ELb0ELb0ELb1ELb1EEENS1_21CollectiveEpilogueFwdINS6_IJS8_SA_S9_EEENS6_IJNS7_ILi1EEESI_SI_EEESC_SE_Li256ELb0ELb1ELb1ELb0EEENS1_19SingleTileSchedulerILb0ELb1ELb1ELi128EEEEEEEEEvNT_6ParamsE)
        /*0314*/ 	.word	0x00000000


	//----- nvinfo : EIATTR_REGCOUNT
	.align		4
.L_142:
        /*0318*/ 	.byte	0x04, 0x2f
        /*031a*/ 	.short	(.L_144 - .L_143)
	.align		4
.L_143:
        /*031c*/ 	.word	index@(_ZN7cutlass13device_kernelIN5flash19enable_sm80_to_sm89INS1_16FlashAttnFwdSm80INS1_25CollectiveMainloopFwdSm80ILi8ELi1ELb0EN4cute5tupleIJNS5_1CILi128EEENS7_ILi32EEENS7_ILi256EEEEEELi256ENS_10bfloat16_tEfNS_4arch4Sm80ELb0ELb0ELb1ELb1ELb0ELb1ELb1ELb1EEENS1_21CollectiveEpilogueFwdINS6_IJS8_SA_S9_EEENS6_IJNS7_ILi1EEESI_SI_EEESC_SE_Li256ELb1ELb1ELb1ELb0EEENS1_36VarlenDynamicPersistentTileSchedulerILi128ELi32ELi256ELi256ELb1ELb1ELb0ELb0ELb1ELb1EEEEEEEEEvNT_6ParamsE)
        /*0320*/ 	.word	0x00000004


	//----- nvinfo : EIATTR_FRAME_SIZE
	.align		4
.L_144:
        /*0324*/ 	.byte	0x04, 0x11
        /*0326*/ 	.short	(.L_146 - .L_145)
	.align		4
.L_145:
        /*0328*/ 	.word	index@(_ZN7cutlass13device_kernelIN5flash19enable_sm80_to_sm89INS1_16FlashAttnFwdSm80INS1_25CollectiveMainloopFwdSm80ILi8ELi1ELb0EN4cute5tupleIJNS5_1CILi128EEENS7_ILi32EEENS7_ILi256EEEEEELi256ENS_10bfloat16_tEfNS_4arch4Sm80ELb0ELb0ELb1ELb1ELb0ELb1ELb1ELb1EEENS1_21CollectiveEpilogueFwdINS6_IJS8_SA_S9_EEENS6_IJNS7_ILi1EEESI_SI_EEESC_SE_Li256ELb1ELb1ELb1ELb0EEENS1_36VarlenDynamicPersistentTileSchedulerILi128ELi32ELi256ELi256ELb1ELb1ELb0ELb0ELb1ELb1EEEEEEEEEvNT_6ParamsE)
        /*032c*/ 	.word	0x00000000


	//----- nvinfo : EIATTR_REGCOUNT
	.align		4
.L_146:
        /*0330*/ 	.byte	0x04, 0x2f
        /*0332*/ 	.short	(.L_148 - .L_147)
	.align		4
.L_147:
        /*0334*/ 	.word	index@(_ZN7cutlass13device_kernelIN5flash19enable_sm80_to_sm89INS1_16FlashAttnFwdSm80INS1_25CollectiveMainloopFwdSm80ILi8ELi1ELb1EN4cute5tupleIJNS5_1CILi128EEENS7_ILi48EEENS7_ILi256EEEEEELi256ENS_10bfloat16_tEfNS_4arch4Sm80ELb0ELb0ELb1ELb1ELb0ELb0ELb1ELb1EEENS1_21CollectiveEpilogueFwdINS6_IJS8_SA_S9_EEENS6_IJNS7_ILi1EEESI_SI_EEESC_SE_Li256ELb1ELb1ELb1ELb0EEENS1_36VarlenDynamicPersistentTileSchedulerILi128ELi48ELi256ELi256ELb1ELb1ELb0ELb0ELb1ELb1EEEEEEEEEvNT_6ParamsE)
        /*0338*/ 	.word	0x00000004


	//----- nvinfo : EIATTR_FRAME_SIZE
	.align		4
.L_148:
        /*033c*/ 	.byte	0x04, 0x11
        /*033e*/ 	.short	(.L_150 - .L_149)
	.align		4
.L_149:
        /*0340*/ 	.word	index@(_ZN7cutlass13device_kernelIN5flash19enable_sm80_to_sm89INS1_16FlashAttnFwdSm80INS1_25CollectiveMainloopFwdSm80ILi8ELi1ELb1EN4cute5tupleIJNS5_1CILi128EEENS7_ILi48EEENS7_ILi256EEEEEELi256ENS_10bfloat16_tEfNS_4arch4Sm80ELb0ELb0ELb1ELb1ELb0ELb0ELb1ELb1EEENS1_21CollectiveEpilogueFwdINS6_IJS8_SA_S9_EEENS6_IJNS7_ILi1EEESI_SI_EEESC_SE_Li256ELb1ELb1ELb1ELb0EEENS1_36VarlenDynamicPersistentTileSchedulerILi128ELi48ELi256ELi256ELb1ELb1ELb0ELb0ELb1ELb1EEEEEEEEEvNT_6ParamsE)
        /*0344*/ 	.word	0x00000000


	//----- nvinfo : EIATTR_REGCOUNT
	.align		4
.L_150:
        /*0348*/ 	.byte	0x04, 0x2f
        /*034a*/ 	.short	(.L_152 - .L_151)
	.align		4
.L_151:
        /*034c*/ 	.word	index@(_ZN7cutlass13device_kernelIN5flash19enable_sm80_to_sm89INS1_16FlashAttnFwdSm80INS1_25CollectiveMainloopFwdSm80ILi8ELi1ELb1EN4cute5tupleIJNS5_1CILi128EEENS7_ILi64EEENS7_ILi256EEEEEELi256ENS_10bfloat16_tEfNS_4arch4Sm80ELb0ELb0ELb1ELb0ELb0ELb0ELb1ELb1EEENS1_21CollectiveEpilogueFwdINS6_IJS8_SA_S9_EEENS6_IJNS7_ILi1EEESI_SI_EEESC_SE_Li256ELb0ELb1ELb1ELb0EEENS1_19SingleTileSchedulerILb0ELb1ELb1ELi128EEEEEEEEEvNT_6ParamsE)
        /*0350*/ 	.word	0x00000004


	//----- nvinfo : EIATTR_FRAME_SIZE
	.align		4
.L_152:
        /*0354*/ 	.byte	0x04, 0x11
        /*0356*/ 	.short	(.L_154 - .L_153)
	.align		4
.L_153:
        /*0358*/ 	.word	index@(_ZN7cutlass13device_kernelIN5flash19enable_sm80_to_sm89INS1_16FlashAttnFwdSm80INS1_25CollectiveMainloopFwdSm80ILi8ELi1ELb1EN4cute5tupleIJNS5_1CILi128EEENS7_ILi64EEENS7_ILi256EEEEEELi256ENS_10bfloat16_tEfNS_4arch4Sm80ELb0ELb0ELb1ELb0ELb0ELb0ELb1ELb1EEENS1_21CollectiveEpilogueFwdINS6_IJS8_SA_S9_EEENS6_IJNS7_ILi1EEESI_SI_EEESC_SE_Li256ELb0ELb1ELb1ELb0EEENS1_19SingleTileSchedulerILb0ELb1ELb1ELi128EEEEEEEEEvNT_6ParamsE)
        /*035c*/ 	.word	0x00000000


	//----- nvinfo : EIATTR_MIN_STACK_SIZE
	.align		4
.L_154:
        /*0360*/ 	.byte	0x04, 0x12
        /*0362*/ 	.short	(.L_156 - .L_155)
	.align		4
.L_155:
        /*0364*/ 	.word	index@(_ZN7cutlass13device_kernelIN5flash19enable_sm80_to_sm89INS1_16FlashAttnFwdSm80INS1_25CollectiveMainloopFwdSm80ILi8ELi1ELb1EN4cute5tupleIJNS5_1CILi128EEENS7_ILi64EEENS7_ILi256EEEEEELi256ENS_10bfloat16_tEfNS_4arch4Sm80ELb0ELb0ELb1ELb0ELb0ELb0ELb1ELb1EEENS1_21CollectiveEpilogueFwdINS6_IJS8_SA_S9_EEENS6_IJNS7_ILi1EEESI_SI_EEESC_SE_Li256ELb0ELb1ELb1ELb0EEENS1_19SingleTileSchedulerILb0ELb1ELb1ELi128EEEEEEEEEvNT_6ParamsE)
        /*0368*/ 	.word	0x00000000


	//----- nvinfo : EIATTR_MIN_STACK_SIZE
	.align		4
.L_156:
        /*036c*/ 	.byte	0x04, 0x12
        /*036e*/ 	.short	(.L_158 - .L_157)
	.align		4
.L_157:
        /*0370*/ 	.word	index@(_ZN7cutlass13device_kernelIN5flash19enable_sm80_to_sm89INS1_16FlashAttnFwdSm80INS1_25CollectiveMainloopFwdSm80ILi8ELi1ELb1EN4cute5tupleIJNS5_1CILi128EEENS7_ILi48EEENS7_ILi256EEEEEELi256ENS_10bfloat16_tEfNS_4arch4Sm80ELb0ELb0ELb1ELb1ELb0ELb0ELb1ELb1EEENS1_21CollectiveEpilogueFwdINS6_IJS8_SA_S9_EEENS6_IJNS7_ILi1EEESI_SI_EEESC_SE_Li256ELb1ELb1ELb1ELb0EEENS1_36VarlenDynamicPersistentTileSchedulerILi128ELi48ELi256ELi256ELb1ELb1ELb0ELb0ELb1ELb1EEEEEEEEEvNT_6ParamsE)
        /*0374*/ 	.word	0x00000000


	//----- nvinfo : EIATTR_MIN_STACK_SIZE
	.align		4
.L_158:
        /*0378*/ 	.byte	0x04, 0x12
        /*037a*/ 	.short	(.L_160 - .L_159)
	.align		4
.L_159:
        /*037c*/ 	.word	index@(_ZN7cutlass13device_kernelIN5flash19enable_sm80_to_sm89INS1_16FlashAttnFwdSm80INS1_25CollectiveMainloopFwdSm80ILi8ELi1ELb0EN4cute5tupleIJNS5_1CILi128EEENS7_ILi32EEENS7_ILi256EEEEEELi256ENS_10bfloat16_tEfNS_4arch4Sm80ELb0ELb0ELb1ELb1ELb0ELb1ELb1ELb1EEENS1_21CollectiveEpilogueFwdINS6_IJS8_SA_S9_EEENS6_IJNS7_ILi1EEESI_SI_EEESC_SE_Li256ELb1ELb1ELb1ELb0EEENS1_36VarlenDynamicPersistentTileSchedulerILi128ELi32ELi256ELi256ELb1ELb1ELb0ELb0ELb1ELb1EEEEEEEEEvNT_6ParamsE)
        /*0380*/ 	.word	0x00000000


	//----- nvinfo : EIATTR_MIN_STACK_SIZE
	.align		4
.L_160:
        /*0384*/ 	.byte	0x04, 0x12
        /*0386*/ 	.short	(.L_162 - .L_161)
	.align		4
.L_161:
        /*0388*/ 	.word	index@(_ZN7cutlass13device_kernelIN5flash19enable_sm80_to_sm89INS1_16FlashAttnFwdSm80INS1_25CollectiveMainloopFwdSm80ILi8ELi1ELb1EN4cute5tupleIJNS5_1CILi128EEENS7_ILi48EEENS7_ILi256EEEEEELi256ENS_10bfloat16_tEfNS_4arch4Sm80ELb0ELb1ELb1ELb0ELb0ELb0ELb1ELb1EEENS1_21CollectiveEpilogueFwdINS6_IJS8_SA_S9_EEENS6_IJNS7_ILi1EEESI_SI_EEESC_SE_Li256ELb0ELb1ELb1ELb0EEENS1_19SingleTileSchedulerILb0ELb1ELb1ELi128EEEEEEEEEvNT_6ParamsE)
        /*038c*/ 	.word	0x00000000


	//----- nvinfo : EIATTR_MIN_STACK_SIZE
	.align		4
.L_162:
        /*0390*/ 	.byte	0x04, 0x12
        /*0392*/ 	.short	(.L_164 - .L_163)
	.align		4
.L_163:
        /*0394*/ 	.word	index@(_ZN7cutlass13device_kernelIN5flash19enable_sm80_to_sm89INS1_16FlashAttnFwdSm80INS1_25CollectiveMainloopFwdSm80ILi8ELi1ELb1EN4cute5tupleIJNS5_1CILi128EEENS7_ILi48EEENS7_ILi256EEEEEELi256ENS_10bfloat16_tEfNS_4arch4Sm80ELb0ELb1ELb1ELb1ELb0ELb0ELb1ELb1EEENS1_21CollectiveEpilogueFwdINS6_IJS8_SA_S9_EEENS6_IJNS7_ILi1EEESI_SI_EEESC_SE_Li256ELb1ELb1ELb1ELb0EEENS1_36VarlenDynamicPersistentTileSchedulerILi128ELi48ELi256ELi256ELb1ELb1ELb0ELb1ELb0ELb1EEEEEEEEEvNT_6ParamsE)
        /*0398*/ 	.word	0x00000000


	//----- nvinfo : EIATTR_MIN_STACK_SIZE
	.align		4
.L_164:
        /*039c*/ 	.byte	0x04, 0x12
        /*039e*/ 	.short	(.L_166 - .L_165)
	.align		4
.L_165:
        /*03a0*/ 	.word	index@(_ZN7cutlass13device_kernelIN5flash19enable_sm80_to_sm89INS1_16FlashAttnFwdSm80INS1_25CollectiveMainloopFwdSm80ILi8ELi1ELb0EN4cute5tupleIJNS5_1CILi128EEENS7_ILi32EEENS7_ILi256EEEEEELi256ENS_10bfloat16_tEfNS_4arch4Sm80ELb0ELb1ELb1ELb1ELb0ELb1ELb1ELb1EEENS1_21CollectiveEpilogueFwdINS6_IJS8_SA_S9_EEENS6_IJNS7_ILi1EEESI_SI_EEESC_SE_Li256ELb1ELb1ELb1ELb0EEENS1_36VarlenDynamicPersistentTileSchedulerILi128ELi32ELi256ELi256ELb1ELb1ELb0ELb1ELb0ELb1EEEEEEEEEvNT_6ParamsE)
        /*03a4*/ 	.word	0x00000000


	//----- nvinfo : EIATTR_MIN_STACK_SIZE
	.align		4
.L_166:
        /*03a8*/ 	.byte	0x04, 0x12
        /*03aa*/ 	.short	(.L_168 - .L_167)
	.align		4
.L_167:
        /*03ac*/ 	.word	index@(_ZN7cutlass13device_kernelIN5flash19enable_sm80_to_sm89INS1_16FlashAttnFwdSm80INS1_25CollectiveMainloopFwdSm80ILi8ELi1ELb1EN4cute5tupleIJNS5_1CILi128EEENS7_ILi64EEENS7_ILi256EEEEEELi256ENS_10bfloat16_tEfNS_4arch4Sm80ELb1ELb0ELb1ELb0ELb0ELb0ELb1ELb1EEENS1_21CollectiveEpilogueFwdINS6_IJS8_SA_S9_EEENS6_IJNS7_ILi1EEESI_SI_EEESC_SE_Li256ELb0ELb1ELb1ELb0EEENS1_30DynamicPersistentTileSchedulerILi256ELi256ELb1ELb1ELb0EEEEEEEEEvNT_6ParamsE)
        /*03b0*/ 	.word	0x00000000


	//----- nvinfo : EIATTR_MIN_STACK_SIZE
	.align		4
.L_168:
        /*03b4*/ 	.byte	0x04, 0x12
        /*03b6*/ 	.short	(.L_170 - .L_169)
	.align		4
.L_169:
        /*03b8*/ 	.word	index@(_ZN7cutlass13device_kernelIN5flash19enable_sm80_to_sm89INS1_16FlashAttnFwdSm80INS1_25CollectiveMainloopFwdSm80ILi8ELi1ELb1EN4cute5tupleIJNS5_1CILi128EEENS7_ILi48EEENS7_ILi256EEEEEELi256ENS_10bfloat16_tEfNS_4arch4Sm80ELb1ELb0ELb1ELb1ELb0ELb0ELb1ELb1EEENS1_21CollectiveEpilogueFwdINS6_IJS8_SA_S9_EEENS6_IJNS7_ILi1EEESI_SI_EEESC_SE_Li256ELb1ELb1ELb1ELb0EEENS1_36VarlenDynamicPersistentTileSchedulerILi128ELi48ELi256ELi256ELb1ELb1ELb0ELb1ELb1ELb1EEEEEEEEEvNT_6ParamsE)
        /*03bc*/ 	.word	0x00000000


	//----- nvinfo : EIATTR_MIN_STACK_SIZE
	.align		4
.L_170:
        /*03c0*/ 	.byte	0x04, 0x12
        /*03c2*/ 	.short	(.L_172 - .L_171)
	.align		4
.L_171:
        /*03c4*/ 	.word	index@(_ZN7cutlass13device_kernelIN5flash19enable_sm80_to_sm89INS1_16FlashAttnFwdSm80INS1_25CollectiveMainloopFwdSm80ILi8ELi1ELb0EN4cute5tupleIJNS5_1CILi128EEENS7_ILi32EEENS7_ILi256EEEEEELi256ENS_10bfloat16_tEfNS_4arch4Sm80ELb1ELb0ELb1ELb1ELb0ELb1ELb1ELb1EEENS1_21CollectiveEpilogueFwdINS6_IJS8_SA_S9_EEENS6_IJNS7_ILi1EEESI_SI_EEESC_SE_Li256ELb1ELb1ELb1ELb0EEENS1_36VarlenDynamicPersistentTileSchedulerILi128ELi32ELi256ELi256ELb1ELb1ELb0ELb1ELb1ELb1EEEEEEEEEvNT_6ParamsE)
        /*03c8*/ 	.word	0x00000000


	//----- nvinfo : EIATTR_MIN_STACK_SIZE
	.align		4
.L_172:
        /*03cc*/ 	.byte	0x04, 0x12
        /*03ce*/ 	.short	(.L_174 - .L_173)
	.align		4
.L_173:
        /*03d0*/ 	.word	index@(_ZN7cutlass13device_kernelIN5flash19enable_sm80_to_sm89INS1_16FlashAttnFwdSm80INS1_25CollectiveMainloopFwdSm80ILi8ELi1ELb0EN4cute5tupleIJNS5_1CILi128EEENS7_ILi96EEENS7_ILi256EEEEEELi256ENS_10bfloat16_tEfNS_4arch4Sm80ELb0ELb0ELb1ELb0ELb0ELb0ELb1ELb1EEENS1_21CollectiveEpilogueFwdINS6_IJS8_SA_S9_EEENS6_IJNS7_ILi1EEESI_SI_EEESC_SE_Li256ELb0ELb1ELb1ELb0EEENS1_19SingleTileSchedulerILb0ELb1ELb1ELi128EEEEEEEEEvNT_6ParamsE)
        /*03d4*/ 	.word	0x00000000


	//----- nvinfo : EIATTR_MIN_STACK_SIZE
	.align		4
.L_174:
        /*03d8*/ 	.byte	0x04, 0x12
        /*03da*/ 	.short	(.L_176 - .L_175)
	.align		4
.L_175:
        /*03dc*/ 	.word	index@(_ZN7cutlass13device_kernelIN5flash19enable_sm80_to_sm89INS1_16FlashAttnFwdSm80INS1_25CollectiveMainloopFwdSm80ILi8ELi1ELb0EN4cute5tupleIJNS5_1CILi128EEENS7_ILi64EEENS7_ILi256EEEEEELi256ENS_10bfloat16_tEfNS_4arch4Sm80ELb0ELb0ELb1ELb1ELb0ELb0ELb1ELb1EEENS1_21CollectiveEpilogueFwdINS6_IJS8_SA_S9_EEENS6_IJNS7_ILi1EEESI_SI_EEESC_SE_Li256ELb1ELb1ELb1ELb0EEENS1_36VarlenDynamicPersistentTileSchedulerILi128ELi64ELi256ELi256ELb1ELb1ELb0ELb0ELb1ELb1EEEEEEEEEvNT_6ParamsE)
        /*03e0*/ 	.word	0x00000000


	//----- nvinfo : EIATTR_MIN_STACK_SIZE
	.align		4
.L_176:
        /*03e4*/ 	.byte	0x04, 0x12
        /*03e6*/ 	.short	(.L_178 - .L_177)
	.align		4
.L_177:
        /*03e8*/ 	.word	index@(_ZN7cutlass13device_kernelIN5flash19enable_sm80_to_sm89INS1_16FlashAttnFwdSm80INS1_25CollectiveMainloopFwdSm80ILi8ELi1ELb0EN4cute5tupleIJNS5_1CILi128EEENS7_ILi48EEENS7_ILi256EEEEEELi256ENS_10bfloat16_tEfNS_4arch4Sm80ELb0ELb0ELb1ELb1ELb0ELb1ELb1ELb1EEENS1_21CollectiveEpilogueFwdINS6_IJS8_SA_S9_EEENS6_IJNS7_ILi1EEESI_SI_EEESC_SE_Li256ELb1ELb1ELb1ELb0EEENS1_36VarlenDynamicPersistentTileSchedulerILi128ELi48ELi256ELi256ELb1ELb1ELb0ELb0ELb1ELb1EEEEEEEEEvNT_6ParamsE)
        /*03ec*/ 	.word	0x00000000


	//----- nvinfo : EIATTR_MIN_STACK_SIZE
	.align		4
.L_178:
        /*03f0*/ 	.byte	0x04, 0x12
        /*03f2*/ 	.short	(.L_180 - .L_179)
	.align		4
.L_179:
        /*03f4*/ 	.word	index@(_ZN7cutlass13device_kernelIN5flash19enable_sm80_to_sm89INS1_16FlashAttnFwdSm80INS1_25CollectiveMainloopFwdSm80ILi8ELi1ELb0EN4cute5tupleIJNS5_1CILi128EEENS7_ILi64EEENS7_ILi256EEEEEELi256ENS_10bfloat16_tEfNS_4arch4Sm80ELb0ELb1ELb1ELb0ELb0ELb0ELb1ELb1EEENS1_21CollectiveEpilogueFwdINS6_IJS8_SA_S9_EEENS6_IJNS7_ILi1EEESI_SI_EEESC_SE_Li256ELb0ELb1ELb1ELb0EEENS1_19SingleTileSchedulerILb0ELb1ELb1ELi128EEEEEEEEEvNT_6ParamsE)
        /*03f8*/ 	.word	0x00000000


	//----- nvinfo : EIATTR_MIN_STACK_SIZE
	.align		4
.L_180:
        /*03fc*/ 	.byte	0x04, 0x12
        /*03fe*/ 	.short	(.L_182 - .L_181)
	.align		4
.L_181:
        /*0400*/ 	.word	index@(_ZN7cutlass13device_kernelIN5flash19enable_sm80_to_sm89INS1_16FlashAttnFwdSm80INS1_25CollectiveMainloopFwdSm80ILi8ELi1ELb0EN4cute5tupleIJNS5_1CILi128EEENS7_ILi64EEENS7_ILi256EEEEEELi256ENS_10bfloat16_tEfNS_4arch4Sm80ELb0ELb1ELb1ELb1ELb0ELb0ELb1ELb1EEENS1_21CollectiveEpilogueFwdINS6_IJS8_SA_S9_EEENS6_IJNS7_ILi1EEESI_SI_EEESC_SE_Li256ELb1ELb1ELb1ELb0EEENS1_36VarlenDynamicPersistentTileSchedulerILi128ELi64ELi256ELi256ELb1ELb1ELb0ELb1ELb0ELb1EEEEEEEEEvNT_6ParamsE)
        /*0404*/ 	.word	0x00000000


	//----- nvinfo : EIATTR_MIN_STACK_SIZE
	.align		4
.L_182:
        /*0408*/ 	.byte	0x04, 0x12
        /*040a*/ 	.short	(.L_184 - .L_183)
	.align		4
.L_183:
        /*040c*/ 	.word	index@(_ZN7cutlass13device_kernelIN5flash19enable_sm80_to_sm89INS1_16FlashAttnFwdSm80INS1_25CollectiveMainloopFwdSm80ILi8ELi1ELb0EN4cute5tupleIJNS5_1CILi128EEENS7_ILi48EEENS7_ILi256EEEEEELi256ENS_10bfloat16_tEfNS_4arch4Sm80ELb0ELb1ELb1ELb1ELb0ELb1ELb1ELb1EEENS1_21CollectiveEpilogueFwdINS6_IJS8_SA_S9_EEENS6_IJNS7_ILi1EEESI_SI_EEESC_SE_Li256ELb1ELb1ELb1ELb0EEENS1_36VarlenDynamicPersistentTileSchedulerILi128ELi48ELi256ELi256ELb1ELb1ELb0ELb1ELb0ELb1EEEEEEEEEvNT_6ParamsE)
        /*0410*/ 	.word	0x00000000


	//----- nvinfo : EIATTR_MIN_STACK_SIZE
	.align		4
.L_184:
        /*0414*/ 	.byte	0x04, 0x12
        /*0416*/ 	.short	(.L_186 - .L_185)
	.align		4
.L_185:
        /*0418*/ 	.word	index@(_ZN7cutlass13device_kernelIN5flash19enable_sm80_to_sm89INS1_16FlashAttnFwdSm80INS1_25CollectiveMainloopFwdSm80ILi8ELi1ELb0EN4cute5tupleIJNS5_1CILi128EEENS7_ILi96EEENS7_ILi256EEEEEELi256ENS_10bfloat16_tEfNS_4arch4Sm80ELb1ELb0ELb1ELb0ELb0ELb0ELb1ELb1EEENS1_21CollectiveEpilogueFwdINS6_IJS8_SA_S9_EEENS6_IJNS7_ILi1EEESI_SI_EEESC_SE_Li256ELb0ELb1ELb1ELb0EEENS1_30DynamicPersistentTileSchedulerILi256ELi256ELb1ELb1ELb0EEEEEEEEEvNT_6ParamsE)
        /*041c*/ 	.word	0x00000000


	//----- nvinfo : EIATTR_MIN_STACK_SIZE
	.align		4
.L_186:
        /*0420*/ 	.byte	0x04, 0x12
        /*0422*/ 	.short	(.L_188 - .L_187)
	.align		4
.L_187:
        /*0424*/ 	.word	index@(_ZN7cutlass13device_kernelIN5flash19enable_sm80_to_sm89INS1_16FlashAttnFwdSm80INS1_25CollectiveMainloopFwdSm80ILi8ELi1ELb0EN4cute5tupleIJNS5_1CILi128EEENS7_ILi64EEENS7_ILi256EEEEEELi256ENS_10bfloat16_tEfNS_4arch4Sm80ELb1ELb0ELb1ELb1ELb0ELb0ELb1ELb1EEENS1_21CollectiveEpilogueFwdINS6_IJS8_SA_S9_EEENS6_IJNS7_ILi1EEESI_SI_EEESC_SE_Li256ELb1ELb1ELb1ELb0EEENS1_36VarlenDynamicPersistentTileSchedulerILi128ELi64ELi256ELi256ELb1ELb1ELb0ELb1ELb1ELb1EEEEEEEEEvNT_6ParamsE)
        /*0428*/ 	.word	0x00000000


	//----- nvinfo : EIATTR_MIN_STACK_SIZE
	.align		4
.L_188:
        /*042c*/ 	.byte	0x04, 0x12
        /*042e*/ 	.short	(.L_190 - .L_189)
	.align		4
.L_189:
        /*0430*/ 	.word	index@(_ZN7cutlass13device_kernelIN5flash19enable_sm80_to_sm89INS1_16FlashAttnFwdSm80INS1_25CollectiveMainloopFwdSm80ILi8ELi1ELb0EN4cute5tupleIJNS5_1CILi128EEENS7_ILi48EEENS7_ILi256EEEEEELi256ENS_10bfloat16_tEfNS_4arch4Sm80ELb1ELb0ELb1ELb1ELb0ELb1ELb1ELb1EEENS1_21CollectiveEpilogueFwdINS6_IJS8_SA_S9_EEENS6_IJNS7_ILi1EEESI_SI_EEESC_SE_Li256ELb1ELb1ELb1ELb0EEENS1_36VarlenDynamicPersistentTileSchedulerILi128ELi48ELi256ELi256ELb1ELb1ELb0ELb1ELb1ELb1EEEEEEEEEvNT_6ParamsE)
        /*0434*/ 	.word	0x00000000


	//----- nvinfo : EIATTR_MIN_STACK_SIZE
	.align		4
.L_190:
        /*0438*/ 	.byte	0x04, 0x12
        /*043a*/ 	.short	(.L_192 - .L_191)
	.align		4
.L_191:
        /*043c*/ 	.word	index@(_ZN7cutlass13device_kernelIN5flash19enable_sm80_to_sm89INS1_16FlashAttnFwdSm80INS1_25CollectiveMainloopFwdSm80ILi8ELi1ELb1EN4cute5tupleIJNS5_1CILi128EEENS7_ILi64EEENS7_ILi256EEEEEELi256ENS_10bfloat16_tEfNS_4arch4Sm80ELb0ELb0ELb0ELb0ELb0ELb0ELb1ELb1EEENS1_21CollectiveEpilogueFwdINS6_IJS8_SA_S9_EEENS6_IJNS7_ILi1EEESI_SI_EEESC_SE_Li256ELb0ELb1ELb1ELb0EEENS1_19SingleTileSchedulerILb0ELb1ELb1ELi128EEEEEEEEEvNT_6ParamsE)
        /*0440*/ 	.word	0x00000000


	//----- nvinfo : EIATTR_MIN_STACK_SIZE
	.align		4
.L_192:
        /*0444*/ 	.byte	0x04, 0x12
        /*0446*/ 	.short	(.L_194 - .L_193)
	.align		4
.L_193:
        /*0448*/ 	.word	index@(_ZN7cutlass13device_kernelIN5flash19enable_sm80_to_sm89INS1_16FlashAttnFwdSm80INS1_25CollectiveMainloopFwdSm80ILi8ELi1ELb1EN4cute5tupleIJNS5_1CILi128EEENS7_ILi48EEENS7_ILi256EEEEEELi256ENS_10bfloat16_tEfNS_4arch4Sm80ELb0ELb0ELb0ELb1ELb0ELb0ELb1ELb1EEENS1_21CollectiveEpilogueFwdINS6_IJS8_SA_S9_EEENS6_IJNS7_ILi1EEESI_SI_EEESC_SE_Li256ELb1ELb1ELb1ELb0EEENS1_36VarlenDynamicPersistentTileSchedulerILi128ELi48ELi256ELi256ELb1ELb1ELb0ELb0ELb1ELb1EEEEEEEEEvNT_6ParamsE)
        /*044c*/ 	.word	0x00000000


	//----- nvinfo : EIATTR_MIN_STACK_SIZE
	.align		4
.L_194:
        /*0450*/ 	.byte	0x04, 0x12
        /*0452*/ 	.short	(.L_196 - .L_195)
	.align		4
.L_195:
        /*0454*/ 	.word	index@(_ZN7cutlass13device_kernelIN5flash19enable_sm80_to_sm89INS1_16FlashAttnFwdSm80INS1_25CollectiveMainloopFwdSm80ILi8ELi1ELb0EN4cute5tupleIJNS5_1CILi128EEENS7_ILi32EEENS7_ILi256EEEEEELi256ENS_10bfloat16_tEfNS_4arch4Sm80ELb0ELb0ELb0ELb1ELb0ELb1ELb1ELb1EEENS1_21CollectiveEpilogueFwdINS6_IJS8_SA_S9_EEENS6_IJNS7_ILi1EEESI_SI_EEESC_SE_Li256ELb1ELb1ELb1ELb0EEENS1_36VarlenDynamicPersistentTileSchedulerILi128ELi32ELi256ELi256ELb1ELb1ELb0ELb0ELb1ELb1EEEEEEEEEvNT_6ParamsE)
        /*0458*/ 	.word	0x00000000


	//----- nvinfo : EIATTR_MIN_STACK_SIZE
	.align		4
.L_196:
        /*045c*/ 	.byte	0x04, 0x12
        /*045e*/ 	.short	(.L_198 - .L_197)
	.align		4
.L_197:
        /*0460*/ 	.word	index@(_ZN7cutlass13device_kernelIN5flash19enable_sm80_to_sm89INS1_16FlashAttnFwdSm80INS1_25CollectiveMainloopFwdSm80ILi8ELi1ELb1EN4cute5tupleIJNS5_1CILi128EEENS7_ILi48EEENS7_ILi256EEEEEELi256ENS_10bfloat16_tEfNS_4arch4Sm80ELb0ELb1ELb0ELb0ELb0ELb0ELb1ELb1EEENS1_21CollectiveEpilogueFwdINS6_IJS8_SA_S9_EEENS6_IJNS7_ILi1EEESI_SI_EEESC_SE_Li256ELb0ELb1ELb1ELb0EEENS1_19SingleTileSchedulerILb0ELb1ELb1ELi128EEEEEEEEEvNT_6ParamsE)
        /*0464*/ 	.word	0x00000000


	//----- nvinfo : EIATTR_MIN_STACK_SIZE
	.align		4
.L_198:
        /*0468*/ 	.byte	0x04, 0x12
        /*046a*/ 	.short	(.L_200 - .L_199)
	.align		4
.L_199:
        /*046c*/ 	.word	index@(_ZN7cutlass13device_kernelIN5flash19enable_sm80_to_sm89INS1_16FlashAttnFwdSm80INS1_25CollectiveMainloopFwdSm80ILi8ELi1ELb1EN4cute5tupleIJNS5_1CILi128EEENS7_ILi48EEENS7_ILi256EEEEEELi256ENS_10bfloat16_tEfNS_4arch4Sm80ELb0ELb1ELb0ELb1ELb0ELb0ELb1ELb1EEENS1_21CollectiveEpilogueFwdINS6_IJS8_SA_S9_EEENS6_IJNS7_ILi1EEESI_SI_EEESC_SE_Li256ELb1ELb1ELb1ELb0EEENS1_36VarlenDynamicPersistentTileSchedulerILi128ELi48ELi256ELi256ELb1ELb1ELb0ELb1ELb0ELb1EEEEEEEEEvNT_6ParamsE)
        /*0470*/ 	.word	0x00000000


	//----- nvinfo : EIATTR_MIN_STACK_SIZE
	.align		4
.L_200:
        /*0474*/ 	.byte	0x04, 0x12
        /*0476*/ 	.short	(.L_202 - .L_201)
	.align		4
.L_201:
        /*0478*/ 	.word	index@(_ZN7cutlass13device_kernelIN5flash19enable_sm80_to_sm89INS1_16FlashAttnFwdSm80INS1_25CollectiveMainloopFwdSm80ILi8ELi1ELb0EN4cute5tupleIJNS5_1CILi128EEENS7_ILi32EEENS7_ILi256EEEEEELi256ENS_10bfloat16_tEfNS_4arch4Sm80ELb0ELb1ELb0ELb1ELb0ELb1ELb1ELb1EEENS1_21CollectiveEpilogueFwdINS6_IJS8_SA_S9_EEENS6_IJNS7_ILi1EEESI_SI_EEESC_SE_Li256ELb1ELb1ELb1ELb0EEENS1_36VarlenDynamicPersistentTileSchedulerILi128ELi32ELi256ELi256ELb1ELb1ELb0ELb1ELb0ELb1EEEEEEEEEvNT_6ParamsE)
        /*047c*/ 	.word	0x00000000


	//----- nvinfo : EIATTR_MIN_STACK_SIZE
	.align		4
.L_202:
        /*0480*/ 	.byte	0x04, 0x12
        /*0482*/ 	.short	(.L_204 - .L_203)
	.align		4
.L_203:
        /*0484*/ 	.word	index@(_ZN7cutlass13device_kernelIN5flash19enable_sm80_to_sm89INS1_16FlashAttnFwdSm80INS1_25CollectiveMainloopFwdSm80ILi8ELi1ELb1EN4cute5tupleIJNS5_1CILi128EEENS7_ILi64EEENS7_ILi256EEEEEELi256ENS_10bfloat16_tEfNS_4arch4Sm80ELb1ELb0ELb0ELb0ELb0ELb0ELb1ELb1EEENS1_21CollectiveEpilogueFwdINS6_IJS8_SA_S9_EEENS6_IJNS7_ILi1EEESI_SI_EEESC_SE_Li256ELb0ELb1ELb1ELb0EEENS1_30DynamicPersistentTileSchedulerILi256ELi256ELb1ELb1ELb0EEEEEEEEEvNT_6ParamsE)
        /*0488*/ 	.word	0x00000000


	//----- nvinfo : EIATTR_MIN_STACK_SIZE
	.align		4
.L_204:
        /*048c*/ 	.byte	0x04, 0x12
        /*048e*/ 	.short	(.L_206 - .L_205)
	.align		4
.L_205:
        /*0490*/ 	.word	index@(_ZN7cutlass13device_kernelIN5flash19enable_sm80_to_sm89INS1_16FlashAttnFwdSm80INS1_25CollectiveMainloopFwdSm80ILi8ELi1ELb1EN4cute5tupleIJNS5_1CILi128EEENS7_ILi48EEENS7_ILi256EEEEEELi256ENS_10bfloat16_tEfNS_4arch4Sm80ELb1ELb0ELb0ELb1ELb0ELb0ELb1ELb1EEENS1_21CollectiveEpilogueFwdINS6_IJS8_SA_S9_EEENS6_IJNS7_ILi1EEESI_SI_EEESC_SE_Li256ELb1ELb1ELb1ELb0EEENS1_36VarlenDynamicPersistentTileSchedulerILi128ELi48ELi256ELi256ELb1ELb1ELb0ELb1ELb1ELb1EEEEEEEEEvNT_6ParamsE)
        /*0494*/ 	.word	0x00000000


	//----- nvinfo : EIATTR_MIN_STACK_SIZE
	.align		4
.L_206:
        /*0498*/ 	.byte	0x04, 0x12
        /*049a*/ 	.short	(.L_208 - .L_207)
	.align		4
.L_207:
        /*049c*/ 	.word	index@(_ZN7cutlass13device_kernelIN5flash19enable_sm80_to_sm89INS1_16FlashAttnFwdSm80INS1_25CollectiveMainloopFwdSm80ILi8ELi1ELb0EN4cute5tupleIJNS5_1CILi128EEENS7_ILi32EEENS7_ILi256EEEEEELi256ENS_10bfloat16_tEfNS_4arch4Sm80ELb1ELb0ELb0ELb1ELb0ELb1ELb1ELb1EEENS1_21CollectiveEpilogueFwdINS6_IJS8_SA_S9_EEENS6_IJNS7_ILi1EEESI_SI_EEESC_SE_Li256ELb1ELb1ELb1ELb0EEENS1_36VarlenDynamicPersistentTileSchedulerILi128ELi32ELi256ELi256ELb1ELb1ELb0ELb1ELb1ELb1EEEEEEEEEvNT_6ParamsE)
        /*04a0*/ 	.word	0x00000000


	//----- nvinfo : EIATTR_MIN_STACK_SIZE
	.align		4
.L_208:
        /*04a4*/ 	.byte	0x04, 0x12
        /*04a6*/ 	.short	(.L_210 - .L_209)
	.align		4
.L_209:
        /*04a8*/ 	.word	index@(_ZN7cutlass13device_kernelIN5flash19enable_sm80_to_sm89INS1_16FlashAttnFwdSm80INS1_25CollectiveMainloopFwdSm80ILi8ELi1ELb0EN4cute5tupleIJNS5_1CILi128EEENS7_ILi96EEENS7_ILi256EEEEEELi256ENS_10bfloat16_tEfNS_4arch4Sm80ELb0ELb0ELb0ELb0ELb0ELb0ELb1ELb1EEENS1_21CollectiveEpilogueFwdINS6_IJS8_SA_S9_EEENS6_IJNS7_ILi1EEESI_SI_EEESC_SE_Li256ELb0ELb1ELb1ELb0EEENS1_19SingleTileSchedulerILb0ELb1ELb1ELi128EEEEEEEEEvNT_6ParamsE)
        /*04ac*/ 	.word	0x00000000


	//----- nvinfo : EIATTR_MIN_STACK_SIZE
	.align		4
.L_210:
        /*04b0*/ 	.byte	0x04, 0x12
        /*04b2*/ 	.short	(.L_212 - .L_211)
	.align		4
.L_211:
        /*04b4*/ 	.word	index@(_ZN7cutlass13device_kernelIN5flash19enable_sm80_to_sm89INS1_16FlashAttnFwdSm80INS1_25CollectiveMainloopFwdSm80ILi8ELi1ELb0EN4cute5tupleIJNS5_1CILi128EEENS7_ILi64EEENS7_ILi256EEEEEELi256ENS_10bfloat16_tEfNS_4arch4Sm80ELb0ELb0ELb0ELb1ELb0ELb0ELb1ELb1EEENS1_21CollectiveEpilogueFwdINS6_IJS8_SA_S9_EEENS6_IJNS7_ILi1EEESI_SI_EEESC_SE_Li256ELb1ELb1ELb1ELb0EEENS1_36VarlenDynamicPersistentTileSchedulerILi128ELi64ELi256ELi256ELb1ELb1ELb0ELb0ELb1ELb1EEEEEEEEEvNT_6ParamsE)
        /*04b8*/ 	.word	0x00000000


	//----- nvinfo : EIATTR_MIN_STACK_SIZE
	.align		4
.L_212:
        /*04bc*/ 	.byte	0x04, 0x12
        /*04be*/ 	.short	(.L_214 - .L_213)
	.align		4
.L_213:
        /*04c0*/ 	.word	index@(_ZN7cutlass13device_kernelIN5flash19enable_sm80_to_sm89INS1_16FlashAttnFwdSm80INS1_25CollectiveMainloopFwdSm80ILi8ELi1ELb0EN4cute5tupleIJNS5_1CILi128EEENS7_ILi48EEENS7_ILi256EEEEEELi256ENS_10bfloat16_tEfNS_4arch4Sm80ELb0ELb0ELb0ELb1ELb0ELb1ELb1ELb1EEENS1_21CollectiveEpilogueFwdINS6_IJS8_SA_S9_EEENS6_IJNS7_ILi1EEESI_SI_EEESC_SE_Li256ELb1ELb1ELb1ELb0EEENS1_36VarlenDynamicPersistentTileSchedulerILi128ELi48ELi256ELi256ELb1ELb1ELb0ELb0ELb1ELb1EEEEEEEEEvNT_6ParamsE)
        /*04c4*/ 	.word	0x00000000


	//----- nvinfo : EIATTR_MIN_STACK_SIZE
	.align		4
.L_214:
        /*04c8*/ 	.byte	0x04, 0x12
        /*04ca*/ 	.short	(.L_216 - .L_215)
	.align		4
.L_215:
        /*04cc*/ 	.word	index@(_ZN7cutlass13device_kernelIN5flash19enable_sm80_to_sm89INS1_16FlashAttnFwdSm80INS1_25CollectiveMainloopFwdSm80ILi8ELi1ELb0EN4cute5tupleIJNS5_1CILi128EEENS7_ILi64EEENS7_ILi256EEEEEELi256ENS_10bfloat16_tEfNS_4arch4Sm80ELb0ELb1ELb0ELb0ELb0ELb0ELb1ELb1EEENS1_21CollectiveEpilogueFwdINS6_IJS8_SA_S9_EEENS6_IJNS7_ILi1EEESI_SI_EEESC_SE_Li256ELb0ELb1ELb1ELb0EEENS1_19SingleTileSchedulerILb0ELb1ELb1ELi128EEEEEEEEEvNT_6ParamsE)
        /*04d0*/ 	.word	0x00000000


	//----- nvinfo : EIATTR_MIN_STACK_SIZE
	.align		4
.L_216:
        /*04d4*/ 	.byte	0x04, 0x12
        /*04d6*/ 	.short	(.L_218 - .L_217)
	.align		4
.L_217:
        /*04d8*/ 	.word	index@(_ZN7cutlass13device_kernelIN5flash19enable_sm80_to_sm89INS1_16FlashAttnFwdSm80INS1_25CollectiveMainloopFwdSm80ILi8ELi1ELb0EN4cute5tupleIJNS5_1CILi128EEENS7_ILi64EEENS7_ILi256EEEEEELi256ENS_10bfloat16_tEfNS_4arch4Sm80ELb0ELb1ELb0ELb1ELb0ELb0ELb1ELb1EEENS1_21CollectiveEpilogueFwdINS6_IJS8_SA_S9_EEENS6_IJNS7_ILi1EEESI_SI_EEESC_SE_Li256ELb1ELb1ELb1ELb0EEENS1_36VarlenDynamicPersistentTileSchedulerILi128ELi64ELi256ELi256ELb1ELb1ELb0ELb1ELb0ELb1EEEEEEEEEvNT_6ParamsE)
        /*04dc*/ 	.word	0x00000000


	//----- nvinfo : EIATTR_MIN_STACK_SIZE
	.align		4
.L_218:
        /*04e0*/ 	.byte	0x04, 0x12
        /*04e2*/ 	.short	(.L_220 - .L_219)
	.align		4
.L_219:
        /*04e4*/ 	.word	index@(_ZN7cutlass13device_kernelIN5flash19enable_sm80_to_sm89INS1_16FlashAttnFwdSm80INS1_25CollectiveMainloopFwdSm80ILi8ELi1ELb0EN4cute5tupleIJNS5_1CILi128EEENS7_ILi48EEENS7_ILi256EEEEEELi256ENS_10bfloat16_tEfNS_4arch4Sm80ELb0ELb1ELb0ELb1ELb0ELb1ELb1ELb1EEENS1_21CollectiveEpilogueFwdINS6_IJS8_SA_S9_EEENS6_IJNS7_ILi1EEESI_SI_EEESC_SE_Li256ELb1ELb1ELb1ELb0EEENS1_36VarlenDynamicPersistentTileSchedulerILi128ELi48ELi256ELi256ELb1ELb1ELb0ELb1ELb0ELb1EEEEEEEEEvNT_6ParamsE)
        /*04e8*/ 	.word	0x00000000


	//----- nvinfo : EIATTR_MIN_STACK_SIZE
	.align		4
.L_220:
        /*04ec*/ 	.byte	0x04, 0x12
        /*04ee*/ 	.short	(.L_222 - .L_221)
	.align		4
.L_221:
        /*04f0*/ 	.word	index@(_ZN7cutlass13device_kernelIN5flash19enable_sm80_to_sm89INS1_16FlashAttnFwdSm80INS1_25CollectiveMainloopFwdSm80ILi8ELi1ELb0EN4cute5tupleIJNS5_1CILi128EEENS7_ILi96EEENS7_ILi256EEEEEELi256ENS_10bfloat16_tEfNS_4arch4Sm80ELb1ELb0ELb0ELb0ELb0ELb0ELb1ELb1EEENS1_21CollectiveEpilogueFwdINS6_IJS8_SA_S9_EEENS6_IJNS7_ILi1EEESI_SI_EEESC_SE_Li256ELb0ELb1ELb1ELb0EEENS1_30DynamicPersistentTileSchedulerILi256ELi256ELb1ELb1ELb0EEEEEEEEEvNT_6ParamsE)
        /*04f4*/ 	.word	0x00000000


	//----- nvinfo : EIATTR_MIN_STACK_SIZE
	.align		4
.L_222:
        /*04f8*/ 	.byte	0x04, 0x12
        /*04fa*/ 	.short	(.L_224 - .L_223)
	.align		4
.L_223:
        /*04fc*/ 	.word	index@(_ZN7cutlass13device_kernelIN5flash19enable_sm80_to_sm89INS1_16FlashAttnFwdSm80INS1_25CollectiveMainloopFwdSm80ILi8ELi1ELb0EN4cute5tupleIJNS5_1CILi128EEENS7_ILi64EEENS7_ILi256EEEEEELi256ENS_10bfloat16_tEfNS_4arch4Sm80ELb1ELb0ELb0ELb1ELb0ELb0ELb1ELb1EEENS1_21CollectiveEpilogueFwdINS6_IJS8_SA_S9_EEENS6_IJNS7_ILi1EEESI_SI_EEESC_SE_Li256ELb1ELb1ELb1ELb0EEENS1_36VarlenDynamicPersistentTileSchedulerILi128ELi64ELi256ELi256ELb1ELb1ELb0ELb1ELb1ELb1EEEEEEEEEvNT_6ParamsE)
        /*0500*/ 	.word	0x00000000


	//----- nvinfo : EIATTR_MIN_STACK_SIZE
	.align		4
.L_224:
        /*0504*/ 	.byte	0x04, 0x12
        /*0506*/ 	.short	(.L_226 - .L_225)
	.align		4
.L_225:
        /*0508*/ 	.word	index@(_ZN7cutlass13device_kernelIN5flash19enable_sm80_to_sm89INS1_16FlashAttnFwdSm80INS1_25CollectiveMainloopFwdSm80ILi8ELi1ELb0EN4cute5tupleIJNS5_1CILi128EEENS7_ILi48EEENS7_ILi256EEEEEELi256ENS_10bfloat16_tEfNS_4arch4Sm80ELb1ELb0ELb0ELb1ELb0ELb1ELb1ELb1EEENS1_21CollectiveEpilogueFwdINS6_IJS8_SA_S9_EEENS6_IJNS7_ILi1EEESI_SI_EEESC_SE_Li256ELb1ELb1ELb1ELb0EEENS1_36VarlenDynamicPersistentTileSchedulerILi128ELi48ELi256ELi256ELb1ELb1ELb0ELb1ELb1ELb1EEEEEEEEEvNT_6ParamsE)
        /*050c*/ 	.word	0x00000000
.L_226:


//--------------------- .nv.compat                --------------------------
	.section	.nv.compat,"",@"SHT_CUDA_COMPAT_INFO"
	.align	4
        /*0000*/ 	.byte	0x02, 0x09, 0x01, 0x00, 0x02, 0x02, 0x01, 0x00, 0x02, 0x05, 0x05, 0x00, 0x03, 0x07, 0x01, 0x01
        /*0010*/ 	.byte	0x02, 0x03, 0x00, 0x00, 0x02, 0x06, 0x01, 0x00, 0x04, 0x0b, 0x08, 0x00, 0x00, 0x00, 0x00, 0x00
        /*0020*/ 	.byte	0x00, 0x00, 0x00, 0x00


//--------------------- .nv.info._ZN7cutlass13device_kernelIN5flash19enable_sm80_to_sm89INS1_16FlashAttnFwdSm80INS1_25CollectiveMainloopFwdSm80ILi8ELi1ELb1EN4cute5tupleIJNS5_1CILi128EEENS7_ILi64EEENS7_ILi256EEEEEELi256ENS_10bfloat16_tEfNS_4arch4Sm80ELb0ELb0ELb1ELb0ELb0ELb0ELb1ELb1EEENS1_21CollectiveEpilogueFwdINS6_IJS8_SA_S9_EEENS6_IJNS7_ILi1EEESI_SI_EEESC_SE_Li256ELb0ELb1ELb1ELb0EEENS1_19SingleTileSchedulerILb0ELb1ELb1ELi128EEEEEEEEEvNT_6ParamsE --------------------------
	.section	.nv.info._ZN7cutlass13device_kernelIN5flash19enable_sm80_to_sm89INS1_16FlashAttnFwdSm80INS1_25CollectiveMainloopFwdSm80ILi8ELi1ELb1EN4cute5tupleIJNS5_1CILi128EEENS7_ILi64EEENS7_ILi256EEEEEELi256ENS_10bfloat16_tEfNS_4arch4Sm80ELb0ELb0ELb1ELb0ELb0ELb0ELb1ELb1EEENS1_21CollectiveEpilogueFwdINS6_IJS8_SA_S9_EEENS6_IJNS7_ILi1EEESI_SI_EEESC_SE_Li256ELb0ELb1ELb1ELb0EEENS1_19SingleTileSchedulerILb0ELb1ELb1ELi128EEEEEEEEEvNT_6ParamsE,"",@"SHT_CUDA_INFO"
	.sectionflags	@""
	.align	4


	//----- nvinfo : EIATTR_CUDA_API_VERSION
	.align		4
        /*0000*/ 	.byte	0x04, 0x37
        /*0002*/ 	.short	(.L_228 - .L_227)
.L_227:
        /*0004*/ 	.word	0x00000082


	//----- nvinfo : EIATTR_KPARAM_INFO
	.align		4
.L_228:
        /*0008*/ 	.byte	0x04, 0x17
        /*000a*/ 	.short	(.L_230 - .L_229)
.L_229:
        /*000c*/ 	.word	0x00000000
        /*0010*/ 	.short	0x0000
        /*0012*/ 	.short	0x0000
        /*0014*/ 	.byte	0x00, 0xf0, 0x61, 0x10


	//----- nvinfo : EIATTR_SPARSE_MMA_MASK
	.align		4
.L_230:
        /*0018*/ 	.byte	0x03, 0x50
        /*001a*/ 	.short	0x0000


	//----- nvinfo : EIATTR_MAXREG_COUNT
	.align		4
        /*001c*/ 	.byte	0x03, 0x1b
        /*001e*/ 	.short	0x00ff


	//----- nvinfo : EIATTR_MERCURY_ISA_VERSION
	.align		4
        /*0020*/ 	.byte	0x03, 0x5f
        /*0022*/ 	.short	0x0101


	//----- nvinfo : EIATTR_VRC_CTA_INIT_COUNT
	.align		4
        /*0024*/ 	.byte	0x02, 0x4a
	.zero		1
	.zero		1


	//----- nvinfo : EIATTR_EXIT_INSTR_OFFSETS
	.align		4
        /*0028*/ 	.byte	0x04, 0x1c
        /*002a*/ 	.short	(.L_232 - .L_231)


	//   ....[0]....
.L_231:
        /*002c*/ 	.word	0x00000010


	//----- nvinfo : EIATTR_MAX_THREADS
	.align		4
.L_232:
        /*0030*/ 	.byte	0x04, 0x05
        /*0032*/ 	.short	(.L_234 - .L_233)
.L_233:
        /*0034*/ 	.word	0x00000100
        /*0038*/ 	.word	0x00000001
        /*003c*/ 	.word	0x00000001


	//----- nvinfo : EIATTR_CBANK_PARAM_SIZE
	.align		4
.L_234:
        /*0040*/ 	.byte	0x03, 0x19
        /*0042*/ 	.short	0x0418


	//----- nvinfo : EIATTR_PARAM_CBANK
	.align		4
        /*0044*/ 	.byte	0x04, 0x0a
        /*0046*/ 	.short	(.L_236 - .L_235)
	.align		4
.L_235:
        /*0048*/ 	.word	index@(.nv.constant0._ZN7cutlass13device_kernelIN5flash19enable_sm80_to_sm89INS1_16FlashAttnFwdSm80INS1_25CollectiveMainloopFwdSm80ILi8ELi1ELb1EN4cute5tupleIJNS5_1CILi128EEENS7_ILi64EEENS7_ILi256EEEEEELi256ENS_10bfloat16_tEfNS_4arch4Sm80ELb0ELb0ELb1ELb0ELb0ELb0ELb1ELb1EEENS1_21CollectiveEpilogueFwdINS6_IJS8_SA_S9_EEENS6_IJNS7_ILi1EEESI_SI_EEESC_SE_Li256ELb0ELb1ELb1ELb0EEENS1_19SingleTileSchedulerILb0ELb1ELb1ELi128EEEEEEEEEvNT_6ParamsE)
        /*004c*/ 	.short	0x0380
        /*004e*/ 	.short	0x0418


	//----- nvinfo : EIATTR_SW_WAR
	.align		4
.L_236:
        /*0050*/ 	.byte	0x04, 0x36
        /*0052*/ 	.short	(.L_238 - .L_237)
.L_237:
        /*0054*/ 	.word	0x00000008
.L_238:


//--------------------- .nv.info._ZN7cutlass13device_kernelIN5flash19enable_sm80_to_sm89INS1_16FlashAttnFwdSm80INS1_25CollectiveMainloopFwdSm80ILi8ELi1ELb1EN4cute5tupleIJNS5_1CILi128EEENS7_ILi48EEENS7_ILi256EEEEEELi256ENS_10bfloat16_tEfNS_4arch4Sm80ELb0ELb0ELb1ELb1ELb0ELb0ELb1ELb1EEENS1_21CollectiveEpilogueFwdINS6_IJS8_SA_S9_EEENS6_IJNS7_ILi1EEESI_SI_EEESC_SE_Li256ELb1ELb1ELb1ELb0EEENS1_36VarlenDynamicPersistentTileSchedulerILi128ELi48ELi256ELi256ELb1ELb1ELb0ELb0ELb1ELb1EEEEEEEEEvNT_6ParamsE --------------------------
	.section	.nv.info._ZN7cutlass13device_kernelIN5flash19enable_sm80_to_sm89INS1_16FlashAttnFwdSm80INS1_25CollectiveMainloopFwdSm80ILi8ELi1ELb1EN4cute5tupleIJNS5_1CILi128EEENS7_ILi48EEENS7_ILi256EEEEEELi256ENS_10bfloat16_tEfNS_4arch4Sm80ELb0ELb0ELb1ELb1ELb0ELb0ELb1ELb1EEENS1_21CollectiveEpilogueFwdINS6_IJS8_SA_S9_EEENS6_IJNS7_ILi1EEESI_SI_EEESC_SE_Li256ELb1ELb1ELb1ELb0EEENS1_36VarlenDynamicPersistentTileSchedulerILi128ELi48ELi256ELi256ELb1ELb1ELb0ELb0ELb1ELb1EEEEEEEEEvNT_6ParamsE,"",@"SHT_CUDA_INFO"
	.sectionflags	@""
	.align	4


	//----- nvinfo : EIATTR_CUDA_API_VERSION
	.align		4
        /*0000*/ 	.byte	0x04, 0x37
        /*0002*/ 	.short	(.L_240 - .L_239)
.L_239:
        /*0004*/ 	.word	0x00000082


	//----- nvinfo : EIATTR_KPARAM_INFO
	.align		4
.L_240:
        /*0008*/ 	.byte	0x04, 0x17
        /*000a*/ 	.short	(.L_242 - .L_241)
.L_241:
        /*000c*/ 	.word	0x00000000
        /*0010*/ 	.short	0x0000
        /*0012*/ 	.short	0x0000
        /*0014*/ 	.byte	0x00, 0xf0, 0xe1, 0x10


	//----- nvinfo : EIATTR_SPARSE_MMA_MASK
	.align		4
.L_242:
        /*0018*/ 	.byte	0x03, 0x50
        /*001a*/ 	.short	0x0000


	//----- nvinfo : EIATTR_MAXREG_COUNT
	.align		4
        /*001c*/ 	.byte	0x03, 0x1b
        /*001e*/ 	.short	0x00ff


	//----- nvinfo : EIATTR_MERCURY_ISA_VERSION
	.align		4
        /*0020*/ 	.byte	0x03, 0x5f
        /*0022*/ 	.short	0x0101


	//----- nvinfo : EIATTR_VRC_CTA_INIT_COUNT
	.align		4
        /*0024*/ 	.byte	0x02, 0x4a
	.zero		1
	.zero		1


	//----- nvinfo : EIATTR_EXIT_INSTR_OFFSETS
	.align		4
        /*0028*/ 	.byte	0x04, 0x1c
        /*002a*/ 	.short	(.L_244 - .L_243)


	//   ....[0]....
.L_243:
        /*002c*/ 	.word	0x00000010


	//----- nvinfo : EIATTR_MAX_THREADS
	.align		4
.L_244:
        /*0030*/ 	.byte	0x04, 0x05
        /*0032*/ 	.short	(.L_246 - .L_245)
.L_245:
        /*0034*/ 	.word	0x00000100
        /*0038*/ 	.word	0x00000001
        /*003c*/ 	.word	0x00000001


	//----- nvinfo : EIATTR_CBANK_PARAM_SIZE
	.align		4
.L_246:
        /*0040*/ 	.byte	0x03, 0x19
        /*0042*/ 	.short	0x0438


	//----- nvinfo : EIATTR_PARAM_CBANK
	.align		4
        /*0044*/ 	.byte	0x04, 0x0a
        /*0046*/ 	.short	(.L_248 - .L_247)
	.align		4
.L_247:
        /*0048*/ 	.word	index@(.nv.constant0._ZN7cutlass13device_kernelIN5flash19enable_sm80_to_sm89INS1_16FlashAttnFwdSm80INS1_25CollectiveMainloopFwdSm80ILi8ELi1ELb1EN4cute5tupleIJNS5_1CILi128EEENS7_ILi48EEENS7_ILi256EEEEEELi256ENS_10bfloat16_tEfNS_4arch4Sm80ELb0ELb0ELb1ELb1ELb0ELb0ELb1ELb1EEENS1_21CollectiveEpilogueFwdINS6_IJS8_SA_S9_EEENS6_IJNS7_ILi1EEESI_SI_EEESC_SE_Li256ELb1ELb1ELb1ELb0EEENS1_36VarlenDynamicPersistentTileSchedulerILi128ELi48ELi256ELi256ELb1ELb1ELb0ELb0ELb1ELb1EEEEEEEEEvNT_6ParamsE)
        /*004c*/ 	.short	0x0380
        /*004e*/ 	.short	0x0438


	//----- nvinfo : EIATTR_SW_WAR
	.align		4
.L_248:
        /*0050*/ 	.byte	0x04, 0x36
        /*0052*/ 	.short	(.L_250 - .L_249)
.L_249:
        /*0054*/ 	.word	0x00000008
.L_250:


//--------------------- .nv.info._ZN7cutlass13device_kernelIN5flash19enable_sm80_to_sm89INS1_16FlashAttnFwdSm80INS1_25CollectiveMainloopFwdSm80ILi8ELi1ELb0EN4cute5tupleIJNS5_1CILi128EEENS7_ILi32EEENS7_ILi256EEEEEELi256ENS_10bfloat16_tEfNS_4arch4Sm80ELb0ELb0ELb1ELb1ELb0ELb1ELb1ELb1EEENS1_21CollectiveEpilogueFwdINS6_IJS8_SA_S9_EEENS6_IJNS7_ILi1EEESI_SI_EEESC_SE_Li256ELb1ELb1ELb1ELb0EEENS1_36VarlenDynamicPersistentTileSchedulerILi128ELi32ELi256ELi256ELb1ELb1ELb0ELb0ELb1ELb1EEEEEEEEEvNT_6ParamsE --------------------------
	.section	.nv.info._ZN7cutlass13device_kernelIN5flash19enable_sm80_to_sm89INS1_16FlashAttnFwdSm80INS1_25CollectiveMainloopFwdSm80ILi8ELi1ELb0EN4cute5tupleIJNS5_1CILi128EEENS7_ILi32EEENS7_ILi256EEEEEELi256ENS_10bfloat16_tEfNS_4arch4Sm80ELb0ELb0ELb1ELb1ELb0ELb1ELb1ELb1EEENS1_21CollectiveEpilogueFwdINS6_IJS8_SA_S9_EEENS6_IJNS7_ILi1EEESI_SI_EEESC_SE_Li256ELb1ELb1ELb1ELb0EEENS1_36VarlenDynamicPersistentTileSchedulerILi128ELi32ELi256ELi256ELb1ELb1ELb0ELb0ELb1ELb1EEEEEEEEEvNT_6ParamsE,"",@"SHT_CUDA_INFO"
	.sectionflags	@""
	.align	4


	//----- nvinfo : EIATTR_CUDA_API_VERSION
	.align		4
        /*0000*/ 	.byte	0x04, 0x37
        /*0002*/ 	.short	(.L_252 - .L_251)
.L_251:
        /*0004*/ 	.word	0x00000082


	//----- nvinfo : EIATTR_KPARAM_INFO
	.align		4
.L_252:
        /*0008*/ 	.byte	0x04, 0x17
        /*000a*/ 	.short	(.L_254 - .L_253)
.L_253:
        /*000c*/ 	.word	0x00000000
        /*0010*/ 	.short	0x0000
        /*0012*/ 	.short	0x0000
        /*0014*/ 	.byte	0x00, 0xf0, 0xe1, 0x10


	//----- nvinfo : EIATTR_SPARSE_MMA_MASK
	.align		4
.L_254:
        /*0018*/ 	.byte	0x03, 0x50
        /*001a*/ 	.short	0x0000


	//----- nvinfo : EIATTR_MAXREG_COUNT
	.align		4
        /*001c*/ 	.byte	0x03, 0x1b
        /*001e*/ 	.short	0x00ff


	//----- nvinfo : EIATTR_MERCURY_ISA_VERSION
	.align		4
        /*0020*/ 	.byte	0x03, 0x5f
        /*0022*/ 	.short	0x0101


	//----- nvinfo : EIATTR_VRC_CTA_INIT_COUNT
	.align		4
        /*0024*/ 	.byte	0x02, 0x4a
	.zero		1
	.zero		1


	//----- nvinfo : EIATTR_EXIT_INSTR_OFFSETS
	.align		4
        /*0028*/ 	.byte	0x04, 0x1c
        /*002a*/ 	.short	(.L_256 - .L_255)


	//   ....[0]....
.L_255:
        /*002c*/ 	.word	0x00000010


	//----- nvinfo : EIATTR_MAX_THREADS
	.align		4
.L_256:
        /*0030*/ 	.byte	0x04, 0x05
        /*0032*/ 	.short	(.L_258 - .L_257)
.L_257:
        /*0034*/ 	.word	0x00000100
        /*0038*/ 	.word	0x00000001
        /*003c*/ 	.word	0x00000001


	//----- nvinfo : EIATTR_CBANK_PARAM_SIZE
	.align		4
.L_258:
        /*0040*/ 	.byte	0x03, 0x19
        /*0042*/ 	.short	0x0438


	//----- nvinfo : EIATTR_PARAM_CBANK
	.align		4
        /*0044*/ 	.byte	0x04, 0x0a
        /*0046*/ 	.short	(.L_260 - .L_259)
	.align		4
.L_259:
        /*0048*/ 	.word	index@(.nv.constant0._ZN7cutlass13device_kernelIN5flash19enable_sm80_to_sm89INS1_16FlashAttnFwdSm80INS1_25CollectiveMainloopFwdSm80ILi8ELi1ELb0EN4cute5tupleIJNS5_1CILi128EEENS7_ILi32EEENS7_ILi256EEEEEELi256ENS_10bfloat16_tEfNS_4arch4Sm80ELb0ELb0ELb1ELb1ELb0ELb1ELb1ELb1EEENS1_21CollectiveEpilogueFwdINS6_IJS8_SA_S9_EEENS6_IJNS7_ILi1EEESI_SI_EEESC_SE_Li256ELb1ELb1ELb1ELb0EEENS1_36VarlenDynamicPersistentTileSchedulerILi128ELi32ELi256ELi256ELb1ELb1ELb0ELb0ELb1ELb1EEEEEEEEEvNT_6ParamsE)
        /*004c*/ 	.short	0x0380
        /*004e*/ 	.short	0x0438


	//----- nvinfo : EIATTR_SW_WAR
	.align		4
.L_260:
        /*0050*/ 	.byte	0x04, 0x36
        /*0052*/ 	.short	(.L_262 - .L_261)
.L_261:
        /*0054*/ 	.word	0x00000008
.L_262:


//--------------------- .nv.info._ZN7cutlass13device_kernelIN5flash19enable_sm80_to_sm89INS1_16FlashAttnFwdSm80INS1_25CollectiveMainloopFwdSm80ILi8ELi1ELb1EN4cute5tupleIJNS5_1CILi128EEENS7_ILi48EEENS7_ILi256EEEEEELi256ENS_10bfloat16_tEfNS_4arch4Sm80ELb0ELb1ELb1ELb0ELb0ELb0ELb1ELb1EEENS1_21CollectiveEpilogueFwdINS6_IJS8_SA_S9_EEENS6_IJNS7_ILi1EEESI_SI_EEESC_SE_Li256ELb0ELb1ELb1ELb0EEENS1_19SingleTileSchedulerILb0ELb1ELb1ELi128EEEEEEEEEvNT_6ParamsE --------------------------
	.section	.nv.info._ZN7cutlass13device_kernelIN5flash19enable_sm80_to_sm89INS1_16FlashAttnFwdSm80INS1_25CollectiveMainloopFwdSm80ILi8ELi1ELb1EN4cute5tupleIJNS5_1CILi128EEENS7_ILi48EEENS7_ILi256EEEEEELi256ENS_10bfloat16_tEfNS_4arch4Sm80ELb0ELb1ELb1ELb0ELb0ELb0ELb1ELb1EEENS1_21CollectiveEpilogueFwdINS6_IJS8_SA_S9_EEENS6_IJNS7_ILi1EEESI_SI_EEESC_SE_Li256ELb0ELb1ELb1ELb0EEENS1_19SingleTileSchedulerILb0ELb1ELb1ELi128EEEEEEEEEvNT_6ParamsE,"",@"SHT_CUDA_INFO"
	.sectionflags	@""
	.align	4


	//----- nvinfo : EIATTR_CUDA_API_VERSION
	.align		4
        /*0000*/ 	.byte	0x04, 0x37
        /*0002*/ 	.short	(.L_264 - .L_263)
.L_263:
        /*0004*/ 	.word	0x00000082


	//----- nvinfo : EIATTR_KPARAM_INFO
	.align		4
.L_264:
        /*0008*/ 	.byte	0x04, 0x17
        /*000a*/ 	.short	(.L_266 - .L_265)
.L_265:
        /*000c*/ 	.word	0x00000000
        /*0010*/ 	.short	0x0000
        /*0012*/ 	.short	0x0000
        /*0014*/ 	.byte	0x00, 0xf0, 0x61, 0x10


	//----- nvinfo : EIATTR_SPARSE_MMA_MASK
	.align		4
.L_266:
        /*0018*/ 	.byte	0x03, 0x50
        /*001a*/ 	.short	0x0000


	//----- nvinfo : EIATTR_MAXREG_COUNT
	.align		4
        /*001c*/ 	.byte	0x03, 0x1b
        /*001e*/ 	.short	0x00ff


	//----- nvinfo : EIATTR_MERCURY_ISA_VERSION
	.align		4
        /*0020*/ 	.byte	0x03, 0x5f
        /*0022*/ 	.short	0x0101


	//----- nvinfo : EIATTR_VRC_CTA_INIT_COUNT
	.align		4
        /*0024*/ 	.byte	0x02, 0x4a
	.zero		1
	.zero		1


	//----- nvinfo : EIATTR_EXIT_INSTR_OFFSETS
	.align		4
        /*0028*/ 	.byte	0x04, 0x1c
        /*002a*/ 	.short	(.L_268 - .L_267)


	//   ....[0]....
.L_267:
        /*002c*/ 	.word	0x00000010


	//----- nvinfo : EIATTR_MAX_THREADS
	.align		4
.L_268:
        /*0030*/ 	.byte	0x04, 0x05
        /*0032*/ 	.short	(.L_270 - .L_269)
.L_269:
        /*0034*/ 	.word	0x00000100
        /*0038*/ 	.word	0x00000001
        /*003c*/ 	.word	0x00000001


	//----- nvinfo : EIATTR_CBANK_PARAM_SIZE
	.align		4
.L_270:
        /*0040*/ 	.byte	0x03, 0x19
        /*0042*/ 	.short	0x0418


	//----- nvinfo : EIATTR_PARAM_CBANK
	.align		4
        /*0044*/ 	.byte	0x04, 0x0a
        /*0046*/ 	.short	(.L_272 - .L_271)
	.align		4
.L_271:
        /*0048*/ 	.word	index@(.nv.constant0._ZN7cutlass13device_kernelIN5flash19enable_sm80_to_sm89INS1_16FlashAttnFwdSm80INS1_25CollectiveMainloopFwdSm80ILi8ELi1ELb1EN4cute5tupleIJNS5_1CILi128EEENS7_ILi48EEENS7_ILi256EEEEEELi256ENS_10bfloat16_tEfNS_4arch4Sm80ELb0ELb1ELb1ELb0ELb0ELb0ELb1ELb1EEENS1_21CollectiveEpilogueFwdINS6_IJS8_SA_S9_EEENS6_IJNS7_ILi1EEESI_SI_EEESC_SE_Li256ELb0ELb1ELb1ELb0EEENS1_19SingleTileSchedulerILb0ELb1ELb1ELi128EEEEEEEEEvNT_6ParamsE)
        /*004c*/ 	.short	0x0380
        /*004e*/ 	.short	0x0418


	//----- nvinfo : EIATTR_SW_WAR
	.align		4
.L_272:
        /*0050*/ 	.byte	0x04, 0x36
        /*0052*/ 	.short	(.L_274 - .L_273)
.L_273:
        /*0054*/ 	.word	0x00000008
.L_274:


//--------------------- .nv.info._ZN7cutlass13device_kernelIN5flash19enable_sm80_to_sm89INS1_16FlashAttnFwdSm80INS1_25CollectiveMainloopFwdSm80ILi8ELi1ELb1EN4cute5tupleIJNS5_1CILi128EEENS7_ILi48EEENS7_ILi256EEEEEELi256ENS_10bfloat16_tEfNS_4arch4Sm80ELb0ELb1ELb1ELb1ELb0ELb0ELb1ELb1EEENS1_21CollectiveEpilogueFwdINS6_IJS8_SA_S9_EEENS6_IJNS7_ILi1EEESI_SI_EEESC_SE_Li256ELb1ELb1ELb1ELb0EEENS1_36VarlenDynamicPersistentTileSchedulerILi128ELi48ELi256ELi256ELb1ELb1ELb0ELb1ELb0ELb1EEEEEEEEEvNT_6ParamsE --------------------------
	.section	.nv.info._ZN7cutlass13device_kernelIN5flash19enable_sm80_to_sm89INS1_16FlashAttnFwdSm80INS1_25CollectiveMainloopFwdSm80ILi8ELi1ELb1EN4cute5tupleIJNS5_1CILi128EEENS7_ILi48EEENS7_ILi256EEEEEELi256ENS_10bfloat16_tEfNS_4arch4Sm80ELb0ELb1ELb1ELb1ELb0ELb0ELb1ELb1EEENS1_21CollectiveEpilogueFwdINS6_IJS8_SA_S9_EEENS6_IJNS7_ILi1EEESI_SI_EEESC_SE_Li256ELb1ELb1ELb1ELb0EEENS1_36VarlenDynamicPersistentTileSchedulerILi128ELi48ELi256ELi256ELb1ELb1ELb0ELb1ELb0ELb1EEEEEEEEEvNT_6ParamsE,"",@"SHT_CUDA_INFO"
	.sectionflags	@""
	.align	4


	//----- nvinfo : EIATTR_CUDA_API_VERSION
	.align		4
        /*0000*/ 	.byte	0x04, 0x37
        /*0002*/ 	.short	(.L_276 - .L_275)
.L_275:
        /*0004*/ 	.word	0x00000082


	//----- nvinfo : EIATTR_KPARAM_INFO
	.align		4
.L_276:
        /*0008*/ 	.byte	0x04, 0x17
        /*000a*/ 	.short	(.L_278 - .L_277)
.L_277:
        /*000c*/ 	.word	0x00000000
        /*0010*/ 	.short	0x0000
        /*0012*/ 	.short	0x0000
        /*0014*/ 	.byte	0x00, 0xf0, 0xe1, 0x10


	//----- nvinfo : EIATTR_SPARSE_MMA_MASK
	.align		4
.L_278:
        /*0018*/ 	.byte	0x03, 0x50
        /*001a*/ 	.short	0x0000


	//----- nvinfo : EIATTR_MAXREG_COUNT
	.align		4
        /*001c*/ 	.byte	0x03, 0x1b
        /*001e*/ 	.short	0x00ff


	//----- nvinfo : EIATTR_MERCURY_ISA_VERSION
	.align		4
        /*0020*/ 	.byte	0x03, 0x5f
        /*0022*/ 	.short	0x0101


	//----- nvinfo : EIATTR_VRC_CTA_INIT_COUNT
	.align		4
        /*0024*/ 	.byte	0x02, 0x4a
	.zero		1
	.zero		1


	//----- nvinfo : EIATTR_EXIT_INSTR_OFFSETS
	.align		4
        /*0028*/ 	.byte	0x04, 0x1c
        /*002a*/ 	.short	(.L_280 - .L_279)


	//   ....[0]....
.L_279:
        /*002c*/ 	.word	0x00000010


	//----- nvinfo : EIATTR_MAX_THREADS
	.align		4
.L_280:
        /*0030*/ 	.byte	0x04, 0x05
        /*0032*/ 	.short	(.L_282 - .L_281)
.L_281:
        /*0034*/ 	.word	0x00000100
        /*0038*/ 	.word	0x00000001
        /*003c*/ 	.word	0x00000001


	//----- nvinfo : EIATTR_CBANK_PARAM_SIZE
	.align		4
.L_282:
        /*0040*/ 	.byte	0x03, 0x19
        /*0042*/ 	.short	0x0438


	//----- nvinfo : EIATTR_PARAM_CBANK
	.align		4
        /*0044*/ 	.byte	0x04, 0x0a
        /*0046*/ 	.short	(.L_284 - .L_283)
	.align		4
.L_283:
        /*0048*/ 	.word	index@(.nv.constant0._ZN7cutlass13device_kernelIN5flash19enable_sm80_to_sm89INS1_16FlashAttnFwdSm80INS1_25CollectiveMainloopFwdSm80ILi8ELi1ELb1EN4cute5tupleIJNS5_1CILi128EEENS7_ILi48EEENS7_ILi256EEEEEELi256ENS_10bfloat16_tEfNS_4arch4Sm80ELb0ELb1ELb1ELb1ELb0ELb0ELb1ELb1EEENS1_21CollectiveEpilogueFwdINS6_IJS8_SA_S9_EEENS6_IJNS7_ILi1EEESI_SI_EEESC_SE_Li256ELb1ELb1ELb1ELb0EEENS1_36VarlenDynamicPersistentTileSchedulerILi128ELi48ELi256ELi256ELb1ELb1ELb0ELb1ELb0ELb1EEEEEEEEEvNT_6ParamsE)
        /*004c*/ 	.short	0x0380
        /*004e*/ 	.short	0x0438


	//----- nvinfo : EIATTR_SW_WAR
	.align		4
.L_284:
        /*0050*/ 	.byte	0x04, 0x36
        /*0052*/ 	.short	(.L_286 - .L_285)
.L_285:
        /*0054*/ 	.word	0x00000008
.L_286:


//--------------------- .nv.info._ZN7cutlass13device_kernelIN5flash19enable_sm80_to_sm89INS1_16FlashAttnFwdSm80INS1_25CollectiveMainloopFwdSm80ILi8ELi1ELb0EN4cute5tupleIJNS5_1CILi128EEENS7_ILi32EEENS7_ILi256EEEEEELi256ENS_10bfloat16_tEfNS_4arch4Sm80ELb0ELb1ELb1ELb1ELb0ELb1ELb1ELb1EEENS1_21CollectiveEpilogueFwdINS6_IJS8_SA_S9_EEENS6_IJNS7_ILi1EEESI_SI_EEESC_SE_Li256ELb1ELb1ELb1ELb0EEENS1_36VarlenDynamicPersistentTileSchedulerILi128ELi32ELi256ELi256ELb1ELb1ELb0ELb1ELb0ELb1EEEEEEEEEvNT_6ParamsE --------------------------
	.section	.nv.info._ZN7cutlass13device_kernelIN5flash19enable_sm80_to_sm89INS1_16FlashAttnFwdSm80INS1_25CollectiveMainloopFwdSm80ILi8ELi1ELb0EN4cute5tupleIJNS5_1CILi128EEENS7_ILi32EEENS7_ILi256EEEEEELi256ENS_10bfloat16_tEfNS_4arch4Sm80ELb0ELb1ELb1ELb1ELb0ELb1ELb1ELb1EEENS1_21CollectiveEpilogueFwdINS6_IJS8_SA_S9_EEENS6_IJNS7_ILi1EEESI_SI_EEESC_SE_Li256ELb1ELb1ELb1ELb0EEENS1_36VarlenDynamicPersistentTileSchedulerILi128ELi32ELi256ELi256ELb1ELb1ELb0ELb1ELb0ELb1EEEEEEEEEvNT_6ParamsE,"",@"SHT_CUDA_INFO"
	.sectionflags	@""
	.align	4


	//----- nvinfo : EIATTR_CUDA_API_VERSION
	.align		4
        /*0000*/ 	.byte	0x04, 0x37
        /*0002*/ 	.short	(.L_288 - .L_287)
.L_287:
        /*0004*/ 	.word	0x00000082


	//----- nvinfo : EIATTR_KPARAM_INFO
	.align		4
.L_288:
        /*0008*/ 	.byte	0x04, 0x17
        /*000a*/ 	.short	(.L_290 - .L_289)
.L_289:
        /*000c*/ 	.word	0x00000000
        /*0010*/ 	.short	0x0000
        /*0012*/ 	.short	0x0000
        /*0014*/ 	.byte	0x00, 0xf0, 0xe1, 0x10


	//----- nvinfo : EIATTR_SPARSE_MMA_MASK
	.align		4
.L_290:
        /*0018*/ 	.byte	0x03, 0x50
        /*001a*/ 	.short	0x0000


	//----- nvinfo : EIATTR_MAXREG_COUNT
	.align		4
        /*001c*/ 	.byte	0x03, 0x1b
        /*001e*/ 	.short	0x00ff


	//----- nvinfo : EIATTR_MERCURY_ISA_VERSION
	.align		4
        /*0020*/ 	.byte	0x03, 0x5f
        /*0022*/ 	.short	0x0101


	//----- nvinfo : EIATTR_VRC_CTA_INIT_COUNT
	.align		4
        /*0024*/ 	.byte	0x02, 0x4a
	.zero		1
	.zero		1


	//----- nvinfo : EIATTR_EXIT_INSTR_OFFSETS
	.align		4
        /*0028*/ 	.byte	0x04, 0x1c
        /*002a*/ 	.short	(.L_292 - .L_291)


	//   ....[0]....
.L_291:
        /*002c*/ 	.word	0x00000010


	//----- nvinfo : EIATTR_MAX_THREADS
	.align		4
.L_292:
        /*0030*/ 	.byte	0x04, 0x05
        /*0032*/ 	.short	(.L_294 - .L_293)
.L_293:
        /*0034*/ 	.word	0x00000100
        /*0038*/ 	.word	0x00000001
        /*003c*/ 	.word	0x00000001


	//----- nvinfo : EIATTR_CBANK_PARAM_SIZE
	.align		4
.L_294:
        /*0040*/ 	.byte	0x03, 0x19
        /*0042*/ 	.short	0x0438


	//----- nvinfo : EIATTR_PARAM_CBANK
	.align		4
        /*0044*/ 	.byte	0x04, 0x0a
        /*0046*/ 	.short	(.L_296 - .L_295)
	.align		4
.L_295:
        /*0048*/ 	.word	index@(.nv.constant0._ZN7cutlass13device_kernelIN5flash19enable_sm80_to_sm89INS1_16FlashAttnFwdSm80INS1_25CollectiveMainloopFwdSm80ILi8ELi1ELb0EN4cute5tupleIJNS5_1CILi128EEENS7_ILi32EEENS7_ILi256EEEEEELi256ENS_10bfloat16_tEfNS_4arch4Sm80ELb0ELb1ELb1ELb1ELb0ELb1ELb1ELb1EEENS1_21CollectiveEpilogueFwdINS6_IJS8_SA_S9_EEENS6_IJNS7_ILi1EEESI_SI_EEESC_SE_Li256ELb1ELb1ELb1ELb0EEENS1_36VarlenDynamicPersistentTileSchedulerILi128ELi32ELi256ELi256ELb1ELb1ELb0ELb1ELb0ELb1EEEEEEEEEvNT_6ParamsE)
        /*004c*/ 	.short	0x0380
        /*004e*/ 	.short	0x0438


	//----- nvinfo : EIATTR_SW_WAR
	.align		4
.L_296:
        /*0050*/ 	.byte	0x04, 0x36
        /*0052*/ 	.short	(.L_298 - .L_297)
.L_297:
        /*0054*/ 	.word	0x00000008
.L_298:


//--------------------- .nv.info._ZN7cutlass13device_kernelIN5flash19enable_sm80_to_sm89INS1_16FlashAttnFwdSm80INS1_25CollectiveMainloopFwdSm80ILi8ELi1ELb1EN4cute5tupleIJNS5_1CILi128EEENS7_ILi64EEENS7_ILi256EEEEEELi256ENS_10bfloat16_tEfNS_4arch4Sm80ELb1ELb0ELb1ELb0ELb0ELb0ELb1ELb1EEENS1_21CollectiveEpilogueFwdINS6_IJS8_SA_S9_EEENS6_IJNS7_ILi1EEESI_SI_EEESC_SE_Li256ELb0ELb1ELb1ELb0EEENS1_30DynamicPersistentTileSchedulerILi256ELi256ELb1ELb1ELb0EEEEEEEEEvNT_6ParamsE --------------------------
	.section	.nv.info._ZN7cutlass13device_kernelIN5flash19enable_sm80_to_sm89INS1_16FlashAttnFwdSm80INS1_25CollectiveMainloopFwdSm80ILi8ELi1ELb1EN4cute5tupleIJNS5_1CILi128EEENS7_ILi64EEENS7_ILi256EEEEEELi256ENS_10bfloat16_tEfNS_4arch4Sm80ELb1ELb0ELb1ELb0ELb0ELb0ELb1ELb1EEENS1_21CollectiveEpilogueFwdINS6_IJS8_SA_S9_EEENS6_IJNS7_ILi1EEESI_SI_EEESC_SE_Li256ELb0ELb1ELb1ELb0EEENS1_30DynamicPersistentTileSchedulerILi256ELi256ELb1ELb1ELb0EEEEEEEEEvNT_6ParamsE,"",@"SHT_CUDA_INFO"
	.sectionflags	@""
	.align	4


	//----- nvinfo : EIATTR_CUDA_API_VERSION
	.align		4
        /*0000*/ 	.byte	0x04, 0x37
        /*0002*/ 	.short	(.L_300 - .L_299)
.L_299:
        /*0004*/ 	.word	0x00000082


	//----- nvinfo : EIATTR_KPARAM_INFO
	.align		4
.L_300:
        /*0008*/ 	.byte	0x04, 0x17
        /*000a*/ 	.short	(.L_302 - .L_301)
.L_301:
        /*000c*/ 	.word	0x00000000
        /*0010*/ 	.short	0x0000
        /*0012*/ 	.short	0x0000
        /*0014*/ 	.byte	0x00, 0xf0, 0xa1, 0x10


	//----- nvinfo : EIATTR_SPARSE_MMA_MASK
	.align		4
.L_302:
        /*0018*/ 	.byte	0x03, 0x50
        /*001a*/ 	.short	0x0000


	//----- nvinfo : EIATTR_MAXREG_COUNT
	.align		4
        /*001c*/ 	.byte	0x03, 0x1b
        /*001e*/ 	.short	0x00ff


	//----- nvinfo : EIATTR_MERCURY_ISA_VERSION
	.align		4
        /*0020*/ 	.byte	0x03, 0x5f
        /*0022*/ 	.short	0x0101


	//----- nvinfo : EIATTR_VRC_CTA_INIT_COUNT
	.align		4
        /*0024*/ 	.byte	0x02, 0x4a
	.zero		1
	.zero		1


	//----- nvinfo : EIATTR_EXIT_INSTR_OFFSETS
	.align		4
        /*0028*/ 	.byte	0x04, 0x1c
        /*002a*/ 	.short	(.L_304 - .L_303)


	//   ....[0]....
.L_303:
        /*002c*/ 	.word	0x00000010


	//----- nvinfo : EIATTR_MAX_THREADS
	.align		4
.L_304:
        /*0030*/ 	.byte	0x04, 0x05
        /*0032*/ 	.short	(.L_306 - .L_305)
.L_305:
        /*0034*/ 	.word	0x00000100
        /*0038*/ 	.word	0x00000001
        /*003c*/ 	.word	0x00000001


	//----- nvinfo : EIATTR_CBANK_PARAM_SIZE
	.align		4
.L_306:
        /*0040*/ 	.byte	0x03, 0x19
        /*0042*/ 	.short	0x0428


	//----- nvinfo : EIATTR_PARAM_CBANK
	.align		4
        /*0044*/ 	.byte	0x04, 0x0a
        /*0046*/ 	.short	(.L_308 - .L_307)
	.align		4
.L_307:
        /*0048*/ 	.word	index@(.nv.constant0._ZN7cutlass13device_kernelIN5flash19enable_sm80_to_sm89INS1_16FlashAttnFwdSm80INS1_25CollectiveMainloopFwdSm80ILi8ELi1ELb1EN4cute5tupleIJNS5_1CILi128EEENS7_ILi64EEENS7_ILi256EEEEEELi256ENS_10bfloat16_tEfNS_4arch4Sm80ELb1ELb0ELb1ELb0ELb0ELb0ELb1ELb1EEENS1_21CollectiveEpilogueFwdINS6_IJS8_SA_S9_EEENS6_IJNS7_ILi1EEESI_SI_EEESC_SE_Li256ELb0ELb1ELb1ELb0EEENS1_30DynamicPersistentTileSchedulerILi256ELi256ELb1ELb1ELb0EEEEEEEEEvNT_6ParamsE)
        /*004c*/ 	.short	0x0380
        /*004e*/ 	.short	0x0428


	//----- nvinfo : EIATTR_SW_WAR
	.align		4
.L_308:
        /*0050*/ 	.byte	0x04, 0x36
        /*0052*/ 	.short	(.L_310 - .L_309)
.L_309:
        /*0054*/ 	.word	0x00000008
.L_310:


//--------------------- .nv.info._ZN7cutlass13device_kernelIN5flash19enable_sm80_to_sm89INS1_16FlashAttnFwdSm80INS1_25CollectiveMainloopFwdSm80ILi8ELi1ELb1EN4cute5tupleIJNS5_1CILi128EEENS7_ILi48EEENS7_ILi256EEEEEELi256ENS_10bfloat16_tEfNS_4arch4Sm80ELb1ELb0ELb1ELb1ELb0ELb0ELb1ELb1EEENS1_21CollectiveEpilogueFwdINS6_IJS8_SA_S9_EEENS6_IJNS7_ILi1EEESI_SI_EEESC_SE_Li256ELb1ELb1ELb1ELb0EEENS1_36VarlenDynamicPersistentTileSchedulerILi128ELi48ELi256ELi256ELb1ELb1ELb0ELb1ELb1ELb1EEEEEEEEEvNT_6ParamsE --------------------------
	.section	.nv.info._ZN7cutlass13device_kernelIN5flash19enable_sm80_to_sm89INS1_16FlashAttnFwdSm80INS1_25CollectiveMainloopFwdSm80ILi8ELi1ELb1EN4cute5tupleIJNS5_1CILi128EEENS7_ILi48EEENS7_ILi256EEEEEELi256ENS_10bfloat16_tEfNS_4arch4Sm80ELb1ELb0ELb1ELb1ELb0ELb0ELb1ELb1EEENS1_21CollectiveEpilogueFwdINS6_IJS8_SA_S9_EEENS6_IJNS7_ILi1EEESI_SI_EEESC_SE_Li256ELb1ELb1ELb1ELb0EEENS1_36VarlenDynamicPersistentTileSchedulerILi128ELi48ELi256ELi256ELb1ELb1ELb0ELb1ELb1ELb1EEEEEEEEEvNT_6ParamsE,"",@"SHT_CUDA_INFO"
	.sectionflags	@""
	.align	4


	//----- nvinfo : EIATTR_CUDA_API_VERSION
	.align		4
        /*0000*/ 	.byte	0x04, 0x37
        /*0002*/ 	.short	(.L_312 - .L_311)
.L_311:
        /*0004*/ 	.word	0x00000082


	//----- nvinfo : EIATTR_KPARAM_INFO
	.align		4
.L_312:
        /*0008*/ 	.byte	0x04, 0x17
        /*000a*/ 	.short	(.L_314 - .L_313)
.L_313:
        /*000c*/ 	.word	0x00000000
        /*0010*/ 	.short	0x0000
        /*0012*/ 	.short	0x0000
        /*0014*/ 	.byte	0x00, 0xf0, 0xe1, 0x10


	//----- nvinfo : EIATTR_SPARSE_MMA_MASK
	.align		4
.L_314:
        /*0018*/ 	.byte	0x03, 0x50
        /*001a*/ 	.short	0x0000


	//----- nvinfo : EIATTR_MAXREG_COUNT
	.align		4
        /*001c*/ 	.byte	0x03, 0x1b
        /*001e*/ 	.short	0x00ff


	//----- nvinfo : EIATTR_MERCURY_ISA_VERSION
	.align		4
        /*0020*/ 	.byte	0x03, 0x5f
        /*0022*/ 	.short	0x0101


	//----- nvinfo : EIATTR_VRC_CTA_INIT_COUNT
	.align		4
        /*0024*/ 	.byte	0x02, 0x4a
	.zero		1
	.zero		1


	//----- nvinfo : EIATTR_EXIT_INSTR_OFFSETS
	.align		4
        /*0028*/ 	.byte	0x04, 0x1c
        /*002a*/ 	.short	(.L_316 - .L_315)


	//   ....[0]....
.L_315:
        /*002c*/ 	.word	0x00000010


	//----- nvinfo : EIATTR_MAX_THREADS
	.align		4
.L_316:
        /*0030*/ 	.byte	0x04, 0x05
        /*0032*/ 	.short	(.L_318 - .L_317)
.L_317:
        /*0034*/ 	.word	0x00000100
        /*0038*/ 	.word	0x00000001
        /*003c*/ 	.word	0x00000001


	//----- nvinfo : EIATTR_CBANK_PARAM_SIZE
	.align		4
.L_318:
        /*0040*/ 	.byte	0x03, 0x19
        /*0042*/ 	.short	0x0438


	//----- nvinfo : EIATTR_PARAM_CBANK
	.align		4
        /*0044*/ 	.byte	0x04, 0x0a
        /*0046*/ 	.short	(.L_320 - .L_319)
	.align		4
.L_319:
        /*0048*/ 	.word	index@(.nv.constant0._ZN7cutlass13device_kernelIN5flash19enable_sm80_to_sm89INS1_16FlashAttnFwdSm80INS1_25CollectiveMainloopFwdSm80ILi8ELi1ELb1EN4cute5tupleIJNS5_1CILi128EEENS7_ILi48EEENS7_ILi256EEEEEELi256ENS_10bfloat16_tEfNS_4arch4Sm80ELb1ELb0ELb1ELb1ELb0ELb0ELb1ELb1EEENS1_21CollectiveEpilogueFwdINS6_IJS8_SA_S9_EEENS6_IJNS7_ILi1EEESI_SI_EEESC_SE_Li256ELb1ELb1ELb1ELb0EEENS1_36VarlenDynamicPersistentTileSchedulerILi128ELi48ELi256ELi256ELb1ELb1ELb0ELb1ELb1ELb1EEEEEEEEEvNT_6ParamsE)
        /*004c*/ 	.short	0x0380
        /*004e*/ 	.short	0x0438


	//----- nvinfo : EIATTR_SW_WAR
	.align		4
.L_320:
        /*0050*/ 	.byte	0x04, 0x36
        /*0052*/ 	.short	(.L_322 - .L_321)
.L_321:
        /*0054*/ 	.word	0x00000008
.L_322:


//--------------------- .nv.info._ZN7cutlass13device_kernelIN5flash19enable_sm80_to_sm89INS1_16FlashAttnFwdSm80INS1_25CollectiveMainloopFwdSm80ILi8ELi1ELb0EN4cute5tupleIJNS5_1CILi128EEENS7_ILi32EEENS7_ILi256EEEEEELi256ENS_10bfloat16_tEfNS_4arch4Sm80ELb1ELb0ELb1ELb1ELb0ELb1ELb1ELb1EEENS1_21CollectiveEpilogueFwdINS6_IJS8_SA_S9_EEENS6_IJNS7_ILi1EEESI_SI_EEESC_SE_Li256ELb1ELb1ELb1ELb0EEENS1_36VarlenDynamicPersistentTileSchedulerILi128ELi32ELi256ELi256ELb1ELb1ELb0ELb1ELb1ELb1EEEEEEEEEvNT_6ParamsE --------------------------
	.section	.nv.info._ZN7cutlass13device_kernelIN5flash19enable_sm80_to_sm89INS1_16FlashAttnFwdSm80INS1_25CollectiveMainloopFwdSm80ILi8ELi1ELb0EN4cute5tupleIJNS5_1CILi128EEENS7_ILi32EEENS7_ILi256EEEEEELi256ENS_10bfloat16_tEfNS_4arch4Sm80ELb1ELb0ELb1ELb1ELb0ELb1ELb1ELb1EEENS1_21CollectiveEpilogueFwdINS6_IJS8_SA_S9_EEENS6_IJNS7_ILi1EEESI_SI_EEESC_SE_Li256ELb1ELb1ELb1ELb0EEENS1_36VarlenDynamicPersistentTileSchedulerILi128ELi32ELi256ELi256ELb1ELb1ELb0ELb1ELb1ELb1EEEEEEEEEvNT_6ParamsE,"",@"SHT_CUDA_INFO"
	.sectionflags	@""
	.align	4


	//----- nvinfo : EIATTR_CUDA_API_VERSION
	.align		4
        /*0000*/ 	.byte	0x04, 0x37
        /*0002*/ 	.short	(.L_324 - .L_323)
.L_323:
        /*0004*/ 	.word	0x00000082


	//----- nvinfo : EIATTR_KPARAM_INFO
	.align		4
.L_324:
        /*0008*/ 	.byte	0x04, 0x17
        /*000a*/ 	.short	(.L_326 - .L_325)
.L_325:
        /*000c*/ 	.word	0x00000000
        /*0010*/ 	.short	0x0000
        /*0012*/ 	.short	0x0000
        /*0014*/ 	.byte	0x00, 0xf0, 0xe1, 0x10


	//----- nvinfo : EIATTR_SPARSE_MMA_MASK
	.align		4
.L_326:
        /*0018*/ 	.byte	0x03, 0x50
        /*001a*/ 	.short	0x0000


	//----- nvinfo : EIATTR_MAXREG_COUNT
	.align		4
        /*001c*/ 	.byte	0x03, 0x1b
        /*001e*/ 	.short	0x00ff


	//----- nvinfo : EIATTR_MERCURY_ISA_VERSION
	.align		4
        /*0020*/ 	.byte	0x03, 0x5f
        /*0022*/ 	.short	0x0101


	//----- nvinfo : EIATTR_VRC_CTA_INIT_COUNT
	.align		4
        /*0024*/ 	.byte	0x02, 0x4a
	.zero		1
	.zero		1


	//----- nvinfo : EIATTR_EXIT_INSTR_OFFSETS
	.align		4
        /*0028*/ 	.byte	0x04, 0x1c
        /*002a*/ 	.short	(.L_328 - .L_327)


	//   ....[0]....
.L_327:
        /*002c*/ 	.word	0x00000010


	//----- nvinfo : EIATTR_MAX_THREADS
	.align		4
.L_328:
        /*0030*/ 	.byte	0x04, 0x05
        /*0032*/ 	.short	(.L_330 - .L_329)
.L_329:
        /*0034*/ 	.word	0x00000100
        /*0038*/ 	.word	0x00000001
        /*003c*/ 	.word	0x00000001


	//----- nvinfo : EIATTR_CBANK_PARAM_SIZE
	.align		4
.L_330:
        /*0040*/ 	.byte	0x03, 0x19
        /*0042*/ 	.short	0x0438


	//----- nvinfo : EIATTR_PARAM_CBANK
	.align		4
        /*0044*/ 	.byte	0x04, 0x0a
        /*0046*/ 	.short	(.L_332 - .L_331)
	.align		4
.L_331:
        /*0048*/ 	.word	index@(.nv.constant0._ZN7cutlass13device_kernelIN5flash19enable_sm80_to_sm89INS1_16FlashAttnFwdSm80INS1_25CollectiveMainloopFwdSm80ILi8ELi1ELb0EN4cute5tupleIJNS5_1CILi128EEENS7_ILi32EEENS7_ILi256EEEEEELi256ENS_10bfloat16_tEfNS_4arch4Sm80ELb1ELb0ELb1ELb1ELb0ELb1ELb1ELb1EEENS1_21CollectiveEpilogueFwdINS6_IJS8_SA_S9_EEENS6_IJNS7_ILi1EEESI_SI_EEESC_SE_Li256ELb1ELb1ELb1ELb0EEENS1_36VarlenDynamicPersistentTileSchedulerILi128ELi32ELi256ELi256ELb1ELb1ELb0ELb1ELb1ELb1EEEEEEEEEvNT_6ParamsE)
        /*004c*/ 	.short	0x0380
        /*004e*/ 	.short	0x0438


	//----- nvinfo : EIATTR_SW_WAR
	.align		4
.L_332:
        /*0050*/ 	.byte	0x04, 0x36
        /*0052*/ 	.short	(.L_334 - .L_333)
.L_333:
        /*0054*/ 	.word	0x00000008
.L_334:


//--------------------- .nv.info._ZN7cutlass13device_kernelIN5flash19enable_sm80_to_sm89INS1_16FlashAttnFwdSm80INS1_25CollectiveMainloopFwdSm80ILi8ELi1ELb0EN4cute5tupleIJNS5_1CILi128EEENS7_ILi96EEENS7_ILi256EEEEEELi256ENS_10bfloat16_tEfNS_4arch4Sm80ELb0ELb0ELb1ELb0ELb0ELb0ELb1ELb1EEENS1_21CollectiveEpilogueFwdINS6_IJS8_SA_S9_EEENS6_IJNS7_ILi1EEESI_SI_EEESC_SE_Li256ELb0ELb1ELb1ELb0EEENS1_19SingleTileSchedulerILb0ELb1ELb1ELi128EEEEEEEEEvNT_6ParamsE --------------------------
	.section	.nv.info._ZN7cutlass13device_kernelIN5flash19enable_sm80_to_sm89INS1_16FlashAttnFwdSm80INS1_25CollectiveMainloopFwdSm80ILi8ELi1ELb0EN4cute5tupleIJNS5_1CILi128EEENS7_ILi96EEENS7_ILi256EEEEEELi256ENS_10bfloat16_tEfNS_4arch4Sm80ELb0ELb0ELb1ELb0ELb0ELb0ELb1ELb1EEENS1_21CollectiveEpilogueFwdINS6_IJS8_SA_S9_EEENS6_IJNS7_ILi1EEESI_SI_EEESC_SE_Li256ELb0ELb1ELb1ELb0EEENS1_19SingleTileSchedulerILb0ELb1ELb1ELi128EEEEEEEEEvNT_6ParamsE,"",@"SHT_CUDA_INFO"
	.sectionflags	@""
	.align	4


	//----- nvinfo : EIATTR_CUDA_API_VERSION
	.align		4
        /*0000*/ 	.byte	0x04, 0x37
        /*0002*/ 	.short	(.L_336 - .L_335)
.L_335:
        /*0004*/ 	.word	0x00000082


	//----- nvinfo : EIATTR_KPARAM_INFO
	.align		4
.L_336:
        /*0008*/ 	.byte	0x04, 0x17
        /*000a*/ 	.short	(.L_338 - .L_337)
.L_337:
        /*000c*/ 	.word	0x00000000
        /*0010*/ 	.short	0x0000
        /*0012*/ 	.short	0x0000
        /*0014*/ 	.byte	0x00, 0xf0, 0x61, 0x10


	//----- nvinfo : EIATTR_SPARSE_MMA_MASK
	.align		4
.L_338:
        /*0018*/ 	.byte	0x03, 0x50
        /*001a*/ 	.short	0x0000


	//----- nvinfo : EIATTR_MAXREG_COUNT
	.align		4
        /*001c*/ 	.byte	0x03, 0x1b
        /*001e*/ 	.short	0x00ff


	//----- nvinfo : EIATTR_MERCURY_ISA_VERSION
	.align		4
        /*0020*/ 	.byte	0x03, 0x5f
        /*0022*/ 	.short	0x0101


	//----- nvinfo : EIATTR_VRC_CTA_INIT_COUNT
	.align		4
        /*0024*/ 	.byte	0x02, 0x4a
	.zero		1
	.zero		1


	//----- nvinfo : EIATTR_EXIT_INSTR_OFFSETS
	.align		4
        /*0028*/ 	.byte	0x04, 0x1c
        /*002a*/ 	.short	(.L_340 - .L_339)


	//   ....[0]....
.L_339:
        /*002c*/ 	.word	0x00000010


	//----- nvinfo : EIATTR_MAX_THREADS
	.align		4
.L_340:
        /*0030*/ 	.byte	0x04, 0x05
        /*0032*/ 	.short	(.L_342 - .L_341)
.L_341:
        /*0034*/ 	.word	0x00000100
        /*0038*/ 	.word	0x00000001
        /*003c*/ 	.word	0x00000001


	//----- nvinfo : EIATTR_CBANK_PARAM_SIZE
	.align		4
.L_342:
        /*0040*/ 	.byte	0x03, 0x19
        /*0042*/ 	.short	0x0418


	//----- nvinfo : EIATTR_PARAM_CBANK
	.align		4
        /*0044*/ 	.byte	0x04, 0x0a
        /*0046*/ 	.short	(.L_344 - .L_343)
	.align		4
.L_343:
        /*0048*/ 	.word	index@(.nv.constant0._ZN7cutlass13device_kernelIN5flash19enable_sm80_to_sm89INS1_16FlashAttnFwdSm80INS1_25CollectiveMainloopFwdSm80ILi8ELi1ELb0EN4cute5tupleIJNS5_1CILi128EEENS7_ILi96EEENS7_ILi256EEEEEELi256ENS_10bfloat16_tEfNS_4arch4Sm80ELb0ELb0ELb1ELb0ELb0ELb0ELb1ELb1EEENS1_21CollectiveEpilogueFwdINS6_IJS8_SA_S9_EEENS6_IJNS7_ILi1EEESI_SI_EEESC_SE_Li256ELb0ELb1ELb1ELb0EEENS1_19SingleTileSchedulerILb0ELb1ELb1ELi128EEEEEEEEEvNT_6ParamsE)
        /*004c*/ 	.short	0x0380
        /*004e*/ 	.short	0x0418


	//----- nvinfo : EIATTR_SW_WAR
	.align		4
.L_344:
        /*0050*/ 	.byte	0x04, 0x36
        /*0052*/ 	.short	(.L_346 - .L_345)
.L_345:
        /*0054*/ 	.word	0x00000008
.L_346:


//--------------------- .nv.info._ZN7cutlass13device_kernelIN5flash19enable_sm80_to_sm89INS1_16FlashAttnFwdSm80INS1_25CollectiveMainloopFwdSm80ILi8ELi1ELb0EN4cute5tupleIJNS5_1CILi128EEENS7_ILi64EEENS7_ILi256EEEEEELi256ENS_10bfloat16_tEfNS_4arch4Sm80ELb0ELb0ELb1ELb1ELb0ELb0ELb1ELb1EEENS1_21CollectiveEpilogueFwdINS6_IJS8_SA_S9_EEENS6_IJNS7_ILi1EEESI_SI_EEESC_SE_Li256ELb1ELb1ELb1ELb0EEENS1_36VarlenDynamicPersistentTileSchedulerILi128ELi64ELi256ELi256ELb1ELb1ELb0ELb0ELb1ELb1EEEEEEEEEvNT_6ParamsE --------------------------
	.section	.nv.info._ZN7cutlass13device_kernelIN5flash19enable_sm80_to_sm89INS1_16FlashAttnFwdSm80INS1_25CollectiveMainloopFwdSm80ILi8ELi1ELb0EN4cute5tupleIJNS5_1CILi128EEENS7_ILi64EEENS7_ILi256EEEEEELi256ENS_10bfloat16_tEfNS_4arch4Sm80ELb0ELb0ELb1ELb1ELb0ELb0ELb1ELb1EEENS1_21CollectiveEpilogueFwdINS6_IJS8_SA_S9_EEENS6_IJNS7_ILi1EEESI_SI_EEESC_SE_Li256ELb1ELb1ELb1ELb0EEENS1_36VarlenDynamicPersistentTileSchedulerILi128ELi64ELi256ELi256ELb1ELb1ELb0ELb0ELb1ELb1EEEEEEEEEvNT_6ParamsE,"",@"SHT_CUDA_INFO"
	.sectionflags	@""
	.align	4


	//----- nvinfo : EIATTR_CUDA_API_VERSION
	.align		4
        /*0000*/ 	.byte	0x04, 0x37
        /*0002*/ 	.short	(.L_348 - .L_347)
.L_347:
        /*0004*/ 	.word	0x00000082


	//----- nvinfo : EIATTR_KPARAM_INFO
	.align		4
.L_348:
        /*0008*/ 	.byte	0x04, 0x17
        /*000a*/ 	.short	(.L_350 - .L_349)
.L_349:
        /*000c*/ 	.word	0x00000000
        /*0010*/ 	.short	0x0000
        /*0012*/ 	.short	0x0000
        /*0014*/ 	.byte	0x00, 0xf0, 0xe1, 0x10


	//----- nvinfo : EIATTR_SPARSE_MMA_MASK
	.align		4
.L_350:
        /*0018*/ 	.byte	0x03, 0x50
        /*001a*/ 	.short	0x0000


	//----- nvinfo : EIATTR_MAXREG_COUNT
	.align		4
        /*001c*/ 	.byte	0x03, 0x1b
        /*001e*/ 	.short	0x00ff


	//----- nvinfo : EIATTR_MERCURY_ISA_VERSION
	.align		4
        /*0020*/ 	.byte	0x03, 0x5f
        /*0022*/ 	.short	0x0101


	//----- nvinfo : EIATTR_VRC_CTA_INIT_COUNT
	.align		4
        /*0024*/ 	.byte	0x02, 0x4a
	.zero		1
	.zero		1


	//----- nvinfo : EIATTR_EXIT_INSTR_OFFSETS
	.align		4
        /*0028*/ 	.byte	0x04, 0x1c
        /*002a*/ 	.short	(.L_352 - .L_351)


	//   ....[0]....
.L_351:
        /*002c*/ 	.word	0x00000010


	//----- nvinfo : EIATTR_MAX_THREADS
	.align		4
.L_352:
        /*0030*/ 	.byte	0x04, 0x05
        /*0032*/ 	.short	(.L_354 - .L_353)
.L_353:
        /*0034*/ 	.word	0x00000100
        /*0038*/ 	.word	0x00000001
        /*003c*/ 	.word	0x00000001


	//----- nvinfo : EIATTR_CBANK_PARAM_SIZE
	.align		4
.L_354:
        /*0040*/ 	.byte	0x03, 0x19
        /*0042*/ 	.short	0x0438


	//----- nvinfo : EIATTR_PARAM_CBANK
	.align		4
        /*0044*/ 	.byte	0x04, 0x0a
        /*0046*/ 	.short	(.L_356 - .L_355)
	.align		4
.L_355:
        /*0048*/ 	.word	index@(.nv.constant0._ZN7cutlass13device_kernelIN5flash19enable_sm80_to_sm89INS1_16FlashAttnFwdSm80INS1_25CollectiveMainloopFwdSm80ILi8ELi1ELb0EN4cute5tupleIJNS5_1CILi128EEENS7_ILi64EEENS7_ILi256EEEEEELi256ENS_10bfloat16_tEfNS_4arch4Sm80ELb0ELb0ELb1ELb1ELb0ELb0ELb1ELb1EEENS1_21CollectiveEpilogueFwdINS6_IJS8_SA_S9_EEENS6_IJNS7_ILi1EEESI_SI_EEESC_SE_Li256ELb1ELb1ELb1ELb0EEENS1_36VarlenDynamicPersistentTileSchedulerILi128ELi64ELi256ELi256ELb1ELb1ELb0ELb0ELb1ELb1EEEEEEEEEvNT_6ParamsE)
        /*004c*/ 	.short	0x0380
        /*004e*/ 	.short	0x0438


	//----- nvinfo : EIATTR_SW_WAR
	.align		4
.L_356:
        /*0050*/ 	.byte	0x04, 0x36
        /*0052*/ 	.short	(.L_358 - .L_357)
.L_357:
        /*0054*/ 	.word	0x00000008
.L_358:


//--------------------- .nv.info._ZN7cutlass13device_kernelIN5flash19enable_sm80_to_sm89INS1_16FlashAttnFwdSm80INS1_25CollectiveMainloopFwdSm80ILi8ELi1ELb0EN4cute5tupleIJNS5_1CILi128EEENS7_ILi48EEENS7_ILi256EEEEEELi256ENS_10bfloat16_tEfNS_4arch4Sm80ELb0ELb0ELb1ELb1ELb0ELb1ELb1ELb1EEENS1_21CollectiveEpilogueFwdINS6_IJS8_SA_S9_EEENS6_IJNS7_ILi1EEESI_SI_EEESC_SE_Li256ELb1ELb1ELb1ELb0EEENS1_36VarlenDynamicPersistentTileSchedulerILi128ELi48ELi256ELi256ELb1ELb1ELb0ELb0ELb1ELb1EEEEEEEEEvNT_6ParamsE --------------------------
	.section	.nv.info._ZN7cutlass13device_kernelIN5flash19enable_sm80_to_sm89INS1_16FlashAttnFwdSm80INS1_25CollectiveMainloopFwdSm80ILi8ELi1ELb0EN4cute5tupleIJNS5_1CILi128EEENS7_ILi48EEENS7_ILi256EEEEEELi256ENS_10bfloat16_tEfNS_4arch4Sm80ELb0ELb0ELb1ELb1ELb0ELb1ELb1ELb1EEENS1_21CollectiveEpilogueFwdINS6_IJS8_SA_S9_EEENS6_IJNS7_ILi1EEESI_SI_EEESC_SE_Li256ELb1ELb1ELb1ELb0EEENS1_36VarlenDynamicPersistentTileSchedulerILi128ELi48ELi256ELi256ELb1ELb1ELb0ELb0ELb1ELb1EEEEEEEEEvNT_6ParamsE,"",@"SHT_CUDA_INFO"
	.sectionflags	@""
	.align	4


	//----- nvinfo : EIATTR_CUDA_API_VERSION
	.align		4
        /*0000*/ 	.byte	0x04, 0x37
        /*0002*/ 	.short	(.L_360 - .L_359)
.L_359:
        /*0004*/ 	.word	0x00000082


	//----- nvinfo : EIATTR_KPARAM_INFO
	.align		4
.L_360:
        /*0008*/ 	.byte	0x04, 0x17
        /*000a*/ 	.short	(.L_362 - .L_361)
.L_361:
        /*000c*/ 	.word	0x00000000
        /*0010*/ 	.short	0x0000
        /*0012*/ 	.short	0x0000
        /*0014*/ 	.byte	0x00, 0xf0, 0xe1, 0x10


	//----- nvinfo : EIATTR_SPARSE_MMA_MASK
	.align		4
.L_362:
        /*0018*/ 	.byte	0x03, 0x50
        /*001a*/ 	.short	0x0000


	//----- nvinfo : EIATTR_MAXREG_COUNT
	.align		4
        /*001c*/ 	.byte	0x03, 0x1b
        /*001e*/ 	.short	0x00ff


	//----- nvinfo : EIATTR_MERCURY_ISA_VERSION
	.align		4
        /*0020*/ 	.byte	0x03, 0x5f
        /*0022*/ 	.short	0x0101


	//----- nvinfo : EIATTR_VRC_CTA_INIT_COUNT
	.align		4
        /*0024*/ 	.byte	0x02, 0x4a
	.zero		1
	.zero		1


	//----- nvinfo : EIATTR_EXIT_INSTR_OFFSETS
	.align		4
        /*0028*/ 	.byte	0x04, 0x1c
        /*002a*/ 	.short	(.L_364 - .L_363)


	//   ....[0]....
.L_363:
        /*002c*/ 	.word	0x00000010


	//----- nvinfo : EIATTR_MAX_THREADS
	.align		4
.L_364:
        /*0030*/ 	.byte	0x04, 0x05
        /*0032*/ 	.short	(.L_366 - .L_365)
.L_365:
        /*0034*/ 	.word	0x00000100
        /*0038*/ 	.word	0x00000001
        /*003c*/ 	.word	0x00000001


	//----- nvinfo : EIATTR_CBANK_PARAM_SIZE
	.align		4
.L_366:
        /*0040*/ 	.byte	0x03, 0x19
        /*0042*/ 	.short	0x0438


	//----- nvinfo : EIATTR_PARAM_CBANK
	.align		4
        /*0044*/ 	.byte	0x04, 0x0a
        /*0046*/ 	.short	(.L_368 - .L_367)
	.align		4
.L_367:
        /*0048*/ 	.word	index@(.nv.constant0._ZN7cutlass13device_kernelIN5flash19enable_sm80_to_sm89INS1_16FlashAttnFwdSm80INS1_25CollectiveMainloopFwdSm80ILi8ELi1ELb0EN4cute5tupleIJNS5_1CILi128EEENS7_ILi48EEENS7_ILi256EEEEEELi256ENS_10bfloat16_tEfNS_4arch4Sm80ELb0ELb0ELb1ELb1ELb0ELb1ELb1ELb1EEENS1_21CollectiveEpilogueFwdINS6_IJS8_SA_S9_EEENS6_IJNS7_ILi1EEESI_SI_EEESC_SE_Li256ELb1ELb1ELb1ELb0EEENS1_36VarlenDynamicPersistentTileSchedulerILi128ELi48ELi256ELi256ELb1ELb1ELb0ELb0ELb1ELb1EEEEEEEEEvNT_6ParamsE)
        /*004c*/ 	.short	0x0380
        /*004e*/ 	.short	0x0438


	//----- nvinfo : EIATTR_SW_WAR
	.align		4
.L_368:
        /*0050*/ 	.byte	0x04, 0x36
        /*0052*/ 	.short	(.L_370 - .L_369)
.L_369:
        /*0054*/ 	.word	0x00000008
.L_370:


//--------------------- .nv.info._ZN7cutlass13device_kernelIN5flash19enable_sm80_to_sm89INS1_16FlashAttnFwdSm80INS1_25CollectiveMainloopFwdSm80ILi8ELi1ELb0EN4cute5tupleIJNS5_1CILi128EEENS7_ILi64EEENS7_ILi256EEEEEELi256ENS_10bfloat16_tEfNS_4arch4Sm80ELb0ELb1ELb1ELb0ELb0ELb0ELb1ELb1EEENS1_21CollectiveEpilogueFwdINS6_IJS8_SA_S9_EEENS6_IJNS7_ILi1EEESI_SI_EEESC_SE_Li256ELb0ELb1ELb1ELb0EEENS1_19SingleTileSchedulerILb0ELb1ELb1ELi128EEEEEEEEEvNT_6ParamsE --------------------------
	.section	.nv.info._ZN7cutlass13device_kernelIN5flash19enable_sm80_to_sm89INS1_16FlashAttnFwdSm80INS1_25CollectiveMainloopFwdSm80ILi8ELi1ELb0EN4cute5tupleIJNS5_1CILi128EEENS7_ILi64EEENS7_ILi256EEEEEELi256ENS_10bfloat16_tEfNS_4arch4Sm80ELb0ELb1ELb1ELb0ELb0ELb0ELb1ELb1EEENS1_21CollectiveEpilogueFwdINS6_IJS8_SA_S9_EEENS6_IJNS7_ILi1EEESI_SI_EEESC_SE_Li256ELb0ELb1ELb1ELb0EEENS1_19SingleTileSchedulerILb0ELb1ELb1ELi128EEEEEEEEEvNT_6ParamsE,"",@"SHT_CUDA_INFO"
	.sectionflags	@""
	.align	4


	//----- nvinfo : EIATTR_CUDA_API_VERSION
	.align		4
        /*0000*/ 	.byte	0x04, 0x37
        /*0002*/ 	.short	(.L_372 - .L_371)
.L_371:
        /*0004*/ 	.word	0x00000082


	//----- nvinfo : EIATTR_KPARAM_INFO
	.align		4
.L_372:
        /*0008*/ 	.byte	0x04, 0x17
        /*000a*/ 	.short	(.L_374 - .L_373)
.L_373:
        /*000c*/ 	.word	0x00000000
        /*0010*/ 	.short	0x0000
        /*0012*/ 	.short	0x0000
        /*0014*/ 	.byte	0x00, 0xf0, 0x61, 0x10


	//----- nvinfo : EIATTR_SPARSE_MMA_MASK
	.align		4
.L_374:
        /*0018*/ 	.byte	0x03, 0x50
        /*001a*/ 	.short	0x0000


	//----- nvinfo : EIATTR_MAXREG_COUNT
	.align		4
        /*001c*/ 	.byte	0x03, 0x1b
        /*001e*/ 	.short	0x00ff


	//----- nvinfo : EIATTR_MERCURY_ISA_VERSION
	.align		4
        /*0020*/ 	.byte	0x03, 0x5f
        /*0022*/ 	.short	0x0101


	//----- nvinfo : EIATTR_VRC_CTA_INIT_COUNT
	.align		4
        /*0024*/ 	.byte	0x02, 0x4a
	.zero		1
	.zero		1


	//----- nvinfo : EIATTR_EXIT_INSTR_OFFSETS
	.align		4
        /*0028*/ 	.byte	0x04, 0x1c
        /*002a*/ 	.short	(.L_376 - .L_375)


	//   ....[0]....
.L_375:
        /*002c*/ 	.word	0x00000010


	//----- nvinfo : EIATTR_MAX_THREADS
	.align		4
.L_376:
        /*0030*/ 	.byte	0x04, 0x05
        /*0032*/ 	.short	(.L_378 - .L_377)
.L_377:
        /*0034*/ 	.word	0x00000100
        /*0038*/ 	.word	0x00000001
        /*003c*/ 	.word	0x00000001


	//----- nvinfo : EIATTR_CBANK_PARAM_SIZE
	.align		4
.L_378:
        /*0040*/ 	.byte	0x03, 0x19
        /*0042*/ 	.short	0x0418


	//----- nvinfo : EIATTR_PARAM_CBANK
	.align		4
        /*0044*/ 	.byte	0x04, 0x0a
        /*0046*/ 	.short	(.L_380 - .L_379)
	.align		4
.L_379:
        /*0048*/ 	.word	index@(.nv.constant0._ZN7cutlass13device_kernelIN5flash19enable_sm80_to_sm89INS1_16FlashAttnFwdSm80INS1_25CollectiveMainloopFwdSm80ILi8ELi1ELb0EN4cute5tupleIJNS5_1CILi128EEENS7_ILi64EEENS7_ILi256EEEEEELi256ENS_10bfloat16_tEfNS_4arch4Sm80ELb0ELb1ELb1ELb0ELb0ELb0ELb1ELb1EEENS1_21CollectiveEpilogueFwdINS6_IJS8_SA_S9_EEENS6_IJNS7_ILi1EEESI_SI_EEESC_SE_Li256ELb0ELb1ELb1ELb0EEENS1_19SingleTileSchedulerILb0ELb1ELb1ELi128EEEEEEEEEvNT_6ParamsE)
        /*004c*/ 	.short	0x0380
        /*004e*/ 	.short	0x0418


	//----- nvinfo : EIATTR_SW_WAR
	.align		4
.L_380:
        /*0050*/ 	.byte	0x04, 0x36
        /*0052*/ 	.short	(.L_382 - .L_381)
.L_381:
        /*0054*/ 	.word	0x00000008
.L_382:


//--------------------- .nv.info._ZN7cutlass13device_kernelIN5flash19enable_sm80_to_sm89INS1_16FlashAttnFwdSm80INS1_25CollectiveMainloopFwdSm80ILi8ELi1ELb0EN4cute5tupleIJNS5_1CILi128EEENS7_ILi64EEENS7_ILi256EEEEEELi256ENS_10bfloat16_tEfNS_4arch4Sm80ELb0ELb1ELb1ELb1ELb0ELb0ELb1ELb1EEENS1_21CollectiveEpilogueFwdINS6_IJS8_SA_S9_EEENS6_IJNS7_ILi1EEESI_SI_EEESC_SE_Li256ELb1ELb1ELb1ELb0EEENS1_36VarlenDynamicPersistentTileSchedulerILi128ELi64ELi256ELi256ELb1ELb1ELb0ELb1ELb0ELb1EEEEEEEEEvNT_6ParamsE --------------------------
	.section	.nv.info._ZN7cutlass13device_kernelIN5flash19enable_sm80_to_sm89INS1_16FlashAttnFwdSm80INS1_25CollectiveMainloopFwdSm80ILi8ELi1ELb0EN4cute5tupleIJNS5_1CILi128EEENS7_ILi64EEENS7_ILi256EEEEEELi256ENS_10bfloat16_tEfNS_4arch4Sm80ELb0ELb1ELb1ELb1ELb0ELb0ELb1ELb1EEENS1_21CollectiveEpilogueFwdINS6_IJS8_SA_S9_EEENS6_IJNS7_ILi1EEESI_SI_EEESC_SE_Li256ELb1ELb1ELb1ELb0EEENS1_36VarlenDynamicPersistentTileSchedulerILi128ELi64ELi256ELi256ELb1ELb1ELb0ELb1ELb0ELb1EEEEEEEEEvNT_6ParamsE,"",@"SHT_CUDA_INFO"
	.sectionflags	@""
	.align	4


	//----- nvinfo : EIATTR_CUDA_API_VERSION
	.align		4
        /*0000*/ 	.byte	0x04, 0x37
        /*0002*/ 	.short	(.L_384 - .L_383)
.L_383:
        /*0004*/ 	.word	0x00000082


	//----- nvinfo : EIATTR_KPARAM_INFO
	.align		4
.L_384:
        /*0008*/ 	.byte	0x04, 0x17
        /*000a*/ 	.short	(.L_386 - .L_385)
.L_385:
        /*000c*/ 	.word	0x00000000
        /*0010*/ 	.short	0x0000
        /*0012*/ 	.short	0x0000
        /*0014*/ 	.byte	0x00, 0xf0, 0xe1, 0x10


	//----- nvinfo : EIATTR_SPARSE_MMA_MASK
	.align		4
.L_386:
        /*0018*/ 	.byte	0x03, 0x50
        /*001a*/ 	.short	0x0000


	//----- nvinfo : EIATTR_MAXREG_COUNT
	.align		4
        /*001c*/ 	.byte	0x03, 0x1b
        /*001e*/ 	.short	0x00ff


	//----- nvinfo : EIATTR_MERCURY_ISA_VERSION
	.align		4
        /*0020*/ 	.byte	0x03, 0x5f
        /*0022*/ 	.short	0x0101


	//----- nvinfo : EIATTR_VRC_CTA_INIT_COUNT
	.align		4
        /*0024*/ 	.byte	0x02, 0x4a
	.zero		1
	.zero		1


	//----- nvinfo : EIATTR_EXIT_INSTR_OFFSETS
	.align		4
        /*0028*/ 	.byte	0x04, 0x1c
        /*002a*/ 	.short	(.L_388 - .L_387)


	//   ....[0]....
.L_387:
        /*002c*/ 	.word	0x00000010


	//----- nvinfo : EIATTR_MAX_THREADS
	.align		4
.L_388:
        /*0030*/ 	.byte	0x04, 0x05
        /*0032*/ 	.short	(.L_390 - .L_389)
.L_389:
        /*0034*/ 	.word	0x00000100
        /*0038*/ 	.word	0x00000001
        /*003c*/ 	.word	0x00000001


	//----- nvinfo : EIATTR_CBANK_PARAM_SIZE
	.align		4
.L_390:
        /*0040*/ 	.byte	0x03, 0x19
        /*0042*/ 	.short	0x0438


	//----- nvinfo : EIATTR_PARAM_CBANK
	.align		4
        /*0044*/ 	.byte	0x04, 0x0a
        /*0046*/ 	.short	(.L_392 - .L_391)
	.align		4
.L_391:
        /*0048*/ 	.word	index@(.nv.constant0._ZN7cutlass13device_kernelIN5flash19enable_sm80_to_sm89INS1_16FlashAttnFwdSm80INS1_25CollectiveMainloopFwdSm80ILi8ELi1ELb0EN4cute5tupleIJNS5_1CILi128EEENS7_ILi64EEENS7_ILi256EEEEEELi256ENS_10bfloat16_tEfNS_4arch4Sm80ELb0ELb1ELb1ELb1ELb0ELb0ELb1ELb1EEENS1_21CollectiveEpilogueFwdINS6_IJS8_SA_S9_EEENS6_IJNS7_ILi1EEESI_SI_EEESC_SE_Li256ELb1ELb1ELb1ELb0EEENS1_36VarlenDynamicPersistentTileSchedulerILi128ELi64ELi256ELi256ELb1ELb1ELb0ELb1ELb0ELb1EEEEEEEEEvNT_6ParamsE)
        /*004c*/ 	.short	0x0380
        /*004e*/ 	.short	0x0438


	//----- nvinfo : EIATTR_SW_WAR
	.align		4
.L_392:
        /*0050*/ 	.byte	0x04, 0x36
        /*0052*/ 	.short	(.L_394 - .L_393)
.L_393:
        /*0054*/ 	.word	0x00000008
.L_394:


//--------------------- .nv.info._ZN7cutlass13device_kernelIN5flash19enable_sm80_to_sm89INS1_16FlashAttnFwdSm80INS1_25CollectiveMainloopFwdSm80ILi8ELi1ELb0EN4cute5tupleIJNS5_1CILi128EEENS7_ILi48EEENS7_ILi256EEEEEELi256ENS_10bfloat16_tEfNS_4arch4Sm80ELb0ELb1ELb1ELb1ELb0ELb1ELb1ELb1EEENS1_21CollectiveEpilogueFwdINS6_IJS8_SA_S9_EEENS6_IJNS7_ILi1EEESI_SI_EEESC_SE_Li256ELb1ELb1ELb1ELb0EEENS1_36VarlenDynamicPersistentTileSchedulerILi128ELi48ELi256ELi256ELb1ELb1ELb0ELb1ELb0ELb1EEEEEEEEEvNT_6ParamsE --------------------------
	.section	.nv.info._ZN7cutlass13device_kernelIN5flash19enable_sm80_to_sm89INS1_16FlashAttnFwdSm80INS1_25CollectiveMainloopFwdSm80ILi8ELi1ELb0EN4cute5tupleIJNS5_1CILi128EEENS7_ILi48EEENS7_ILi256EEEEEELi256ENS_10bfloat16_tEfNS_4arch4Sm80ELb0ELb1ELb1ELb1ELb0ELb1ELb1ELb1EEENS1_21CollectiveEpilogueFwdINS6_IJS8_SA_S9_EEENS6_IJNS7_ILi1EEESI_SI_EEESC_SE_Li256ELb1ELb1ELb1ELb0EEENS1_36VarlenDynamicPersistentTileSchedulerILi128ELi48ELi256ELi256ELb1ELb1ELb0ELb1ELb0ELb1EEEEEEEEEvNT_6ParamsE,"",@"SHT_CUDA_INFO"
	.sectionflags	@""
	.align	4


	//----- nvinfo : EIATTR_CUDA_API_VERSION
	.align		4
        /*0000*/ 	.byte	0x04, 0x37
        /*0002*/ 	.short	(.L_396 - .L_395)
.L_395:
        /*0004*/ 	.word	0x00000082


	//----- nvinfo : EIATTR_KPARAM_INFO
	.align		4
.L_396:
        /*0008*/ 	.byte	0x04, 0x17
        /*000a*/ 	.short	(.L_398 - .L_397)
.L_397:
        /*000c*/ 	.word	0x00000000
        /*0010*/ 	.short	0x0000
        /*0012*/ 	.short	0x0000
        /*0014*/ 	.byte	0x00, 0xf0, 0xe1, 0x10


	//----- nvinfo : EIATTR_SPARSE_MMA_MASK
	.align		4
.L_398:
        /*0018*/ 	.byte	0x03, 0x50
        /*001a*/ 	.short	0x0000


	//----- nvinfo : EIATTR_MAXREG_COUNT
	.align		4
        /*001c*/ 	.byte	0x03, 0x1b
        /*001e*/ 	.short	0x00ff


	//----- nvinfo : EIATTR_MERCURY_ISA_VERSION
	.align		4
        /*0020*/ 	.byte	0x03, 0x5f
        /*0022*/ 	.short	0x0101


	//----- nvinfo : EIATTR_VRC_CTA_INIT_COUNT
	.align		4
        /*0024*/ 	.byte	0x02, 0x4a
	.zero		1
	.zero		1


	//----- nvinfo : EIATTR_EXIT_INSTR_OFFSETS
	.align		4
        /*0028*/ 	.byte	0x04, 0x1c
        /*002a*/ 	.short	(.L_400 - .L_399)


	//   ....[0]....
.L_399:
        /*002c*/ 	.word	0x00000010


	//----- nvinfo : EIATTR_MAX_THREADS
	.align		4
.L_400:
        /*0030*/ 	.byte	0x04, 0x05
        /*0032*/ 	.short	(.L_402 - .L_401)
.L_401:
        /*0034*/ 	.word	0x00000100
        /*0038*/ 	.word	0x00000001
        /*003c*/ 	.word	0x00000001


	//----- nvinfo : EIATTR_CBANK_PARAM_SIZE
	.align		4
.L_402:
        /*0040*/ 	.byte	0x03, 0x19
        /*0042*/ 	.short	0x0438


	//----- nvinfo : EIATTR_PARAM_CBANK
	.align		4
        /*0044*/ 	.byte	0x04, 0x0a
        /*0046*/ 	.short	(.L_404 - .L_403)
	.align		4
.L_403:
        /*0048*/ 	.word	index@(.nv.constant0._ZN7cutlass13device_kernelIN5flash19enable_sm80_to_sm89INS1_16FlashAttnFwdSm80INS1_25CollectiveMainloopFwdSm80ILi8ELi1ELb0EN4cute5tupleIJNS5_1CILi128EEENS7_ILi48EEENS7_ILi256EEEEEELi256ENS_10bfloat16_tEfNS_4arch4Sm80ELb0ELb1ELb1ELb1ELb0ELb1ELb1ELb1EEENS1_21CollectiveEpilogueFwdINS6_IJS8_SA_S9_EEENS6_IJNS7_ILi1EEESI_SI_EEESC_SE_Li256ELb1ELb1ELb1ELb0EEENS1_36VarlenDynamicPersistentTileSchedulerILi128ELi48ELi256ELi256ELb1ELb1ELb0ELb1ELb0ELb1EEEEEEEEEvNT_6ParamsE)
        /*004c*/ 	.short	0x0380
        /*004e*/ 	.short	0x0438


	//----- nvinfo : EIATTR_SW_WAR
	.align		4
.L_404:
        /*0050*/ 	.byte	0x04, 0x36
        /*0052*/ 	.short	(.L_406 - .L_405)
.L_405:
        /*0054*/ 	.word	0x00000008
.L_406:


//--------------------- .nv.info._ZN7cutlass13device_kernelIN5flash19enable_sm80_to_sm89INS1_16FlashAttnFwdSm80INS1_25CollectiveMainloopFwdSm80ILi8ELi1ELb0EN4cute5tupleIJNS5_1CILi128EEENS7_ILi96EEENS7_ILi256EEEEEELi256ENS_10bfloat16_tEfNS_4arch4Sm80ELb1ELb0ELb1ELb0ELb0ELb0ELb1ELb1EEENS1_21CollectiveEpilogueFwdINS6_IJS8_SA_S9_EEENS6_IJNS7_ILi1EEESI_SI_EEESC_SE_Li256ELb0ELb1ELb1ELb0EEENS1_30DynamicPersistentTileSchedulerILi256ELi256ELb1ELb1ELb0EEEEEEEEEvNT_6ParamsE --------------------------
	.section	.nv.info._ZN7cutlass13device_kernelIN5flash19enable_sm80_to_sm89INS1_16FlashAttnFwdSm80INS1_25CollectiveMainloopFwdSm80ILi8ELi1ELb0EN4cute5tupleIJNS5_1CILi128EEENS7_ILi96EEENS7_ILi256EEEEEELi256ENS_10bfloat16_tEfNS_4arch4Sm80ELb1ELb0ELb1ELb0ELb0ELb0ELb1ELb1EEENS1_21CollectiveEpilogueFwdINS6_IJS8_SA_S9_EEENS6_IJNS7_ILi1EEESI_SI_EEESC_SE_Li256ELb0ELb1ELb1ELb0EEENS1_30DynamicPersistentTileSchedulerILi256ELi256ELb1ELb1ELb0EEEEEEEEEvNT_6ParamsE,"",@"SHT_CUDA_INFO"
	.sectionflags	@""
	.align	4


	//----- nvinfo : EIATTR_CUDA_API_VERSION
	.align		4
        /*0000*/ 	.byte	0x04, 0x37
        /*0002*/ 	.short	(.L_408 - .L_407)
.L_407:
        /*0004*/ 	.word	0x00000082


	//----- nvinfo : EIATTR_KPARAM_INFO
	.align		4
.L_408:
        /*0008*/ 	.byte	0x04, 0x17
        /*000a*/ 	.short	(.L_410 - .L_409)
.L_409:
        /*000c*/ 	.word	0x00000000
        /*0010*/ 	.short	0x0000
        /*0012*/ 	.short	0x0000
        /*0014*/ 	.byte	0x00, 0xf0, 0xa1, 0x10


	//----- nvinfo : EIATTR_SPARSE_MMA_MASK
	.align		4
.L_410:
        /*0018*/ 	.byte	0x03, 0x50
        /*001a*/ 	.short	0x0000


	//----- nvinfo : EIATTR_MAXREG_COUNT
	.align		4
        /*001c*/ 	.byte	0x03, 0x1b
        /*001e*/ 	.short	0x00ff


	//----- nvinfo : EIATTR_MERCURY_ISA_VERSION
	.align		4
        /*0020*/ 	.byte	0x03, 0x5f
        /*0022*/ 	.short	0x0101


	//----- nvinfo : EIATTR_VRC_CTA_INIT_COUNT
	.align		4
        /*0024*/ 	.byte	0x02, 0x4a
	.zero		1
	.zero		1


	//----- nvinfo : EIATTR_EXIT_INSTR_OFFSETS
	.align		4
        /*0028*/ 	.byte	0x04, 0x1c
        /*002a*/ 	.short	(.L_412 - .L_411)


	//   ....[0]....
.L_411:
        /*002c*/ 	.word	0x00000010


	//----- nvinfo : EIATTR_MAX_THREADS
	.align		4
.L_412:
        /*0030*/ 	.byte	0x04, 0x05
        /*0032*/ 	.short	(.L_414 - .L_413)
.L_413:
        /*0034*/ 	.word	0x00000100
        /*0038*/ 	.word	0x00000001
        /*003c*/ 	.word	0x00000001


	//----- nvinfo : EIATTR_CBANK_PARAM_SIZE
	.align		4
.L_414:
        /*0040*/ 	.byte	0x03, 0x19
        /*0042*/ 	.short	0x0428


	//----- nvinfo : EIATTR_PARAM_CBANK
	.align		4
        /*0044*/ 	.byte	0x04, 0x0a
        /*0046*/ 	.short	(.L_416 - .L_415)
	.align		4
.L_415:
        /*0048*/ 	.word	index@(.nv.constant0._ZN7cutlass13device_kernelIN5flash19enable_sm80_to_sm89INS1_16FlashAttnFwdSm80INS1_25CollectiveMainloopFwdSm80ILi8ELi1ELb0EN4cute5tupleIJNS5_1CILi128EEENS7_ILi96EEENS7_ILi256EEEEEELi256ENS_10bfloat16_tEfNS_4arch4Sm80ELb1ELb0ELb1ELb0ELb0ELb0ELb1ELb1EEENS1_21CollectiveEpilogueFwdINS6_IJS8_SA_S9_EEENS6_IJNS7_ILi1EEESI_SI_EEESC_SE_Li256ELb0ELb1ELb1ELb0EEENS1_30DynamicPersistentTileSchedulerILi256ELi256ELb1ELb1ELb0EEEEEEEEEvNT_6ParamsE)
        /*004c*/ 	.short	0x0380
        /*004e*/ 	.short	0x0428


	//----- nvinfo : EIATTR_SW_WAR
	.align		4
.L_416:
        /*0050*/ 	.byte	0x04, 0x36
        /*0052*/ 	.short	(.L_418 - .L_417)
.L_417:
        /*0054*/ 	.word	0x00000008
.L_418:


//--------------------- .nv.info._ZN7cutlass13device_kernelIN5flash19enable_sm80_to_sm89INS1_16FlashAttnFwdSm80INS1_25CollectiveMainloopFwdSm80ILi8ELi1ELb0EN4cute5tupleIJNS5_1CILi128EEENS7_ILi64EEENS7_ILi256EEEEEELi256ENS_10bfloat16_tEfNS_4arch4Sm80ELb1ELb0ELb1ELb1ELb0ELb0ELb1ELb1EEENS1_21CollectiveEpilogueFwdINS6_IJS8_SA_S9_EEENS6_IJNS7_ILi1EEESI_SI_EEESC_SE_Li256ELb1ELb1ELb1ELb0EEENS1_36VarlenDynamicPersistentTileSchedulerILi128ELi64ELi256ELi256ELb1ELb1ELb0ELb1ELb1ELb1EEEEEEEEEvNT_6ParamsE --------------------------
	.section	.nv.info._ZN7cutlass13device_kernelIN5flash19enable_sm80_to_sm89INS1_16FlashAttnFwdSm80INS1_25CollectiveMainloopFwdSm80ILi8ELi1ELb0EN4cute5tupleIJNS5_1CILi128EEENS7_ILi64EEENS7_ILi256EEEEEELi256ENS_10bfloat16_tEfNS_4arch4Sm80ELb1ELb0ELb1ELb1ELb0ELb0ELb1ELb1EEENS1_21CollectiveEpilogueFwdINS6_IJS8_SA_S9_EEENS6_IJNS7_ILi1EEESI_SI_EEESC_SE_Li256ELb1ELb1ELb1ELb0EEENS1_36VarlenDynamicPersistentTileSchedulerILi128ELi64ELi256ELi256ELb1ELb1ELb0ELb1ELb1ELb1EEEEEEEEEvNT_6ParamsE,"",@"SHT_CUDA_INFO"
	.sectionflags	@""
	.align	4


	//----- nvinfo : EIATTR_CUDA_API_VERSION
	.align		4
        /*0000*/ 	.byte	0x04, 0x37
        /*0002*/ 	.short	(.L_420 - .L_419)
.L_419:
        /*0004*/ 	.word	0x00000082


	//----- nvinfo : EIATTR_KPARAM_INFO
	.align		4
.L_420:
        /*0008*/ 	.byte	0x04, 0x17
        /*000a*/ 	.short	(.L_422 - .L_421)
.L_421:
        /*000c*/ 	.word	0x00000000
        /*0010*/ 	.short	0x0000
        /*0012*/ 	.short	0x0000
        /*0014*/ 	.byte	0x00, 0xf0, 0xe1, 0x10


	//----- nvinfo : EIATTR_SPARSE_MMA_MASK
	.align		4
.L_422:
        /*0018*/ 	.byte	0x03, 0x50
        /*001a*/ 	.short	0x0000


	//----- nvinfo : EIATTR_MAXREG_COUNT
	.align		4
        /*001c*/ 	.byte	0x03, 0x1b
        /*001e*/ 	.short	0x00ff


	//----- nvinfo : EIATTR_MERCURY_ISA_VERSION
	.align		4
        /*0020*/ 	.byte	0x03, 0x5f
        /*0022*/ 	.short	0x0101


	//----- nvinfo : EIATTR_VRC_CTA_INIT_COUNT
	.align		4
        /*0024*/ 	.byte	0x02, 0x4a
	.zero		1
	.zero		1


	//----- nvinfo : EIATTR_EXIT_INSTR_OFFSETS
	.align		4
        /*0028*/ 	.byte	0x04, 0x1c
        /*002a*/ 	.short	(.L_424 - .L_423)


	//   ....[0]....
.L_423:
        /*002c*/ 	.word	0x00000010


	//----- nvinfo : EIATTR_MAX_THREADS
	.align		4
.L_424:
        /*0030*/ 	.byte	0x04, 0x05
        /*0032*/ 	.short	(.L_426 - .L_425)
.L_425:
        /*0034*/ 	.word	0x00000100
        /*0038*/ 	.word	0x00000001
        /*003c*/ 	.word	0x00000001


	//----- nvinfo : EIATTR_CBANK_PARAM_SIZE
	.align		4
.L_426:
        /*0040*/ 	.byte	0x03, 0x19
        /*0042*/ 	.short	0x0438


	//----- nvinfo : EIATTR_PARAM_CBANK
	.align		4
        /*0044*/ 	.byte	0x04, 0x0a
        /*0046*/ 	.short	(.L_428 - .L_427)
	.align		4
.L_427:
        /*0048*/ 	.word	index@(.nv.constant0._ZN7cutlass13device_kernelIN5flash19enable_sm80_to_sm89INS1_16FlashAttnFwdSm80INS1_25CollectiveMainloopFwdSm80ILi8ELi1ELb0EN4cute5tupleIJNS5_1CILi128EEENS7_ILi64EEENS7_ILi256EEEEEELi256ENS_10bfloat16_tEfNS_4arch4Sm80ELb1ELb0ELb1ELb1ELb0ELb0ELb1ELb1EEENS1_21CollectiveEpilogueFwdINS6_IJS8_SA_S9_EEENS6_IJNS7_ILi1EEESI_SI_EEESC_SE_Li256ELb1ELb1ELb1ELb0EEENS1_36VarlenDynamicPersistentTileSchedulerILi128ELi64ELi256ELi256ELb1ELb1ELb0ELb1ELb1ELb1EEEEEEEEEvNT_6ParamsE)
        /*004c*/ 	.short	0x0380
        /*004e*/ 	.short	0x0438


	//----- nvinfo : EIATTR_SW_WAR
	.align		4
.L_428:
        /*0050*/ 	.byte	0x04, 0x36
        /*0052*/ 	.short	(.L_430 - .L_429)
.L_429:
        /*0054*/ 	.word	0x00000008
.L_430:


//--------------------- .nv.info._ZN7cutlass13device_kernelIN5flash19enable_sm80_to_sm89INS1_16FlashAttnFwdSm80INS1_25CollectiveMainloopFwdSm80ILi8ELi1ELb0EN4cute5tupleIJNS5_1CILi128EEENS7_ILi48EEENS7_ILi256EEEEEELi256ENS_10bfloat16_tEfNS_4arch4Sm80ELb1ELb0ELb1ELb1ELb0ELb1ELb1ELb1EEENS1_21CollectiveEpilogueFwdINS6_IJS8_SA_S9_EEENS6_IJNS7_ILi1EEESI_SI_EEESC_SE_Li256ELb1ELb1ELb1ELb0EEENS1_36VarlenDynamicPersistentTileSchedulerILi128ELi48ELi256ELi256ELb1ELb1ELb0ELb1ELb1ELb1EEEEEEEEEvNT_6ParamsE --------------------------
	.section	.nv.info._ZN7cutlass13device_kernelIN5flash19enable_sm80_to_sm89INS1_16FlashAttnFwdSm80INS1_25CollectiveMainloopFwdSm80ILi8ELi1ELb0EN4cute5tupleIJNS5_1CILi128EEENS7_ILi48EEENS7_ILi256EEEEEELi256ENS_10bfloat16_tEfNS_4arch4Sm80ELb1ELb0ELb1ELb1ELb0ELb1ELb1ELb1EEENS1_21CollectiveEpilogueFwdINS6_IJS8_SA_S9_EEENS6_IJNS7_ILi1EEESI_SI_EEESC_SE_Li256ELb1ELb1ELb1ELb0EEENS1_36VarlenDynamicPersistentTileSchedulerILi128ELi48ELi256ELi256ELb1ELb1ELb0ELb1ELb1ELb1EEEEEEEEEvNT_6ParamsE,"",@"SHT_CUDA_INFO"
	.sectionflags	@""
	.align	4


	//----- nvinfo : EIATTR_CUDA_API_VERSION
	.align		4
        /*0000*/ 	.byte	0x04, 0x37
        /*0002*/ 	.short	(.L_432 - .L_431)
.L_431:
        /*0004*/ 	.word	0x00000082


	//----- nvinfo : EIATTR_KPARAM_INFO
	.align		4
.L_432:
        /*0008*/ 	.byte	0x04, 0x17
        /*000a*/ 	.short	(.L_434 - .L_433)
.L_433:
        /*000c*/ 	.word	0x00000000
        /*0010*/ 	.short	0x0000
        /*0012*/ 	.short	0x0000
        /*0014*/ 	.byte	0x00, 0xf0, 0xe1, 0x10


	//----- nvinfo : EIATTR_SPARSE_MMA_MASK
	.align		4
.L_434:
        /*0018*/ 	.byte	0x03, 0x50
        /*001a*/ 	.short	0x0000


	//----- nvinfo : EIATTR_MAXREG_COUNT
	.align		4
        /*001c*/ 	.byte	0x03, 0x1b
        /*001e*/ 	.short	0x00ff


	//----- nvinfo : EIATTR_MERCURY_ISA_VERSION
	.align		4
        /*0020*/ 	.byte	0x03, 0x5f
        /*0022*/ 	.short	0x0101


	//----- nvinfo : EIATTR_VRC_CTA_INIT_COUNT
	.align		4
        /*0024*/ 	.byte	0x02, 0x4a
	.zero		1
	.zero		1


	//----- nvinfo : EIATTR_EXIT_INSTR_OFFSETS
	.align		4
        /*0028*/ 	.byte	0x04, 0x1c
        /*002a*/ 	.short	(.L_436 - .L_435)


	//   ....[0]....
.L_435:
        /*002c*/ 	.word	0x00000010


	//----- nvinfo : EIATTR_MAX_THREADS
	.align		4
.L_436:
        /*0030*/ 	.byte	0x04, 0x05
        /*0032*/ 	.short	(.L_438 - .L_437)
.L_437:
        /*0034*/ 	.word	0x00000100
        /*0038*/ 	.word	0x00000001
        /*003c*/ 	.word	0x00000001


	//----- nvinfo : EIATTR_CBANK_PARAM_SIZE
	.align		4
.L_438:
        /*0040*/ 	.byte	0x03, 0x19
        /*0042*/ 	.short	0x0438


	//----- nvinfo : EIATTR_PARAM_CBANK
	.align		4
        /*0044*/ 	.byte	0x04, 0x0a
        /*0046*/ 	.short	(.L_440 - .L_439)
	.align		4
.L_439:
        /*0048*/ 	.word	index@(.nv.constant0._ZN7cutlass13device_kernelIN5flash19enable_sm80_to_sm89INS1_16FlashAttnFwdSm80INS1_25CollectiveMainloopFwdSm80ILi8ELi1ELb0EN4cute5tupleIJNS5_1CILi128EEENS7_ILi48EEENS7_ILi256EEEEEELi256ENS_10bfloat16_tEfNS_4arch4Sm80ELb1ELb0ELb1ELb1ELb0ELb1ELb1ELb1EEENS1_21CollectiveEpilogueFwdINS6_IJS8_SA_S9_EEENS6_IJNS7_ILi1EEESI_SI_EEESC_SE_Li256ELb1ELb1ELb1ELb0EEENS1_36VarlenDynamicPersistentTileSchedulerILi128ELi48ELi256ELi256ELb1ELb1ELb0ELb1ELb1ELb1EEEEEEEEEvNT_6ParamsE)
        /*004c*/ 	.short	0x0380
        /*004e*/ 	.short	0x0438


	//----- nvinfo : EIATTR_SW_WAR
	.align		4
.L_440:
        /*0050*/ 	.byte	0x04, 0x36
        /*0052*/ 	.short	(.L_442 - .L_441)
.L_441:
        /*0054*/ 	.word	0x00000008
.L_442:


//--------------------- .nv.info._ZN7cutlass13device_kernelIN5flash19enable_sm80_to_sm89INS1_16FlashAttnFwdSm80INS1_25CollectiveMainloopFwdSm80ILi8ELi1ELb1EN4cute5tupleIJNS5_1CILi128EEENS7_ILi64EEENS7_ILi256EEEEEELi256ENS_10bfloat16_tEfNS_4arch4Sm80ELb0ELb0ELb0ELb0ELb0ELb0ELb1ELb1EEENS1_21CollectiveEpilogueFwdINS6_IJS8_SA_S9_EEENS6_IJNS7_ILi1EEESI_SI_EEESC_SE_Li256ELb0ELb1ELb1ELb0EEENS1_19SingleTileSchedulerILb0ELb1ELb1ELi128EEEEEEEEEvNT_6ParamsE --------------------------
	.section	.nv.info._ZN7cutlass13device_kernelIN5flash19enable_sm80_to_sm89INS1_16FlashAttnFwdSm80INS1_25CollectiveMainloopFwdSm80ILi8ELi1ELb1EN4cute5tupleIJNS5_1CILi128EEENS7_ILi64EEENS7_ILi256EEEEEELi256ENS_10bfloat16_tEfNS_4arch4Sm80ELb0ELb0ELb0ELb0ELb0ELb0ELb1ELb1EEENS1_21CollectiveEpilogueFwdINS6_IJS8_SA_S9_EEENS6_IJNS7_ILi1EEESI_SI_EEESC_SE_Li256ELb0ELb1ELb1ELb0EEENS1_19SingleTileSchedulerILb0ELb1ELb1ELi128EEEEEEEEEvNT_6ParamsE,"",@"SHT_CUDA_INFO"
	.sectionflags	@""
	.align	4


	//----- nvinfo : EIATTR_CUDA_API_VERSION
	.align		4
        /*0000*/ 	.byte	0x04, 0x37
        /*0002*/ 	.short	(.L_444 - .L_443)
.L_443:
        /*0004*/ 	.word	0x00000082


	//----- nvinfo : EIATTR_KPARAM_INFO
	.align		4
.L_444:
        /*0008*/ 	.byte	0x04, 0x17
        /*000a*/ 	.short	(.L_446 - .L_445)
.L_445:
        /*000c*/ 	.word	0x00000000
        /*0010*/ 	.short	0x0000
        /*0012*/ 	.short	0x0000
        /*0014*/ 	.byte	0x00, 0xf0, 0x61, 0x10


	//----- nvinfo : EIATTR_SPARSE_MMA_MASK
	.align		4
.L_446:
        /*0018*/ 	.byte	0x03, 0x50
        /*001a*/ 	.short	0x0000


	//----- nvinfo : EIATTR_MAXREG_COUNT
	.align		4
        /*001c*/ 	.byte	0x03, 0x1b
        /*001e*/ 	.short	0x00ff


	//----- nvinfo : EIATTR_MERCURY_ISA_VERSION
	.align		4
        /*0020*/ 	.byte	0x03, 0x5f
        /*0022*/ 	.short	0x0101


	//----- nvinfo : EIATTR_VRC_CTA_INIT_COUNT
	.align		4
        /*0024*/ 	.byte	0x02, 0x4a
	.zero		1
	.zero		1


	//----- nvinfo : EIATTR_EXIT_INSTR_OFFSETS
	.align		4
        /*0028*/ 	.byte	0x04, 0x1c
        /*002a*/ 	.short	(.L_448 - .L_447)


	//   ....[0]....
.L_447:
        /*002c*/ 	.word	0x00000010


	//----- nvinfo : EIATTR_MAX_THREADS
	.align		4
.L_448:
        /*0030*/ 	.byte	0x04, 0x05
        /*0032*/ 	.short	(.L_450 - .L_449)
.L_449:
        /*0034*/ 	.word	0x00000100
        /*0038*/ 	.word	0x00000001
        /*003c*/ 	.word	0x00000001


	//----- nvinfo : EIATTR_CBANK_PARAM_SIZE
	.align		4
.L_450:
        /*0040*/ 	.byte	0x03, 0x19
        /*0042*/ 	.short	0x0418


	//----- nvinfo : EIATTR_PARAM_CBANK
	.align		4
        /*0044*/ 	.byte	0x04, 0x0a
        /*0046*/ 	.short	(.L_452 - .L_451)
	.align		4
.L_451:
        /*0048*/ 	.word	index@(.nv.constant0._ZN7cutlass13device_kernelIN5flash19enable_sm80_to_sm89INS1_16FlashAttnFwdSm80INS1_25CollectiveMainloopFwdSm80ILi8ELi1ELb1EN4cute5tupleIJNS5_1CILi128EEENS7_ILi64EEENS7_ILi256EEEEEELi256ENS_10bfloat16_tEfNS_4arch4Sm80ELb0ELb0ELb0ELb0ELb0ELb0ELb1ELb1EEENS1_21CollectiveEpilogueFwdINS6_IJS8_SA_S9_EEENS6_IJNS7_ILi1EEESI_SI_EEESC_SE_Li256ELb0ELb1ELb1ELb0EEENS1_19SingleTileSchedulerILb0ELb1ELb1ELi128EEEEEEEEEvNT_6ParamsE)
        /*004c*/ 	.short	0x0380
        /*004e*/ 	.short	0x0418


	//----- nvinfo : EIATTR_SW_WAR
	.align		4
.L_452:
        /*0050*/ 	.byte	0x04, 0x36
        /*0052*/ 	.short	(.L_454 - .L_453)
.L_453:
        /*0054*/ 	.word	0x00000008
.L_454:


//--------------------- .nv.info._ZN7cutlass13device_kernelIN5flash19enable_sm80_to_sm89INS1_16FlashAttnFwdSm80INS1_25CollectiveMainloopFwdSm80ILi8ELi1ELb1EN4cute5tupleIJNS5_1CILi128EEENS7_ILi48EEENS7_ILi256EEEEEELi256ENS_10bfloat16_tEfNS_4arch4Sm80ELb0ELb0ELb0ELb1ELb0ELb0ELb1ELb1EEENS1_21CollectiveEpilogueFwdINS6_IJS8_SA_S9_EEENS6_IJNS7_ILi1EEESI_SI_EEESC_SE_Li256ELb1ELb1ELb1ELb0EEENS1_36VarlenDynamicPersistentTileSchedulerILi128ELi48ELi256ELi256ELb1ELb1ELb0ELb0ELb1ELb1EEEEEEEEEvNT_6ParamsE --------------------------
	.section	.nv.info._ZN7cutlass13device_kernelIN5flash19enable_sm80_to_sm89INS1_16FlashAttnFwdSm80INS1_25CollectiveMainloopFwdSm80ILi8ELi1ELb1EN4cute5tupleIJNS5_1CILi128EEENS7_ILi48EEENS7_ILi256EEEEEELi256ENS_10bfloat16_tEfNS_4arch4Sm80ELb0ELb0ELb0ELb1ELb0ELb0ELb1ELb1EEENS1_21CollectiveEpilogueFwdINS6_IJS8_SA_S9_EEENS6_IJNS7_ILi1EEESI_SI_EEESC_SE_Li256ELb1ELb1ELb1ELb0EEENS1_36VarlenDynamicPersistentTileSchedulerILi128ELi48ELi256ELi256ELb1ELb1ELb0ELb0ELb1ELb1EEEEEEEEEvNT_6ParamsE,"",@"SHT_CUDA_INFO"
	.sectionflags	@""
	.align	4


	//----- nvinfo : EIATTR_CUDA_API_VERSION
	.align		4
        /*0000*/ 	.byte	0x04, 0x37
        /*0002*/ 	.short	(.L_456 - .L_455)
.L_455:
        /*0004*/ 	.word	0x00000082


	//----- nvinfo : EIATTR_KPARAM_INFO
	.align		4
.L_456:
        /*0008*/ 	.byte	0x04, 0x17
        /*000a*/ 	.short	(.L_458 - .L_457)
.L_457:
        /*000c*/ 	.word	0x00000000
        /*0010*/ 	.short	0x0000
        /*0012*/ 	.short	0x0000
        /*0014*/ 	.byte	0x00, 0xf0, 0xe1, 0x10


	//----- nvinfo : EIATTR_SPARSE_MMA_MASK
	.align		4
.L_458:
        /*0018*/ 	.byte	0x03, 0x50
        /*001a*/ 	.short	0x0000


	//----- nvinfo : EIATTR_MAXREG_COUNT
	.align		4
        /*001c*/ 	.byte	0x03, 0x1b
        /*001e*/ 	.short	0x00ff


	//----- nvinfo : EIATTR_MERCURY_ISA_VERSION
	.align		4
        /*0020*/ 	.byte	0x03, 0x5f
        /*0022*/ 	.short	0x0101


	//----- nvinfo : EIATTR_VRC_CTA_INIT_COUNT
	.align		4
        /*0024*/ 	.byte	0x02, 0x4a
	.zero		1
	.zero		1


	//----- nvinfo : EIATTR_EXIT_INSTR_OFFSETS
	.align		4
        /*0028*/ 	.byte	0x04, 0x1c
        /*002a*/ 	.short	(.L_460 - .L_459)


	//   ....[0]....
.L_459:
        /*002c*/ 	.word	0x00000010


	//----- nvinfo : EIATTR_MAX_THREADS
	.align		4
.L_460:
        /*0030*/ 	.byte	0x04, 0x05
        /*0032*/ 	.short	(.L_462 - .L_461)
.L_461:
        /*0034*/ 	.word	0x00000100
        /*0038*/ 	.word	0x00000001
        /*003c*/ 	.word	0x00000001


	//----- nvinfo : EIATTR_CBANK_PARAM_SIZE
	.align		4
.L_462:
        /*0040*/ 	.byte	0x03, 0x19
        /*0042*/ 	.short	0x0438


	//----- nvinfo : EIATTR_PARAM_CBANK
	.align		4
        /*0044*/ 	.byte	0x04, 0x0a
        /*0046*/ 	.short	(.L_464 - .L_463)
	.align		4
.L_463:
        /*0048*/ 	.word	index@(.nv.constant0._ZN7cutlass13device_kernelIN5flash19enable_sm80_to_sm89INS1_16FlashAttnFwdSm80INS1_25CollectiveMainloopFwdSm80ILi8ELi1ELb1EN4cute5tupleIJNS5_1CILi128EEENS7_ILi48EEENS7_ILi256EEEEEELi256ENS_10bfloat16_tEfNS_4arch4Sm80ELb0ELb0ELb0ELb1ELb0ELb0ELb1ELb1EEENS1_21CollectiveEpilogueFwdINS6_IJS8_SA_S9_EEENS6_IJNS7_ILi1EEESI_SI_EEESC_SE_Li256ELb1ELb1ELb1ELb0EEENS1_36VarlenDynamicPersistentTileSchedulerILi128ELi48ELi256ELi256ELb1ELb1ELb0ELb0ELb1ELb1EEEEEEEEEvNT_6ParamsE)
        /*004c*/ 	.short	0x0380
        /*004e*/ 	.short	0x0438


	//----- nvinfo : EIATTR_SW_WAR
	.align		4
.L_464:
        /*0050*/ 	.byte	0x04, 0x36
        /*0052*/ 	.short	(.L_466 - .L_465)
.L_465:
        /*0054*/ 	.word	0x00000008
.L_466:


//--------------------- .nv.info._ZN7cutlass13device_kernelIN5flash19enable_sm80_to_sm89INS1_16FlashAttnFwdSm80INS1_25CollectiveMainloopFwdSm80ILi8ELi1ELb0EN4cute5tupleIJNS5_1CILi128EEENS7_ILi32EEENS7_ILi256EEEEEELi256ENS_10bfloat16_tEfNS_4arch4Sm80ELb0ELb0ELb0ELb1ELb0ELb1ELb1ELb1EEENS1_21CollectiveEpilogueFwdINS6_IJS8_SA_S9_EEENS6_IJNS7_ILi1EEESI_SI_EEESC_SE_Li256ELb1ELb1ELb1ELb0EEENS1_36VarlenDynamicPersistentTileSchedulerILi128ELi32ELi256ELi256ELb1ELb1ELb0ELb0ELb1ELb1EEEEEEEEEvNT_6ParamsE --------------------------
	.section	.nv.info._ZN7cutlass13device_kernelIN5flash19enable_sm80_to_sm89INS1_16FlashAttnFwdSm80INS1_25CollectiveMainloopFwdSm80ILi8ELi1ELb0EN4cute5tupleIJNS5_1CILi128EEENS7_ILi32EEENS7_ILi256EEEEEELi256ENS_10bfloat16_tEfNS_4arch4Sm80ELb0ELb0ELb0ELb1ELb0ELb1ELb1ELb1EEENS1_21CollectiveEpilogueFwdINS6_IJS8_SA_S9_EEENS6_IJNS7_ILi1EEESI_SI_EEESC_SE_Li256ELb1ELb1ELb1ELb0EEENS1_36VarlenDynamicPersistentTileSchedulerILi128ELi32ELi256ELi256ELb1ELb1ELb0ELb0ELb1ELb1EEEEEEEEEvNT_6ParamsE,"",@"SHT_CUDA_INFO"
	.sectionflags	@""
	.align	4


	//----- nvinfo : EIATTR_CUDA_API_VERSION
	.align		4
        /*0000*/ 	.byte	0x04, 0x37
        /*0002*/ 	.short	(.L_468 - .L_467)
.L_467:
        /*0004*/ 	.word	0x00000082


	//----- nvinfo : EIATTR_KPARAM_INFO
	.align		4
.L_468:
        /*0008*/ 	.byte	0x04, 0x17
        /*000a*/ 	.short	(.L_470 - .L_469)
.L_469:
        /*000c*/ 	.word	0x00000000
        /*0010*/ 	.short	0x0000
        /*0012*/ 	.short	0x0000
        /*0014*/ 	.byte	0x00, 0xf0, 0xe1, 0x10


	//----- nvinfo : EIATTR_SPARSE_MMA_MASK
	.align		4
.L_470:
        /*0018*/ 	.byte	0x03, 0x50
        /*001a*/ 	.short	0x0000


	//----- nvinfo : EIATTR_MAXREG_COUNT
	.align		4
        /*001c*/ 	.byte	0x03, 0x1b
        /*001e*/ 	.short	0x00ff


	//----- nvinfo : EIATTR_MERCURY_ISA_VERSION
	.align		4
        /*0020*/ 	.byte	0x03, 0x5f
        /*0022*/ 	.short	0x0101


	//----- nvinfo : EIATTR_VRC_CTA_INIT_COUNT
	.align		4
        /*0024*/ 	.byte	0x02, 0x4a
	.zero		1
	.zero		1


	//----- nvinfo : EIATTR_EXIT_INSTR_OFFSETS
	.align		4
        /*0028*/ 	.byte	0x04, 0x1c
        /*002a*/ 	.short	(.L_472 - .L_471)


	//   ....[0]....
.L_471:
        /*002c*/ 	.word	0x00000010


	//----- nvinfo : EIATTR_MAX_THREADS
	.align		4
.L_472:
        /*0030*/ 	.byte	0x04, 0x05
        /*0032*/ 	.short	(.L_474 - .L_473)
.L_473:
        /*0034*/ 	.word	0x00000100
        /*0038*/ 	.word	0x00000001
        /*003c*/ 	.word	0x00000001


	//----- nvinfo : EIATTR_CBANK_PARAM_SIZE
	.align		4
.L_474:
        /*0040*/ 	.byte	0x03, 0x19
        /*0042*/ 	.short	0x0438


	//----- nvinfo : EIATTR_PARAM_CBANK
	.align		4
        /*0044*/ 	.byte	0x04, 0x0a
        /*0046*/ 	.short	(.L_476 - .L_475)
	.align		4
.L_475:
        /*0048*/ 	.word	index@(.nv.constant0._ZN7cutlass13device_kernelIN5flash19enable_sm80_to_sm89INS1_16FlashAttnFwdSm80INS1_25CollectiveMainloopFwdSm80ILi8ELi1ELb0EN4cute5tupleIJNS5_1CILi128EEENS7_ILi32EEENS7_ILi256EEEEEELi256ENS_10bfloat16_tEfNS_4arch4Sm80ELb0ELb0ELb0ELb1ELb0ELb1ELb1ELb1EEENS1_21CollectiveEpilogueFwdINS6_IJS8_SA_S9_EEENS6_IJNS7_ILi1EEESI_SI_EEESC_SE_Li256ELb1ELb1ELb1ELb0EEENS1_36VarlenDynamicPersistentTileSchedulerILi128ELi32ELi256ELi256ELb1ELb1ELb0ELb0ELb1ELb1EEEEEEEEEvNT_6ParamsE)
        /*004c*/ 	.short	0x0380
        /*004e*/ 	.short	0x0438


	//----- nvinfo : EIATTR_SW_WAR
	.align		4
.L_476:
        /*0050*/ 	.byte	0x04, 0x36
        /*0052*/ 	.short	(.L_478 - .L_477)
.L_477:
        /*0054*/ 	.word	0x00000008
.L_478:


//--------------------- .nv.info._ZN7cutlass13device_kernelIN5flash19enable_sm80_to_sm89INS1_16FlashAttnFwdSm80INS1_25CollectiveMainloopFwdSm80ILi8ELi1ELb1EN4cute5tupleIJNS5_1CILi128EEENS7_ILi48EEENS7_ILi256EEEEEELi256ENS_10bfloat16_tEfNS_4arch4Sm80ELb0ELb1ELb0ELb0ELb0ELb0ELb1ELb1EEENS1_21CollectiveEpilogueFwdINS6_IJS8_SA_S9_EEENS6_IJNS7_ILi1EEESI_SI_EEESC_SE_Li256ELb0ELb1ELb1ELb0EEENS1_19SingleTileSchedulerILb0ELb1ELb1ELi128EEEEEEEEEvNT_6ParamsE --------------------------
	.section	.nv.info._ZN7cutlass13device_kernelIN5flash19enable_sm80_to_sm89INS1_16FlashAttnFwdSm80INS1_25CollectiveMainloopFwdSm80ILi8ELi1ELb1EN4cute5tupleIJNS5_1CILi128EEENS7_ILi48EEENS7_ILi256EEEEEELi256ENS_10bfloat16_tEfNS_4arch4Sm80ELb0ELb1ELb0ELb0ELb0ELb0ELb1ELb1EEENS1_21CollectiveEpilogueFwdINS6_IJS8_SA_S9_EEENS6_IJNS7_ILi1EEESI_SI_EEESC_SE_Li256ELb0ELb1ELb1ELb0EEENS1_19SingleTileSchedulerILb0ELb1ELb1ELi128EEEEEEEEEvNT_6ParamsE,"",@"SHT_CUDA_INFO"
	.sectionflags	@""
	.align	4


	//----- nvinfo : EIATTR_CUDA_API_VERSION
	.align		4
        /*0000*/ 	.byte	0x04, 0x37
        /*0002*/ 	.short	(.L_480 - .L_479)
.L_479:
        /*0004*/ 	.word	0x00000082


	//----- nvinfo : EIATTR_KPARAM_INFO
	.align		4
.L_480:
        /*0008*/ 	.byte	0x04, 0x17
        /*000a*/ 	.short	(.L_482 - .L_481)
.L_481:
        /*000c*/ 	.word	0x00000000
        /*0010*/ 	.short	0x0000
        /*0012*/ 	.short	0x0000
        /*0014*/ 	.byte	0x00, 0xf0, 0x61, 0x10


	//----- nvinfo : EIATTR_SPARSE_MMA_MASK
	.align		4
.L_482:
        /*0018*/ 	.byte	0x03, 0x50
        /*001a*/ 	.short	0x0000


	//----- nvinfo : EIATTR_MAXREG_COUNT
	.align		4
        /*001c*/ 	.byte	0x03, 0x1b
        /*001e*/ 	.short	0x00ff


	//----- nvinfo : EIATTR_MERCURY_ISA_VERSION
	.align		4
        /*0020*/ 	.byte	0x03, 0x5f
        /*0022*/ 	.short	0x0101


	//----- nvinfo : EIATTR_VRC_CTA_INIT_COUNT
	.align		4
        /*0024*/ 	.byte	0x02, 0x4a
	.zero		1
	.zero		1


	//----- nvinfo : EIATTR_EXIT_INSTR_OFFSETS
	.align		4
        /*0028*/ 	.byte	0x04, 0x1c
        /*002a*/ 	.short	(.L_484 - .L_483)


	//   ....[0]....
.L_483:
        /*002c*/ 	.word	0x00000010


	//----- nvinfo : EIATTR_MAX_THREADS
	.align		4
.L_484:
        /*0030*/ 	.byte	0x04, 0x05
        /*0032*/ 	.short	(.L_486 - .L_485)
.L_485:
        /*0034*/ 	.word	0x00000100
        /*0038*/ 	.word	0x00000001
        /*003c*/ 	.word	0x00000001


	//----- nvinfo : EIATTR_CBANK_PARAM_SIZE
	.align		4
.L_486:
        /*0040*/ 	.byte	0x03, 0x19
        /*0042*/ 	.short	0x0418


	//----- nvinfo : EIATTR_PARAM_CBANK
	.align		4
        /*0044*/ 	.byte	0x04, 0x0a
        /*0046*/ 	.short	(.L_488 - .L_487)
	.align		4
.L_487:
        /*0048*/ 	.word	index@(.nv.constant0._ZN7cutlass13device_kernelIN5flash19enable_sm80_to_sm89INS1_16FlashAttnFwdSm80INS1_25CollectiveMainloopFwdSm80ILi8ELi1ELb1EN4cute5tupleIJNS5_1CILi128EEENS7_ILi48EEENS7_ILi256EEEEEELi256ENS_10bfloat16_tEfNS_4arch4Sm80ELb0ELb1ELb0ELb0ELb0ELb0ELb1ELb1EEENS1_21CollectiveEpilogueFwdINS6_IJS8_SA_S9_EEENS6_IJNS7_ILi1EEESI_SI_EEESC_SE_Li256ELb0ELb1ELb1ELb0EEENS1_19SingleTileSchedulerILb0ELb1ELb1ELi128EEEEEEEEEvNT_6ParamsE)
        /*004c*/ 	.short	0x0380
        /*004e*/ 	.short	0x0418


	//----- nvinfo : EIATTR_SW_WAR
	.align		4
.L_488:
        /*0050*/ 	.byte	0x04, 0x36
        /*0052*/ 	.short	(.L_490 - .L_489)
.L_489:
        /*0054*/ 	.word	0x00000008
.L_490:


//--------------------- .nv.info._ZN7cutlass13device_kernelIN5flash19enable_sm80_to_sm89INS1_16FlashAttnFwdSm80INS1_25CollectiveMainloopFwdSm80ILi8ELi1ELb1EN4cute5tupleIJNS5_1CILi128EEENS7_ILi48EEENS7_ILi256EEEEEELi256ENS_10bfloat16_tEfNS_4arch4Sm80ELb0ELb1ELb0ELb1ELb0ELb0ELb1ELb1EEENS1_21CollectiveEpilogueFwdINS6_IJS8_SA_S9_EEENS6_IJNS7_ILi1EEESI_SI_EEESC_SE_Li256ELb1ELb1ELb1ELb0EEENS1_36VarlenDynamicPersistentTileSchedulerILi128ELi48ELi256ELi256ELb1ELb1ELb0ELb1ELb0ELb1EEEEEEEEEvNT_6ParamsE --------------------------
	.section	.nv.info._ZN7cutlass13device_kernelIN5flash19enable_sm80_to_sm89INS1_16FlashAttnFwdSm80INS1_25CollectiveMainloopFwdSm80ILi8ELi1ELb1EN4cute5tupleIJNS5_1CILi128EEENS7_ILi48EEENS7_ILi256EEEEEELi256ENS_10bfloat16_tEfNS_4arch4Sm80ELb0ELb1ELb0ELb1ELb0ELb0ELb1ELb1EEENS1_21CollectiveEpilogueFwdINS6_IJS8_SA_S9_EEENS6_IJNS7_ILi1EEESI_SI_EEESC_SE_Li256ELb1ELb1ELb1ELb0EEENS1_36VarlenDynamicPersistentTileSchedulerILi128ELi48ELi256ELi256ELb1ELb1ELb0ELb1ELb0ELb1EEEEEEEEEvNT_6ParamsE,"",@"SHT_CUDA_INFO"
	.sectionflags	@""
	.align	4


	//----- nvinfo : EIATTR_CUDA_API_VERSION
	.align		4
        /*0000*/ 	.byte	0x04, 0x37
        /*0002*/ 	.short	(.L_492 - .L_491)
.L_491:
        /*0004*/ 	.word	0x00000082


	//----- nvinfo : EIATTR_KPARAM_INFO
	.align		4
.L_492:
        /*0008*/ 	.byte	0x04, 0x17
        /*000a*/ 	.short	(.L_494 - .L_493)
.L_493:
        /*000c*/ 	.word	0x00000000
        /*0010*/ 	.short	0x0000
        /*0012*/ 	.short	0x0000
        /*0014*/ 	.byte	0x00, 0xf0, 0xe1, 0x10


	//----- nvinfo : EIATTR_SPARSE_MMA_MASK
	.align		4
.L_494:
        /*0018*/ 	.byte	0x03, 0x50
        /*001a*/ 	.short	0x0000


	//----- nvinfo : EIATTR_MAXREG_COUNT
	.align		4
        /*001c*/ 	.byte	0x03, 0x1b
        /*001e*/ 	.short	0x00ff


	//----- nvinfo : EIATTR_MERCURY_ISA_VERSION
	.align		4
        /*0020*/ 	.byte	0x03, 0x5f
        /*0022*/ 	.short	0x0101


	//----- nvinfo : EIATTR_VRC_CTA_INIT_COUNT
	.align		4
        /*0024*/ 	.byte	0x02, 0x4a
	.zero		1
	.zero		1


	//----- nvinfo : EIATTR_EXIT_INSTR_OFFSETS
	.align		4
        /*0028*/ 	.byte	0x04, 0x1c
        /*002a*/ 	.short	(.L_496 - .L_495)


	//   ....[0]....
.L_495:
        /*002c*/ 	.word	0x00000010


	//----- nvinfo : EIATTR_MAX_THREADS
	.align		4
.L_496:
        /*0030*/ 	.byte	0x04, 0x05
        /*0032*/ 	.short	(.L_498 - .L_497)
.L_497:
        /*0034*/ 	.word	0x00000100
        /*0038*/ 	.word	0x00000001
        /*003c*/ 	.word	0x00000001


	//----- nvinfo : EIATTR_CBANK_PARAM_SIZE
	.align		4
.L_498:
        /*0040*/ 	.byte	0x03, 0x19
        /*0042*/ 	.short	0x0438


	//----- nvinfo : EIATTR_PARAM_CBANK
	.align		4
        /*0044*/ 	.byte	0x04, 0x0a
        /*0046*/ 	.short	(.L_500 - .L_499)
	.align		4
.L_499:
        /*0048*/ 	.word	index@(.nv.constant0._ZN7cutlass13device_kernelIN5flash19enable_sm80_to_sm89INS1_16FlashAttnFwdSm80INS1_25CollectiveMainloopFwdSm80ILi8ELi1ELb1EN4cute5tupleIJNS5_1CILi128EEENS7_ILi48EEENS7_ILi256EEEEEELi256ENS_10bfloat16_tEfNS_4arch4Sm80ELb0ELb1ELb0ELb1ELb0ELb0ELb1ELb1EEENS1_21CollectiveEpilogueFwdINS6_IJS8_SA_S9_EEENS6_IJNS7_ILi1EEESI_SI_EEESC_SE_Li256ELb1ELb1ELb1ELb0EEENS1_36VarlenDynamicPersistentTileSchedulerILi128ELi48ELi256ELi256ELb1ELb1ELb0ELb1ELb0ELb1EEEEEEEEEvNT_6ParamsE)
        /*004c*/ 	.short	0x0380
        /*004e*/ 	.short	0x0438


	//----- nvinfo : EIATTR_SW_WAR
	.align		4
.L_500:
        /*0050*/ 	.byte	0x04, 0x36
        /*0052*/ 	.short	(.L_502 - .L_501)
.L_501:
        /*0054*/ 	.word	0x00000008
.L_502:


//--------------------- .nv.info._ZN7cutlass13device_kernelIN5flash19enable_sm80_to_sm89INS1_16FlashAttnFwdSm80INS1_25CollectiveMainloopFwdSm80ILi8ELi1ELb0EN4cute5tupleIJNS5_1CILi128EEENS7_ILi32EEENS7_ILi256EEEEEELi256ENS_10bfloat16_tEfNS_4arch4Sm80ELb0ELb1ELb0ELb1ELb0ELb1ELb1ELb1EEENS1_21CollectiveEpilogueFwdINS6_IJS8_SA_S9_EEENS6_IJNS7_ILi1EEESI_SI_EEESC_SE_Li256ELb1ELb1ELb1ELb0EEENS1_36VarlenDynamicPersistentTileSchedulerILi128ELi32ELi256ELi256ELb1ELb1ELb0ELb1ELb0ELb1EEEEEEEEEvNT_6ParamsE --------------------------
	.section	.nv.info._ZN7cutlass13device_kernelIN5flash19enable_sm80_to_sm89INS1_16FlashAttnFwdSm80INS1_25CollectiveMainloopFwdSm80ILi8ELi1ELb0EN4cute5tupleIJNS5_1CILi128EEENS7_ILi32EEENS7_ILi256EEEEEELi256ENS_10bfloat16_tEfNS_4arch4Sm80ELb0ELb1ELb0ELb1ELb0ELb1ELb1ELb1EEENS1_21CollectiveEpilogueFwdINS6_IJS8_SA_S9_EEENS6_IJNS7_ILi1EEESI_SI_EEESC_SE_Li256ELb1ELb1ELb1ELb0EEENS1_36VarlenDynamicPersistentTileSchedulerILi128ELi32ELi256ELi256ELb1ELb1ELb0ELb1ELb0ELb1EEEEEEEEEvNT_6ParamsE,"",@"SHT_CUDA_INFO"
	.sectionflags	@""
	.align	4


	//----- nvinfo : EIATTR_CUDA_API_VERSION
	.align		4
        /*0000*/ 	.byte	0x04, 0x37
        /*0002*/ 	.short	(.L_504 - .L_503)
.L_503:
        /*0004*/ 	.word	0x00000082


	//----- nvinfo : EIATTR_KPARAM_INFO
	.align		4
.L_504:
        /*0008*/ 	.byte	0x04, 0x17
        /*000a*/ 	.short	(.L_506 - .L_505)
.L_505:
        /*000c*/ 	.word	0x00000000
        /*0010*/ 	.short	0x0000
        /*0012*/ 	.short	0x0000
        /*0014*/ 	.byte	0x00, 0xf0, 0xe1, 0x10


	//----- nvinfo : EIATTR_SPARSE_MMA_MASK
	.align		4
.L_506:
        /*0018*/ 	.byte	0x03, 0x50
        /*001a*/ 	.short	0x0000


	//----- nvinfo : EIATTR_MAXREG_COUNT
	.align		4
        /*001c*/ 	.byte	0x03, 0x1b
        /*001e*/ 	.short	0x00ff


	//----- nvinfo : EIATTR_MERCURY_ISA_VERSION
	.align		4
        /*0020*/ 	.byte	0x03, 0x5f
        /*0022*/ 	.short	0x0101


	//----- nvinfo : EIATTR_VRC_CTA_INIT_COUNT
	.align		4
        /*0024*/ 	.byte	0x02, 0x4a
	.zero		1
	.zero		1


	//----- nvinfo : EIATTR_EXIT_INSTR_OFFSETS
	.align		4
        /*0028*/ 	.byte	0x04, 0x1c
        /*002a*/ 	.short	(.L_508 - .L_507)


	//   ....[0]....
.L_507:
        /*002c*/ 	.word	0x00000010


	//----- nvinfo : EIATTR_MAX_THREADS
	.align		4
.L_508:
        /*0030*/ 	.byte	0x04, 0x05
        /*0032*/ 	.short	(.L_510 - .L_509)
.L_509:
        /*0034*/ 	.word	0x00000100
        /*0038*/ 	.word	0x00000001
        /*003c*/ 	.word	0x00000001


	//----- nvinfo : EIATTR_CBANK_PARAM_SIZE
	.align		4
.L_510:
        /*0040*/ 	.byte	0x03, 0x19
        /*0042*/ 	.short	0x0438


	//----- nvinfo : EIATTR_PARAM_CBANK
	.align		4
        /*0044*/ 	.byte	0x04, 0x0a
        /*0046*/ 	.short	(.L_512 - .L_511)
	.align		4
.L_511:
        /*0048*/ 	.word	index@(.nv.constant0._ZN7cutlass13device_kernelIN5flash19enable_sm80_to_sm89INS1_16FlashAttnFwdSm80INS1_25CollectiveMainloopFwdSm80ILi8ELi1ELb0EN4cute5tupleIJNS5_1CILi128EEENS7_ILi32EEENS7_ILi256EEEEEELi256ENS_10bfloat16_tEfNS_4arch4Sm80ELb0ELb1ELb0ELb1ELb0ELb1ELb1ELb1EEENS1_21CollectiveEpilogueFwdINS6_IJS8_SA_S9_EEENS6_IJNS7_ILi1EEESI_SI_EEESC_SE_Li256ELb1ELb1ELb1ELb0EEENS1_36VarlenDynamicPersistentTileSchedulerILi128ELi32ELi256ELi256ELb1ELb1ELb0ELb1ELb0ELb1EEEEEEEEEvNT_6ParamsE)
        /*004c*/ 	.short	0x0380
        /*004e*/ 	.short	0x0438


	//----- nvinfo : EIATTR_SW_WAR
	.align		4
.L_512:
        /*0050*/ 	.byte	0x04, 0x36
        /*0052*/ 	.short	(.L_514 - .L_513)
.L_513:
        /*0054*/ 	.word	0x00000008
.L_514:


//--------------------- .nv.info._ZN7cutlass13device_kernelIN5flash19enable_sm80_to_sm89INS1_16FlashAttnFwdSm80INS1_25CollectiveMainloopFwdSm80ILi8ELi1ELb1EN4cute5tupleIJNS5_1CILi128EEENS7_ILi64EEENS7_ILi256EEEEEELi256ENS_10bfloat16_tEfNS_4arch4Sm80ELb1ELb0ELb0ELb0ELb0ELb0ELb1ELb1EEENS1_21CollectiveEpilogueFwdINS6_IJS8_SA_S9_EEENS6_IJNS7_ILi1EEESI_SI_EEESC_SE_Li256ELb0ELb1ELb1ELb0EEENS1_30DynamicPersistentTileSchedulerILi256ELi256ELb1ELb1ELb0EEEEEEEEEvNT_6ParamsE --------------------------
	.section	.nv.info._ZN7cutlass13device_kernelIN5flash19enable_sm80_to_sm89INS1_16FlashAttnFwdSm80INS1_25CollectiveMainloopFwdSm80ILi8ELi1ELb1EN4cute5tupleIJNS5_1CILi128EEENS7_ILi64EEENS7_ILi256EEEEEELi256ENS_10bfloat16_tEfNS_4arch4Sm80ELb1ELb0ELb0ELb0ELb0ELb0ELb1ELb1EEENS1_21CollectiveEpilogueFwdINS6_IJS8_SA_S9_EEENS6_IJNS7_ILi1EEESI_SI_EEESC_SE_Li256ELb0ELb1ELb1ELb0EEENS1_30DynamicPersistentTileSchedulerILi256ELi256ELb1ELb1ELb0EEEEEEEEEvNT_6ParamsE,"",@"SHT_CUDA_INFO"
	.sectionflags	@""
	.align	4


	//----- nvinfo : EIATTR_CUDA_API_VERSION
	.align		4
        /*0000*/ 	.byte	0x04, 0x37
        /*0002*/ 	.short	(.L_516 - .L_515)
.L_515:
        /*0004*/ 	.word	0x00000082


	//----- nvinfo : EIATTR_KPARAM_INFO
	.align		4
.L_516:
        /*0008*/ 	.byte	0x04, 0x17
        /*000a*/ 	.short	(.L_518 - .L_517)
.L_517:
        /*000c*/ 	.word	0x00000000
        /*0010*/ 	.short	0x0000
        /*0012*/ 	.short	0x0000
        /*0014*/ 	.byte	0x00, 0xf0, 0xa1, 0x10


	//----- nvinfo : EIATTR_SPARSE_MMA_MASK
	.align		4
.L_518:
        /*0018*/ 	.byte	0x03, 0x50
        /*001a*/ 	.short	0x0000


	//----- nvinfo : EIATTR_MAXREG_COUNT
	.align		4
        /*001c*/ 	.byte	0x03, 0x1b
        /*001e*/ 	.short	0x00ff


	//----- nvinfo : EIATTR_MERCURY_ISA_VERSION
	.align		4
        /*0020*/ 	.byte	0x03, 0x5f
        /*0022*/ 	.short	0x0101


	//----- nvinfo : EIATTR_VRC_CTA_INIT_COUNT
	.align		4
        /*0024*/ 	.byte	0x02, 0x4a
	.zero		1
	.zero		1


	//----- nvinfo : EIATTR_EXIT_INSTR_OFFSETS
	.align		4
        /*0028*/ 	.byte	0x04, 0x1c
        /*002a*/ 	.short	(.L_520 - .L_519)


	//   ....[0]....
.L_519:
        /*002c*/ 	.word	0x00000010


	//----- nvinfo : EIATTR_MAX_THREADS
	.align		4
.L_520:
        /*0030*/ 	.byte	0x04, 0x05
        /*0032*/ 	.short	(.L_522 - .L_521)
.L_521:
        /*0034*/ 	.word	0x00000100
        /*0038*/ 	.word	0x00000001
        /*003c*/ 	.word	0x00000001


	//----- nvinfo : EIATTR_CBANK_PARAM_SIZE
	.align		4
.L_522:
        /*0040*/ 	.byte	0x03, 0x19
        /*0042*/ 	.short	0x0428


	//----- nvinfo : EIATTR_PARAM_CBANK
	.align		4
        /*0044*/ 	.byte	0x04, 0x0a
        /*0046*/ 	.short	(.L_524 - .L_523)
	.align		4
.L_523:
        /*0048*/ 	.word	index@(.nv.constant0._ZN7cutlass13device_kernelIN5flash19enable_sm80_to_sm89INS1_16FlashAttnFwdSm80INS1_25CollectiveMainloopFwdSm80ILi8ELi1ELb1EN4cute5tupleIJNS5_1CILi128EEENS7_ILi64EEENS7_ILi256EEEEEELi256ENS_10bfloat16_tEfNS_4arch4Sm80ELb1ELb0ELb0ELb0ELb0ELb0ELb1ELb1EEENS1_21CollectiveEpilogueFwdINS6_IJS8_SA_S9_EEENS6_IJNS7_ILi1EEESI_SI_EEESC_SE_Li256ELb0ELb1ELb1ELb0EEENS1_30DynamicPersistentTileSchedulerILi256ELi256ELb1ELb1ELb0EEEEEEEEEvNT_6ParamsE)
        /*004c*/ 	.short	0x0380
        /*004e*/ 	.short	0x0428


	//----- nvinfo : EIATTR_SW_WAR
	.align		4
.L_524:
        /*0050*/ 	.byte	0x04, 0x36
        /*0052*/ 	.short	(.L_526 - .L_525)
.L_525:
        /*0054*/ 	.word	0x00000008
.L_526:


//--------------------- .nv.info._ZN7cutlass13device_kernelIN5flash19enable_sm80_to_sm89INS1_16FlashAttnFwdSm80INS1_25CollectiveMainloopFwdSm80ILi8ELi1ELb1EN4cute5tupleIJNS5_1CILi128EEENS7_ILi48EEENS7_ILi256EEEEEELi256ENS_10bfloat16_tEfNS_4arch4Sm80ELb1ELb0ELb0ELb1ELb0ELb0ELb1ELb1EEENS1_21CollectiveEpilogueFwdINS6_IJS8_SA_S9_EEENS6_IJNS7_ILi1EEESI_SI_EEESC_SE_Li256ELb1ELb1ELb1ELb0EEENS1_36VarlenDynamicPersistentTileSchedulerILi128ELi48ELi256ELi256ELb1ELb1ELb0ELb1ELb1ELb1EEEEEEEEEvNT_6ParamsE --------------------------
	.section	.nv.info._ZN7cutlass13device_kernelIN5flash19enable_sm80_to_sm89INS1_16FlashAttnFwdSm80INS1_25CollectiveMainloopFwdSm80ILi8ELi1ELb1EN4cute5tupleIJNS5_1CILi128EEENS7_ILi48EEENS7_ILi256EEEEEELi256ENS_10bfloat16_tEfNS_4arch4Sm80ELb1ELb0ELb0ELb1ELb0ELb0ELb1ELb1EEENS1_21CollectiveEpilogueFwdINS6_IJS8_SA_S9_EEENS6_IJNS7_ILi1EEESI_SI_EEESC_SE_Li256ELb1ELb1ELb1ELb0EEENS1_36VarlenDynamicPersistentTileSchedulerILi128ELi48ELi256ELi256ELb1ELb1ELb0ELb1ELb1ELb1EEEEEEEEEvNT_6ParamsE,"",@"SHT_CUDA_INFO"
	.sectionflags	@""
	.align	4


	//----- nvinfo : EIATTR_CUDA_API_VERSION
	.align		4
        /*0000*/ 	.byte	0x04, 0x37
        /*0002*/ 	.short	(.L_528 - .L_527)
.L_527:
        /*0004*/ 	.word	0x00000082


	//----- nvinfo : EIATTR_KPARAM_INFO
	.align		4
.L_528:
        /*0008*/ 	.byte	0x04, 0x17
        /*000a*/ 	.short	(.L_530 - .L_529)
.L_529:
        /*000c*/ 	.word	0x00000000
        /*0010*/ 	.short	0x0000
        /*0012*/ 	.short	0x0000
        /*0014*/ 	.byte	0x00, 0xf0, 0xe1, 0x10


	//----- nvinfo : EIATTR_SPARSE_MMA_MASK
	.align		4
.L_530:
        /*0018*/ 	.byte	0x03, 0x50
        /*001a*/ 	.short	0x0000


	//----- nvinfo : EIATTR_MAXREG_COUNT
	.align		4
        /*001c*/ 	.byte	0x03, 0x1b
        /*001e*/ 	.short	0x00ff


	//----- nvinfo : EIATTR_MERCURY_ISA_VERSION
	.align		4
        /*0020*/ 	.byte	0x03, 0x5f
        /*0022*/ 	.short	0x0101


	//----- nvinfo : EIATTR_VRC_CTA_INIT_COUNT
	.align		4
        /*0024*/ 	.byte	0x02, 0x4a
	.zero		1
	.zero		1


	//----- nvinfo : EIATTR_EXIT_INSTR_OFFSETS
	.align		4
        /*0028*/ 	.byte	0x04, 0x1c
        /*002a*/ 	.short	(.L_532 - .L_531)


	//   ....[0]....
.L_531:
        /*002c*/ 	.word	0x00000010


	//----- nvinfo : EIATTR_MAX_THREADS
	.align		4
.L_532:
        /*0030*/ 	.byte	0x04, 0x05
        /*0032*/ 	.short	(.L_534 - .L_533)
.L_533:
        /*0034*/ 	.word	0x00000100
        /*0038*/ 	.word	0x00000001
        /*003c*/ 	.word	0x00000001


	//----- nvinfo : EIATTR_CBANK_PARAM_SIZE
	.align		4
.L_534:
        /*0040*/ 	.byte	0x03, 0x19
        /*0042*/ 	.short	0x0438


	//----- nvinfo : EIATTR_PARAM_CBANK
	.align		4
        /*0044*/ 	.byte	0x04, 0x0a
        /*0046*/ 	.short	(.L_536 - .L_535)
	.align		4
.L_535:
        /*0048*/ 	.word	index@(.nv.constant0._ZN7cutlass13device_kernelIN5flash19enable_sm80_to_sm89INS1_16FlashAttnFwdSm80INS1_25CollectiveMainloopFwdSm80ILi8ELi1ELb1EN4cute5tupleIJNS5_1CILi128EEENS7_ILi48EEENS7_ILi256EEEEEELi256ENS_10bfloat16_tEfNS_4arch4Sm80ELb1ELb0ELb0ELb1ELb0ELb0ELb1ELb1EEENS1_21CollectiveEpilogueFwdINS6_IJS8_SA_S9_EEENS6_IJNS7_ILi1EEESI_SI_EEESC_SE_Li256ELb1ELb1ELb1ELb0EEENS1_36VarlenDynamicPersistentTileSchedulerILi128ELi48ELi256ELi256ELb1ELb1ELb0ELb1ELb1ELb1EEEEEEEEEvNT_6ParamsE)
        /*004c*/ 	.short	0x0380
        /*004e*/ 	.short	0x0438


	//----- nvinfo : EIATTR_SW_WAR
	.align		4
.L_536:
        /*0050*/ 	.byte	0x04, 0x36
        /*0052*/ 	.short	(.L_538 - .L_537)
.L_537:
        /*0054*/ 	.word	0x00000008
.L_538:


//--------------------- .nv.info._ZN7cutlass13device_kernelIN5flash19enable_sm80_to_sm89INS1_16FlashAttnFwdSm80INS1_25CollectiveMainloopFwdSm80ILi8ELi1ELb0EN4cute5tupleIJNS5_1CILi128EEENS7_ILi32EEENS7_ILi256EEEEEELi256ENS_10bfloat16_tEfNS_4arch4Sm80ELb1ELb0ELb0ELb1ELb0ELb1ELb1ELb1EEENS1_21CollectiveEpilogueFwdINS6_IJS8_SA_S9_EEENS6_IJNS7_ILi1EEESI_SI_EEESC_SE_Li256ELb1ELb1ELb1ELb0EEENS1_36VarlenDynamicPersistentTileSchedulerILi128ELi32ELi256ELi256ELb1ELb1ELb0ELb1ELb1ELb1EEEEEEEEEvNT_6ParamsE --------------------------
	.section	.nv.info._ZN7cutlass13device_kernelIN5flash19enable_sm80_to_sm89INS1_16FlashAttnFwdSm80INS1_25CollectiveMainloopFwdSm80ILi8ELi1ELb0EN4cute5tupleIJNS5_1CILi128EEENS7_ILi32EEENS7_ILi256EEEEEELi256ENS_10bfloat16_tEfNS_4arch4Sm80ELb1ELb0ELb0ELb1ELb0ELb1ELb1ELb1EEENS1_21CollectiveEpilogueFwdINS6_IJS8_SA_S9_EEENS6_IJNS7_ILi1EEESI_SI_EEESC_SE_Li256ELb1ELb1ELb1ELb0EEENS1_36VarlenDynamicPersistentTileSchedulerILi128ELi32ELi256ELi256ELb1ELb1ELb0ELb1ELb1ELb1EEEEEEEEEvNT_6ParamsE,"",@"SHT_CUDA_INFO"
	.sectionflags	@""
	.align	4


	//----- nvinfo : EIATTR_CUDA_API_VERSION
	.align		4
        /*0000*/ 	.byte	0x04, 0x37
        /*0002*/ 	.short	(.L_540 - .L_539)
.L_539:
        /*0004*/ 	.word	0x00000082


	//----- nvinfo : EIATTR_KPARAM_INFO
	.align		4
.L_540:
        /*0008*/ 	.byte	0x04, 0x17
        /*000a*/ 	.short	(.L_542 - .L_541)
.L_541:
        /*000c*/ 	.word	0x00000000
        /*0010*/ 	.short	0x0000
        /*0012*/ 	.short	0x0000
        /*0014*/ 	.byte	0x00, 0xf0, 0xe1, 0x10


	//----- nvinfo : EIATTR_SPARSE_MMA_MASK
	.align		4
.L_542:
        /*0018*/ 	.byte	0x03, 0x50
        /*001a*/ 	.short	0x0000


	//----- nvinfo : EIATTR_MAXREG_COUNT
	.align		4
        /*001c*/ 	.byte	0x03, 0x1b
        /*001e*/ 	.short	0x00ff


	//----- nvinfo : EIATTR_MERCURY_ISA_VERSION
	.align		4
        /*0020*/ 	.byte	0x03, 0x5f
        /*0022*/ 	.short	0x0101


	//----- nvinfo : EIATTR_VRC_CTA_INIT_COUNT
	.align		4
        /*0024*/ 	.byte	0x02, 0x4a
	.zero		1
	.zero		1


	//----- nvinfo : EIATTR_EXIT_INSTR_OFFSETS
	.align		4
        /*0028*/ 	.byte	0x04, 0x1c
        /*002a*/ 	.short	(.L_544 - .L_543)


	//   ....[0]....
.L_543:
        /*002c*/ 	.word	0x00000010


	//----- nvinfo : EIATTR_MAX_THREADS
	.align		4
.L_544:
        /*0030*/ 	.byte	0x04, 0x05
        /*0032*/ 	.short	(.L_546 - .L_545)
.L_545:
        /*0034*/ 	.word	0x00000100
        /*0038*/ 	.word	0x00000001
        /*003c*/ 	.word	0x00000001


	//----- nvinfo : EIATTR_CBANK_PARAM_SIZE
	.align		4
.L_546:
        /*0040*/ 	.byte	0x03, 0x19
        /*0042*/ 	.short	0x0438


	//----- nvinfo : EIATTR_PARAM_CBANK
	.align		4
        /*0044*/ 	.byte	0x04, 0x0a
        /*0046*/ 	.short	(.L_548 - .L_547)
	.align		4
.L_547:
        /*0048*/ 	.word	index@(.nv.constant0._ZN7cutlass13device_kernelIN5flash19enable_sm80_to_sm89INS1_16FlashAttnFwdSm80INS1_25CollectiveMainloopFwdSm80ILi8ELi1ELb0EN4cute5tupleIJNS5_1CILi128EEENS7_ILi32EEENS7_ILi256EEEEEELi256ENS_10bfloat16_tEfNS_4arch4Sm80ELb1ELb0ELb0ELb1ELb0ELb1ELb1ELb1EEENS1_21CollectiveEpilogueFwdINS6_IJS8_SA_S9_EEENS6_IJNS7_ILi1EEESI_SI_EEESC_SE_Li256ELb1ELb1ELb1ELb0EEENS1_36VarlenDynamicPersistentTileSchedulerILi128ELi32ELi256ELi256ELb1ELb1ELb0ELb1ELb1ELb1EEEEEEEEEvNT_6ParamsE)
        /*004c*/ 	.short	0x0380
        /*004e*/ 	.short	0x0438


	//----- nvinfo : EIATTR_SW_WAR
	.align		4
.L_548:
        /*0050*/ 	.byte	0x04, 0x36
        /*0052*/ 	.short	(.L_550 - .L_549)
.L_549:
        /*0054*/ 	.word	0x00000008
.L_550:


//--------------------- .nv.info._ZN7cutlass13device_kernelIN5flash19enable_sm80_to_sm89INS1_16FlashAttnFwdSm80INS1_25CollectiveMainloopFwdSm80ILi8ELi1ELb0EN4cute5tupleIJNS5_1CILi128EEENS7_ILi96EEENS7_ILi256EEEEEELi256ENS_10bfloat16_tEfNS_4arch4Sm80ELb0ELb0ELb0ELb0ELb0ELb0ELb1ELb1EEENS1_21CollectiveEpilogueFwdINS6_IJS8_SA_S9_EEENS6_IJNS7_ILi1EEESI_SI_EEESC_SE_Li256ELb0ELb1ELb1ELb0EEENS1_19SingleTileSchedulerILb0ELb1ELb1ELi128EEEEEEEEEvNT_6ParamsE --------------------------
	.section	.nv.info._ZN7cutlass13device_kernelIN5flash19enable_sm80_to_sm89INS1_16FlashAttnFwdSm80INS1_25CollectiveMainloopFwdSm80ILi8ELi1ELb0EN4cute5tupleIJNS5_1CILi128EEENS7_ILi96EEENS7_ILi256EEEEEELi256ENS_10bfloat16_tEfNS_4arch4Sm80ELb0ELb0ELb0ELb0ELb0ELb0ELb1ELb1EEENS1_21CollectiveEpilogueFwdINS6_IJS8_SA_S9_EEENS6_IJNS7_ILi1EEESI_SI_EEESC_SE_Li256ELb0ELb1ELb1ELb0EEENS1_19SingleTileSchedulerILb0ELb1ELb1ELi128EEEEEEEEEvNT_6ParamsE,"",@"SHT_CUDA_INFO"
	.sectionflags	@""
	.align	4


	//----- nvinfo : EIATTR_CUDA_API_VERSION
	.align		4
        /*0000*/ 	.byte	0x04, 0x37
        /*0002*/ 	.short	(.L_552 - .L_551)
.L_551:
        /*0004*/ 	.word	0x00000082


	//----- nvinfo : EIATTR_KPARAM_INFO
	.align		4
.L_552:
        /*0008*/ 	.byte	0x04, 0x17
        /*000a*/ 	.short	(.L_554 - .L_553)
.L_553:
        /*000c*/ 	.word	0x00000000
        /*0010*/ 	.short	0x0000
        /*0012*/ 	.short	0x0000
        /*0014*/ 	.byte	0x00, 0xf0, 0x61, 0x10


	//----- nvinfo : EIATTR_SPARSE_MMA_MASK
	.align		4
.L_554:
        /*0018*/ 	.byte	0x03, 0x50
        /*001a*/ 	.short	0x0000


	//----- nvinfo : EIATTR_MAXREG_COUNT
	.align		4
        /*001c*/ 	.byte	0x03, 0x1b
        /*001e*/ 	.short	0x00ff


	//----- nvinfo : EIATTR_MERCURY_ISA_VERSION
	.align		4
        /*0020*/ 	.byte	0x03, 0x5f
        /*0022*/ 	.short	0x0101


	//----- nvinfo : EIATTR_VRC_CTA_INIT_COUNT
	.align		4
        /*0024*/ 	.byte	0x02, 0x4a
	.zero		1
	.zero		1


	//----- nvinfo : EIATTR_EXIT_INSTR_OFFSETS
	.align		4
        /*0028*/ 	.byte	0x04, 0x1c
        /*002a*/ 	.short	(.L_556 - .L_555)


	//   ....[0]....
.L_555:
        /*002c*/ 	.word	0x00000010


	//----- nvinfo : EIATTR_MAX_THREADS
	.align		4
.L_556:
        /*0030*/ 	.byte	0x04, 0x05
        /*0032*/ 	.short	(.L_558 - .L_557)
.L_557:
        /*0034*/ 	.word	0x00000100
        /*0038*/ 	.word	0x00000001
        /*003c*/ 	.word	0x00000001


	//----- nvinfo : EIATTR_CBANK_PARAM_SIZE
	.align		4
.L_558:
        /*0040*/ 	.byte	0x03, 0x19
        /*0042*/ 	.short	0x0418


	//----- nvinfo : EIATTR_PARAM_CBANK
	.align		4
        /*0044*/ 	.byte	0x04, 0x0a
        /*0046*/ 	.short	(.L_560 - .L_559)
	.align		4
.L_559:
        /*0048*/ 	.word	index@(.nv.constant0._ZN7cutlass13device_kernelIN5flash19enable_sm80_to_sm89INS1_16FlashAttnFwdSm80INS1_25CollectiveMainloopFwdSm80ILi8ELi1ELb0EN4cute5tupleIJNS5_1CILi128EEENS7_ILi96EEENS7_ILi256EEEEEELi256ENS_10bfloat16_tEfNS_4arch4Sm80ELb0ELb0ELb0ELb0ELb0ELb0ELb1ELb1EEENS1_21CollectiveEpilogueFwdINS6_IJS8_SA_S9_EEENS6_IJNS7_ILi1EEESI_SI_EEESC_SE_Li256ELb0ELb1ELb1ELb0EEENS1_19SingleTileSchedulerILb0ELb1ELb1ELi128EEEEEEEEEvNT_6ParamsE)
        /*004c*/ 	.short	0x0380
        /*004e*/ 	.short	0x0418


	//----- nvinfo : EIATTR_SW_WAR
	.align		4
.L_560:
        /*0050*/ 	.byte	0x04, 0x36
        /*0052*/ 	.short	(.L_562 - .L_561)
.L_561:
        /*0054*/ 	.word	0x00000008
.L_562:


//--------------------- .nv.info._ZN7cutlass13device_kernelIN5flash19enable_sm80_to_sm89INS1_16FlashAttnFwdSm80INS1_25CollectiveMainloopFwdSm80ILi8ELi1ELb0EN4cute5tupleIJNS5_1CILi128EEENS7_ILi64EEENS7_ILi256EEEEEELi256ENS_10bfloat16_tEfNS_4arch4Sm80ELb0ELb0ELb0ELb1ELb0ELb0ELb1ELb1EEENS1_21CollectiveEpilogueFwdINS6_IJS8_SA_S9_EEENS6_IJNS7_ILi1EEESI_SI_EEESC_SE_Li256ELb1ELb1ELb1ELb0EEENS1_36VarlenDynamicPersistentTileSchedulerILi128ELi64ELi256ELi256ELb1ELb1ELb0ELb0ELb1ELb1EEEEEEEEEvNT_6ParamsE --------------------------
	.section	.nv.info._ZN7cutlass13device_kernelIN5flash19enable_sm80_to_sm89INS1_16FlashAttnFwdSm80INS1_25CollectiveMainloopFwdSm80ILi8ELi1ELb0EN4cute5tupleIJNS5_1CILi128EEENS7_ILi64EEENS7_ILi256EEEEEELi256ENS_10bfloat16_tEfNS_4arch4Sm80ELb0ELb0ELb0ELb1ELb0ELb0ELb1ELb1EEENS1_21CollectiveEpilogueFwdINS6_IJS8_SA_S9_EEENS6_IJNS7_ILi1EEESI_SI_EEESC_SE_Li256ELb1ELb1ELb1ELb0EEENS1_36VarlenDynamicPersistentTileSchedulerILi128ELi64ELi256ELi256ELb1ELb1ELb0ELb0ELb1ELb1EEEEEEEEEvNT_6ParamsE,"",@"SHT_CUDA_INFO"
	.sectionflags	@""
	.align	4


	//----- nvinfo : EIATTR_CUDA_API_VERSION
	.align		4
        /*0000*/ 	.byte	0x04, 0x37
        /*0002*/ 	.short	(.L_564 - .L_563)
.L_563:
        /*0004*/ 	.word	0x00000082


	//----- nvinfo : EIATTR_KPARAM_INFO
	.align		4
.L_564:
        /*0008*/ 	.byte	0x04, 0x17
        /*000a*/ 	.short	(.L_566 - .L_565)
.L_565:
        /*000c*/ 	.word	0x00000000
        /*0010*/ 	.short	0x0000
        /*0012*/ 	.short	0x0000
        /*0014*/ 	.byte	0x00, 0xf0, 0xe1, 0x10


	//----- nvinfo : EIATTR_SPARSE_MMA_MASK
	.align		4
.L_566:
        /*0018*/ 	.byte	0x03, 0x50
        /*001a*/ 	.short	0x0000


	//----- nvinfo : EIATTR_MAXREG_COUNT
	.align		4
        /*001c*/ 	.byte	0x03, 0x1b
        /*001e*/ 	.short	0x00ff


	//----- nvinfo : EIATTR_MERCURY_ISA_VERSION
	.align		4
        /*0020*/ 	.byte	0x03, 0x5f
        /*0022*/ 	.short	0x0101


	//----- nvinfo : EIATTR_VRC_CTA_INIT_COUNT
	.align		4
        /*0024*/ 	.byte	0x02, 0x4a
	.zero		1
	.zero		1


	//----- nvinfo : EIATTR_EXIT_INSTR_OFFSETS
	.align		4
        /*0028*/ 	.byte	0x04, 0x1c
        /*002a*/ 	.short	(.L_568 - .L_567)


	//   ....[0]....
.L_567:
        /*002c*/ 	.word	0x00000010


	//----- nvinfo : EIATTR_MAX_THREADS
	.align		4
.L_568:
        /*0030*/ 	.byte	0x04, 0x05
        /*0032*/ 	.short	(.L_570 - .L_569)
.L_569:
        /*0034*/ 	.word	0x00000100
        /*0038*/ 	.word	0x00000001
        /*003c*/ 	.word	0x00000001


	//----- nvinfo : EIATTR_CBANK_PARAM_SIZE
	.align		4
.L_570:
        /*0040*/ 	.byte	0x03, 0x19
        /*0042*/ 	.short	0x0438


	//----- nvinfo : EIATTR_PARAM_CBANK
	.align		4
        /*0044*/ 	.byte	0x04, 0x0a
        /*0046*/ 	.short	(.L_572 - .L_571)
	.align		4
.L_571:
        /*0048*/ 	.word	index@(.nv.constant0._ZN7cutlass13device_kernelIN5flash19enable_sm80_to_sm89INS1_16FlashAttnFwdSm80INS1_25CollectiveMainloopFwdSm80ILi8ELi1ELb0EN4cute5tupleIJNS5_1CILi128EEENS7_ILi64EEENS7_ILi256EEEEEELi256ENS_10bfloat16_tEfNS_4arch4Sm80ELb0ELb0ELb0ELb1ELb0ELb0ELb1ELb1EEENS1_21CollectiveEpilogueFwdINS6_IJS8_SA_S9_EEENS6_IJNS7_ILi1EEESI_SI_EEESC_SE_Li256ELb1ELb1ELb1ELb0EEENS1_36VarlenDynamicPersistentTileSchedulerILi128ELi64ELi256ELi256ELb1ELb1ELb0ELb0ELb1ELb1EEEEEEEEEvNT_6ParamsE)
        /*004c*/ 	.short	0x0380
        /*004e*/ 	.short	0x0438


	//----- nvinfo : EIATTR_SW_WAR
	.align		4
.L_572:
        /*0050*/ 	.byte	0x04, 0x36
        /*0052*/ 	.short	(.L_574 - .L_573)
.L_573:
        /*0054*/ 	.word	0x00000008
.L_574:


//--------------------- .nv.info._ZN7cutlass13device_kernelIN5flash19enable_sm80_to_sm89INS1_16FlashAttnFwdSm80INS1_25CollectiveMainloopFwdSm80ILi8ELi1ELb0EN4cute5tupleIJNS5_1CILi128EEENS7_ILi48EEENS7_ILi256EEEEEELi256ENS_10bfloat16_tEfNS_4arch4Sm80ELb0ELb0ELb0ELb1ELb0ELb1ELb1ELb1EEENS1_21CollectiveEpilogueFwdINS6_IJS8_SA_S9_EEENS6_IJNS7_ILi1EEESI_SI_EEESC_SE_Li256ELb1ELb1ELb1ELb0EEENS1_36VarlenDynamicPersistentTileSchedulerILi128ELi48ELi256ELi256ELb1ELb1ELb0ELb0ELb1ELb1EEEEEEEEEvNT_6ParamsE --------------------------
	.section	.nv.info._ZN7cutlass13device_kernelIN5flash19enable_sm80_to_sm89INS1_16FlashAttnFwdSm80INS1_25CollectiveMainloopFwdSm80ILi8ELi1ELb0EN4cute5tupleIJNS5_1CILi128EEENS7_ILi48EEENS7_ILi256EEEEEELi256ENS_10bfloat16_tEfNS_4arch4Sm80ELb0ELb0ELb0ELb1ELb0ELb1ELb1ELb1EEENS1_21CollectiveEpilogueFwdINS6_IJS8_SA_S9_EEENS6_IJNS7_ILi1EEESI_SI_EEESC_SE_Li256ELb1ELb1ELb1ELb0EEENS1_36VarlenDynamicPersistentTileSchedulerILi128ELi48ELi256ELi256ELb1ELb1ELb0ELb0ELb1ELb1EEEEEEEEEvNT_6ParamsE,"",@"SHT_CUDA_INFO"
	.sectionflags	@""
	.align	4


	//----- nvinfo : EIATTR_CUDA_API_VERSION
	.align		4
        /*0000*/ 	.byte	0x04, 0x37
        /*0002*/ 	.short	(.L_576 - .L_575)
.L_575:
        /*0004*/ 	.word	0x00000082


	//----- nvinfo : EIATTR_KPARAM_INFO
	.align		4
.L_576:
        /*0008*/ 	.byte	0x04, 0x17
        /*000a*/ 	.short	(.L_578 - .L_577)
.L_577:
        /*000c*/ 	.word	0x00000000
        /*0010*/ 	.short	0x0000
        /*0012*/ 	.short	0x0000
        /*0014*/ 	.byte	0x00, 0xf0, 0xe1, 0x10


	//----- nvinfo : EIATTR_SPARSE_MMA_MASK
	.align		4
.L_578:
        /*0018*/ 	.byte	0x03, 0x50
        /*001a*/ 	.short	0x0000


	//----- nvinfo : EIATTR_MAXREG_COUNT
	.align		4
        /*001c*/ 	.byte	0x03, 0x1b
        /*001e*/ 	.short	0x00ff


	//----- nvinfo : EIATTR_MERCURY_ISA_VERSION
	.align		4
        /*0020*/ 	.byte	0x03, 0x5f
        /*0022*/ 	.short	0x0101


	//----- nvinfo : EIATTR_VRC_CTA_INIT_COUNT
	.align		4
        /*0024*/ 	.byte	0x02, 0x4a
	.zero		1
	.zero		1


	//----- nvinfo : EIATTR_EXIT_INSTR_OFFSETS
	.align		4
        /*0028*/ 	.byte	0x04, 0x1c
        /*002a*/ 	.short	(.L_580 - .L_579)


	//   ....[0]....
.L_579:
        /*002c*/ 	.word	0x00000010


	//----- nvinfo : EIATTR_MAX_THREADS
	.align		4
.L_580:
        /*0030*/ 	.byte	0x04, 0x05
        /*0032*/ 	.short	(.L_582 - .L_581)
.L_581:
        /*0034*/ 	.word	0x00000100
        /*0038*/ 	.word	0x00000001
        /*003c*/ 	.word	0x00000001


	//----- nvinfo : EIATTR_CBANK_PARAM_SIZE
	.align		4
.L_582:
        /*0040*/ 	.byte	0x03, 0x19
        /*0042*/ 	.short	0x0438


	//----- nvinfo : EIATTR_PARAM_CBANK
	.align		4
        /*0044*/ 	.byte	0x04, 0x0a
        /*0046*/ 	.short	(.L_584 - .L_583)
	.align		4
.L_583:
        /*0048*/ 	.word	index@(.nv.constant0._ZN7cutlass13device_kernelIN5flash19enable_sm80_to_sm89INS1_16FlashAttnFwdSm80INS1_25CollectiveMainloopFwdSm80ILi8ELi1ELb0EN4cute5tupleIJNS5_1CILi128EEENS7_ILi48EEENS7_ILi256EEEEEELi256ENS_10bfloat16_tEfNS_4arch4Sm80ELb0ELb0ELb0ELb1ELb0ELb1ELb1ELb1EEENS1_21CollectiveEpilogueFwdINS6_IJS8_SA_S9_EEENS6_IJNS7_ILi1EEESI_SI_EEESC_SE_Li256ELb1ELb1ELb1ELb0EEENS1_36VarlenDynamicPersistentTileSchedulerILi128ELi48ELi256ELi256ELb1ELb1ELb0ELb0ELb1ELb1EEEEEEEEEvNT_6ParamsE)
        /*004c*/ 	.short	0x0380
        /*004e*/ 	.short	0x0438


	//----- nvinfo : EIATTR_SW_WAR
	.align		4
.L_584:
        /*0050*/ 	.byte	0x04, 0x36
        /*0052*/ 	.short	(.L_586 - .L_585)
.L_585:
        /*0054*/ 	.word	0x00000008
.L_586:


//--------------------- .nv.info._ZN7cutlass13device_kernelIN5flash19enable_sm80_to_sm89INS1_16FlashAttnFwdSm80INS1_25CollectiveMainloopFwdSm80ILi8ELi1ELb0EN4cute5tupleIJNS5_1CILi128EEENS7_ILi64EEENS7_ILi256EEEEEELi256ENS_10bfloat16_tEfNS_4arch4Sm80ELb0ELb1ELb0ELb0ELb0ELb0ELb1ELb1EEENS1_21CollectiveEpilogueFwdINS6_IJS8_SA_S9_EEENS6_IJNS7_ILi1EEESI_SI_EEESC_SE_Li256ELb0ELb1ELb1ELb0EEENS1_19SingleTileSchedulerILb0ELb1ELb1ELi128EEEEEEEEEvNT_6ParamsE --------------------------
	.section	.nv.info._ZN7cutlass13device_kernelIN5flash19enable_sm80_to_sm89INS1_16FlashAttnFwdSm80INS1_25CollectiveMainloopFwdSm80ILi8ELi1ELb0EN4cute5tupleIJNS5_1CILi128EEENS7_ILi64EEENS7_ILi256EEEEEELi256ENS_10bfloat16_tEfNS_4arch4Sm80ELb0ELb1ELb0ELb0ELb0ELb0ELb1ELb1EEENS1_21CollectiveEpilogueFwdINS6_IJS8_SA_S9_EEENS6_IJNS7_ILi1EEESI_SI_EEESC_SE_Li256ELb0ELb1ELb1ELb0EEENS1_19SingleTileSchedulerILb0ELb1ELb1ELi128EEEEEEEEEvNT_6ParamsE,"",@"SHT_CUDA_INFO"
	.sectionflags	@""
	.align	4


	//----- nvinfo : EIATTR_CUDA_API_VERSION
	.align		4
        /*0000*/ 	.byte	0x04, 0x37
        /*0002*/ 	.short	(.L_588 - .L_587)
.L_587:
        /*0004*/ 	.word	0x00000082


	//----- nvinfo : EIATTR_KPARAM_INFO
	.align		4
.L_588:
        /*0008*/ 	.byte	0x04, 0x17
        /*000a*/ 	.short	(.L_590 - .L_589)
.L_589:
        /*000c*/ 	.word	0x00000000
        /*0010*/ 	.short	0x0000
        /*0012*/ 	.short	0x0000
        /*0014*/ 	.byte	0x00, 0xf0, 0x61, 0x10


	//----- nvinfo : EIATTR_SPARSE_MMA_MASK
	.align		4
.L_590:
        /*0018*/ 	.byte	0x03, 0x50
        /*001a*/ 	.short	0x0000


	//----- nvinfo : EIATTR_MAXREG_COUNT
	.align		4
        /*001c*/ 	.byte	0x03, 0x1b
        /*001e*/ 	.short	0x00ff


	//----- nvinfo : EIATTR_MERCURY_ISA_VERSION
	.align		4
        /*0020*/ 	.byte	0x03, 0x5f
        /*0022*/ 	.short	0x0101


	//----- nvinfo : EIATTR_VRC_CTA_INIT_COUNT
	.align		4
        /*0024*/ 	.byte	0x02, 0x4a
	.zero		1
	.zero		1


	//----- nvinfo : EIATTR_EXIT_INSTR_OFFSETS
	.align		4
        /*0028*/ 	.byte	0x04, 0x1c
        /*002a*/ 	.short	(.L_592 - .L_591)


	//   ....[0]....
.L_591:
        /*002c*/ 	.word	0x00000010


	//----- nvinfo : EIATTR_MAX_THREADS
	.align		4
.L_592:
        /*0030*/ 	.byte	0x04, 0x05
        /*0032*/ 	.short	(.L_594 - .L_593)
.L_593:
        /*0034*/ 	.word	0x00000100
        /*0038*/ 	.word	0x00000001
        /*003c*/ 	.word	0x00000001


	//----- nvinfo : EIATTR_CBANK_PARAM_SIZE
	.align		4
.L_594:
        /*0040*/ 	.byte	0x03, 0x19
        /*0042*/ 	.short	0x0418


	//----- nvinfo : EIATTR_PARAM_CBANK
	.align		4
        /*0044*/ 	.byte	0x04, 0x0a
        /*0046*/ 	.short	(.L_596 - .L_595)
	.align		4
.L_595:
        /*0048*/ 	.word	index@(.nv.constant0._ZN7cutlass13device_kernelIN5flash19enable_sm80_to_sm89INS1_16FlashAttnFwdSm80INS1_25CollectiveMainloopFwdSm80ILi8ELi1ELb0EN4cute5tupleIJNS5_1CILi128EEENS7_ILi64EEENS7_ILi256EEEEEELi256ENS_10bfloat16_tEfNS_4arch4Sm80ELb0ELb1ELb0ELb0ELb0ELb0ELb1ELb1EEENS1_21CollectiveEpilogueFwdINS6_IJS8_SA_S9_EEENS6_IJNS7_ILi1EEESI_SI_EEESC_SE_Li256ELb0ELb1ELb1ELb0EEENS1_19SingleTileSchedulerILb0ELb1ELb1ELi128EEEEEEEEEvNT_6ParamsE)
        /*004c*/ 	.short	0x0380
        /*004e*/ 	.short	0x0418


	//----- nvinfo : EIATTR_SW_WAR
	.align		4
.L_596:
        /*0050*/ 	.byte	0x04, 0x36
        /*0052*/ 	.short	(.L_598 - .L_597)
.L_597:
        /*0054*/ 	.word	0x00000008
.L_598:


//--------------------- .nv.info._ZN7cutlass13device_kernelIN5flash19enable_sm80_to_sm89INS1_16FlashAttnFwdSm80INS1_25CollectiveMainloopFwdSm80ILi8ELi1ELb0EN4cute5tupleIJNS5_1CILi128EEENS7_ILi64EEENS7_ILi256EEEEEELi256ENS_10bfloat16_tEfNS_4arch4Sm80ELb0ELb1ELb0ELb1ELb0ELb0ELb1ELb1EEENS1_21CollectiveEpilogueFwdINS6_IJS8_SA_S9_EEENS6_IJNS7_ILi1EEESI_SI_EEESC_SE_Li256ELb1ELb1ELb1ELb0EEENS1_36VarlenDynamicPersistentTileSchedulerILi128ELi64ELi256ELi256ELb1ELb1ELb0ELb1ELb0ELb1EEEEEEEEEvNT_6ParamsE --------------------------
	.section	.nv.info._ZN7cutlass13device_kernelIN5flash19enable_sm80_to_sm89INS1_16FlashAttnFwdSm80INS1_25CollectiveMainloopFwdSm80ILi8ELi1ELb0EN4cute5tupleIJNS5_1CILi128EEENS7_ILi64EEENS7_ILi256EEEEEELi256ENS_10bfloat16_tEfNS_4arch4Sm80ELb0ELb1ELb0ELb1ELb0ELb0ELb1ELb1EEENS1_21CollectiveEpilogueFwdINS6_IJS8_SA_S9_EEENS6_IJNS7_ILi1EEESI_SI_EEESC_SE_Li256ELb1ELb1ELb1ELb0EEENS1_36VarlenDynamicPersistentTileSchedulerILi128ELi64ELi256ELi256ELb1ELb1ELb0ELb1ELb0ELb1EEEEEEEEEvNT_6ParamsE,"",@"SHT_CUDA_INFO"
	.sectionflags	@""
	.align	4


	//----- nvinfo : EIATTR_CUDA_API_VERSION
	.align		4
        /*0000*/ 	.byte	0x04, 0x37
        /*0002*/ 	.short	(.L_600 - .L_599)
.L_599:
        /*0004*/ 	.word	0x00000082


	//----- nvinfo : EIATTR_KPARAM_INFO
	.align		4
.L_600:
        /*0008*/ 	.byte	0x04, 0x17
        /*000a*/ 	.short	(.L_602 - .L_601)
.L_601:
        /*000c*/ 	.word	0x00000000
        /*0010*/ 	.short	0x0000
        /*0012*/ 	.short	0x0000
        /*0014*/ 	.byte	0x00, 0xf0, 0xe1, 0x10


	//----- nvinfo : EIATTR_SPARSE_MMA_MASK
	.align		4
.L_602:
        /*0018*/ 	.byte	0x03, 0x50
        /*001a*/ 	.short	0x0000


	//----- nvinfo : EIATTR_MAXREG_COUNT
	.align		4
        /*001c*/ 	.byte	0x03, 0x1b
        /*001e*/ 	.short	0x00ff


	//----- nvinfo : EIATTR_MERCURY_ISA_VERSION
	.align		4
        /*0020*/ 	.byte	0x03, 0x5f
        /*0022*/ 	.short	0x0101


	//----- nvinfo : EIATTR_VRC_CTA_INIT_COUNT
	.align		4
        /*0024*/ 	.byte	0x02, 0x4a
	.zero		1
	.zero		1


	//----- nvinfo : EIATTR_EXIT_INSTR_OFFSETS
	.align		4
        /*0028*/ 	.byte	0x04, 0x1c
        /*002a*/ 	.short	(.L_604 - .L_603)


	//   ....[0]....
.L_603:
        /*002c*/ 	.word	0x00000010


	//----- nvinfo : EIATTR_MAX_THREADS
	.align		4
.L_604:
        /*0030*/ 	.byte	0x04, 0x05
        /*0032*/ 	.short	(.L_606 - .L_605)
.L_605:
        /*0034*/ 	.word	0x00000100
        /*0038*/ 	.word	0x00000001
        /*003c*/ 	.word	0x00000001


	//----- nvinfo : EIATTR_CBANK_PARAM_SIZE
	.align		4
.L_606:
        /*0040*/ 	.byte	0x03, 0x19
        /*0042*/ 	.short	0x0438


	//----- nvinfo : EIATTR_PARAM_CBANK
	.align		4
        /*0044*/ 	.byte	0x04, 0x0a
        /*0046*/ 	.short	(.L_608 - .L_607)
	.align		4
.L_607:
        /*0048*/ 	.word	index@(.nv.constant0._ZN7cutlass13device_kernelIN5flash19enable_sm80_to_sm89INS1_16FlashAttnFwdSm80INS1_25CollectiveMainloopFwdSm80ILi8ELi1ELb0EN4cute5tupleIJNS5_1CILi128EEENS7_ILi64EEENS7_ILi256EEEEEELi256ENS_10bfloat16_tEfNS_4arch4Sm80ELb0ELb1ELb0ELb1ELb0ELb0ELb1ELb1EEENS1_21CollectiveEpilogueFwdINS6_IJS8_SA_S9_EEENS6_IJNS7_ILi1EEESI_SI_EEESC_SE_Li256ELb1ELb1ELb1ELb0EEENS1_36VarlenDynamicPersistentTileSchedulerILi128ELi64ELi256ELi256ELb1ELb1ELb0ELb1ELb0ELb1EEEEEEEEEvNT_6ParamsE)
        /*004c*/ 	.short	0x0380
        /*004e*/ 	.short	0x0438


	//----- nvinfo : EIATTR_SW_WAR
	.align		4
.L_608:
        /*0050*/ 	.byte	0x04, 0x36
        /*0052*/ 	.short	(.L_610 - .L_609)
.L_609:
        /*0054*/ 	.word	0x00000008
.L_610:


//--------------------- .nv.info._ZN7cutlass13device_kernelIN5flash19enable_sm80_to_sm89INS1_16FlashAttnFwdSm80INS1_25CollectiveMainloopFwdSm80ILi8ELi1ELb0EN4cute5tupleIJNS5_1CILi128EEENS7_ILi48EEENS7_ILi256EEEEEELi256ENS_10bfloat16_tEfNS_4arch4Sm80ELb0ELb1ELb0ELb1ELb0ELb1ELb1ELb1EEENS1_21CollectiveEpilogueFwdINS6_IJS8_SA_S9_EEENS6_IJNS7_ILi1EEESI_SI_EEESC_SE_Li256ELb1ELb1ELb1ELb0EEENS1_36VarlenDynamicPersistentTileSchedulerILi128ELi48ELi256ELi256ELb1ELb1ELb0ELb1ELb0ELb1EEEEEEEEEvNT_6ParamsE --------------------------
	.section	.nv.info._ZN7cutlass13device_kernelIN5flash19enable_sm80_to_sm89INS1_16FlashAttnFwdSm80INS1_25CollectiveMainloopFwdSm80ILi8ELi1ELb0EN4cute5tupleIJNS5_1CILi128EEENS7_ILi48EEENS7_ILi256EEEEEELi256ENS_10bfloat16_tEfNS_4arch4Sm80ELb0ELb1ELb0ELb1ELb0ELb1ELb1ELb1EEENS1_21CollectiveEpilogueFwdINS6_IJS8_SA_S9_EEENS6_IJNS7_ILi1EEESI_SI_EEESC_SE_Li256ELb1ELb1ELb1ELb0EEENS1_36VarlenDynamicPersistentTileSchedulerILi128ELi48ELi256ELi256ELb1ELb1ELb0ELb1ELb0ELb1EEEEEEEEEvNT_6ParamsE,"",@"SHT_CUDA_INFO"
	.sectionflags	@""
	.align	4


	//----- nvinfo : EIATTR_CUDA_API_VERSION
	.align		4
        /*0000*/ 	.byte	0x04, 0x37
        /*0002*/ 	.short	(.L_612 - .L_611)
.L_611:
        /*0004*/ 	.word	0x00000082


	//----- nvinfo : EIATTR_KPARAM_INFO
	.align		4
.L_612:
        /*0008*/ 	.byte	0x04, 0x17
        /*000a*/ 	.short	(.L_614 - .L_613)
.L_613:
        /*000c*/ 	.word	0x00000000
        /*0010*/ 	.short	0x0000
        /*0012*/ 	.short	0x0000
        /*0014*/ 	.byte	0x00, 0xf0, 0xe1, 0x10


	//----- nvinfo : EIATTR_SPARSE_MMA_MASK
	.align		4
.L_614:
        /*0018*/ 	.byte	0x03, 0x50
        /*001a*/ 	.short	0x0000


	//----- nvinfo : EIATTR_MAXREG_COUNT
	.align		4
        /*001c*/ 	.byte	0x03, 0x1b
        /*001e*/ 	.short	0x00ff


	//----- nvinfo : EIATTR_MERCURY_ISA_VERSION
	.align		4
        /*0020*/ 	.byte	0x03, 0x5f
        /*0022*/ 	.short	0x0101


	//----- nvinfo : EIATTR_VRC_CTA_INIT_COUNT
	.align		4
        /*0024*/ 	.byte	0x02, 0x4a
	.zero		1
	.zero		1


	//----- nvinfo : EIATTR_EXIT_INSTR_OFFSETS
	.align		4
        /*0028*/ 	.byte	0x04, 0x1c
        /*002a*/ 	.short	(.L_616 - .L_615)


	//   ....[0]....
.L_615:
        /*002c*/ 	.word	0x00000010


	//----- nvinfo : EIATTR_MAX_THREADS
	.align		4
.L_616:
        /*0030*/ 	.byte	0x04, 0x05
        /*0032*/ 	.short	(.L_618 - .L_617)
.L_617:
        /*0034*/ 	.word	0x00000100
        /*0038*/ 	.word	0x00000001
        /*003c*/ 	.word	0x00000001


	//----- nvinfo : EIATTR_CBANK_PARAM_SIZE
	.align		4
.L_618:
        /*0040*/ 	.byte	0x03, 0x19
        /*0042*/ 	.short	0x0438


	//----- nvinfo : EIATTR_PARAM_CBANK
	.align		4
        /*0044*/ 	.byte	0x04, 0x0a
        /*0046*/ 	.short	(.L_620 - .L_619)
	.align		4
.L_619:
        /*0048*/ 	.word	index@(.nv.constant0._ZN7cutlass13device_kernelIN5flash19enable_sm80_to_sm89INS1_16FlashAttnFwdSm80INS1_25CollectiveMainloopFwdSm80ILi8ELi1ELb0EN4cute5tupleIJNS5_1CILi128EEENS7_ILi48EEENS7_ILi256EEEEEELi256ENS_10bfloat16_tEfNS_4arch4Sm80ELb0ELb1ELb0ELb1ELb0ELb1ELb1ELb1EEENS1_21CollectiveEpilogueFwdINS6_IJS8_SA_S9_EEENS6_IJNS7_ILi1EEESI_SI_EEESC_SE_Li256ELb1ELb1ELb1ELb0EEENS1_36VarlenDynamicPersistentTileSchedulerILi128ELi48ELi256ELi256ELb1ELb1ELb0ELb1ELb0ELb1EEEEEEEEEvNT_6ParamsE)
        /*004c*/ 	.short	0x0380
        /*004e*/ 	.short	0x0438


	//----- nvinfo : EIATTR_SW_WAR
	.align		4
.L_620:
        /*0050*/ 	.byte	0x04, 0x36
        /*0052*/ 	.short	(.L_622 - .L_621)
.L_621:
        /*0054*/ 	.word	0x00000008
.L_622:


//--------------------- .nv.info._ZN7cutlass13device_kernelIN5flash19enable_sm80_to_sm89INS1_16FlashAttnFwdSm80INS1_25CollectiveMainloopFwdSm80ILi8ELi1ELb0EN4cute5tupleIJNS5_1CILi128EEENS7_ILi96EEENS7_ILi256EEEEEELi256ENS_10bfloat16_tEfNS_4arch4Sm80ELb1ELb0ELb0ELb0ELb0ELb0ELb1ELb1EEENS1_21CollectiveEpilogueFwdINS6_IJS8_SA_S9_EEENS6_IJNS7_ILi1EEESI_SI_EEESC_SE_Li256ELb0ELb1ELb1ELb0EEENS1_30DynamicPersistentTileSchedulerILi256ELi256ELb1ELb1ELb0EEEEEEEEEvNT_6ParamsE --------------------------
	.section	.nv.info._ZN7cutlass13device_kernelIN5flash19enable_sm80_to_sm89INS1_16FlashAttnFwdSm80INS1_25CollectiveMainloopFwdSm80ILi8ELi1ELb0EN4cute5tupleIJNS5_1CILi128EEENS7_ILi96EEENS7_ILi256EEEEEELi256ENS_10bfloat16_tEfNS_4arch4Sm80ELb1ELb0ELb0ELb0ELb0ELb0ELb1ELb1EEENS1_21CollectiveEpilogueFwdINS6_IJS8_SA_S9_EEENS6_IJNS7_ILi1EEESI_SI_EEESC_SE_Li256ELb0ELb1ELb1ELb0EEENS1_30DynamicPersistentTileSchedulerILi256ELi256ELb1ELb1ELb0EEEEEEEEEvNT_6ParamsE,"",@"SHT_CUDA_INFO"
	.sectionflags	@""
	.align	4


	//----- nvinfo : EIATTR_CUDA_API_VERSION
	.align		4
        /*0000*/ 	.byte	0x04, 0x37
        /*0002*/ 	.short	(.L_624 - .L_623)
.L_623:
        /*0004*/ 	.word	0x00000082


	//----- nvinfo : EIATTR_KPARAM_INFO
	.align		4
.L_624:
        /*0008*/ 	.byte	0x04, 0x17
        /*000a*/ 	.short	(.L_626 - .L_625)
.L_625:
        /*000c*/ 	.word	0x00000000
        /*0010*/ 	.short	0x0000
        /*0012*/ 	.short	0x0000
        /*0014*/ 	.byte	0x00, 0xf0, 0xa1, 0x10


	//----- nvinfo : EIATTR_SPARSE_MMA_MASK
	.align		4
.L_626:
        /*0018*/ 	.byte	0x03, 0x50
        /*001a*/ 	.short	0x0000


	//----- nvinfo : EIATTR_MAXREG_COUNT
	.align		4
        /*001c*/ 	.byte	0x03, 0x1b
        /*001e*/ 	.short	0x00ff


	//----- nvinfo : EIATTR_MERCURY_ISA_VERSION
	.align		4
        /*0020*/ 	.byte	0x03, 0x5f
        /*0022*/ 	.short	0x0101


	//----- nvinfo : EIATTR_VRC_CTA_INIT_COUNT
	.align		4
        /*0024*/ 	.byte	0x02, 0x4a
	.zero		1
	.zero		1


	//----- nvinfo : EIATTR_EXIT_INSTR_OFFSETS
	.align		4
        /*0028*/ 	.byte	0x04, 0x1c
        /*002a*/ 	.short	(.L_628 - .L_627)


	//   ....[0]....
.L_627:
        /*002c*/ 	.word	0x00000010


	//----- nvinfo : EIATTR_MAX_THREADS
	.align		4
.L_628:
        /*0030*/ 	.byte	0x04, 0x05
        /*0032*/ 	.short	(.L_630 - .L_629)
.L_629:
        /*0034*/ 	.word	0x00000100
        /*0038*/ 	.word	0x00000001
        /*003c*/ 	.word	0x00000001


	//----- nvinfo : EIATTR_CBANK_PARAM_SIZE
	.align		4
.L_630:
        /*0040*/ 	.byte	0x03, 0x19
        /*0042*/ 	.short	0x0428


	//----- nvinfo : EIATTR_PARAM_CBANK
	.align		4
        /*0044*/ 	.byte	0x04, 0x0a
        /*0046*/ 	.short	(.L_632 - .L_631)
	.align		4
.L_631:
        /*0048*/ 	.word	index@(.nv.constant0._ZN7cutlass13device_kernelIN5flash19enable_sm80_to_sm89INS1_16FlashAttnFwdSm80INS1_25CollectiveMainloopFwdSm80ILi8ELi1ELb0EN4cute5tupleIJNS5_1CILi128EEENS7_ILi96EEENS7_ILi256EEEEEELi256ENS_10bfloat16_tEfNS_4arch4Sm80ELb1ELb0ELb0ELb0ELb0ELb0ELb1ELb1EEENS1_21CollectiveEpilogueFwdINS6_IJS8_SA_S9_EEENS6_IJNS7_ILi1EEESI_SI_EEESC_SE_Li256ELb0ELb1ELb1ELb0EEENS1_30DynamicPersistentTileSchedulerILi256ELi256ELb1ELb1ELb0EEEEEEEEEvNT_6ParamsE)
        /*004c*/ 	.short	0x0380
        /*004e*/ 	.short	0x0428


	//----- nvinfo : EIATTR_SW_WAR
	.align		4
.L_632:
        /*0050*/ 	.byte	0x04, 0x36
        /*0052*/ 	.short	(.L_634 - .L_633)
.L_633:
        /*0054*/ 	.word	0x00000008
.L_634:


//--------------------- .nv.info._ZN7cutlass13device_kernelIN5flash19enable_sm80_to_sm89INS1_16FlashAttnFwdSm80INS1_25CollectiveMainloopFwdSm80ILi8ELi1ELb0EN4cute5tupleIJNS5_1CILi128EEENS7_ILi64EEENS7_ILi256EEEEEELi256ENS_10bfloat16_tEfNS_4arch4Sm80ELb1ELb0ELb0ELb1ELb0ELb0ELb1ELb1EEENS1_21CollectiveEpilogueFwdINS6_IJS8_SA_S9_EEENS6_IJNS7_ILi1EEESI_SI_EEESC_SE_Li256ELb1ELb1ELb1ELb0EEENS1_36VarlenDynamicPersistentTileSchedulerILi128ELi64ELi256ELi256ELb1ELb1ELb0ELb1ELb1ELb1EEEEEEEEEvNT_6ParamsE --------------------------
	.section	.nv.info._ZN7cutlass13device_kernelIN5flash19enable_sm80_to_sm89INS1_16FlashAttnFwdSm80INS1_25CollectiveMainloopFwdSm80ILi8ELi1ELb0EN4cute5tupleIJNS5_1CILi128EEENS7_ILi64EEENS7_ILi256EEEEEELi256ENS_10bfloat16_tEfNS_4arch4Sm80ELb1ELb0ELb0ELb1ELb0ELb0ELb1ELb1EEENS1_21CollectiveEpilogueFwdINS6_IJS8_SA_S9_EEENS6_IJNS7_ILi1EEESI_SI_EEESC_SE_Li256ELb1ELb1ELb1ELb0EEENS1_36VarlenDynamicPersistentTileSchedulerILi128ELi64ELi256ELi256ELb1ELb1ELb0ELb1ELb1ELb1EEEEEEEEEvNT_6ParamsE,"",@"SHT_CUDA_INFO"
	.sectionflags	@""
	.align	4


	//----- nvinfo : EIATTR_CUDA_API_VERSION
	.align		4
        /*0000*/ 	.byte	0x04, 0x37
        /*0002*/ 	.short	(.L_636 - .L_635)
.L_635:
        /*0004*/ 	.word	0x00000082


	//----- nvinfo : EIATTR_KPARAM_INFO
	.align		4
.L_636:
        /*0008*/ 	.byte	0x04, 0x17
        /*000a*/ 	.short	(.L_638 - .L_637)
.L_637:
        /*000c*/ 	.word	0x00000000
        /*0010*/ 	.short	0x0000
        /*0012*/ 	.short	0x0000
        /*0014*/ 	.byte	0x00, 0xf0, 0xe1, 0x10


	//----- nvinfo : EIATTR_SPARSE_MMA_MASK
	.align		4
.L_638:
        /*0018*/ 	.byte	0x03, 0x50
        /*001a*/ 	.short	0x0000


	//----- nvinfo : EIATTR_MAXREG_COUNT
	.align		4
        /*001c*/ 	.byte	0x03, 0x1b
        /*001e*/ 	.short	0x00ff


	//----- nvinfo : EIATTR_MERCURY_ISA_VERSION
	.align		4
        /*0020*/ 	.byte	0x03, 0x5f
        /*0022*/ 	.short	0x0101


	//----- nvinfo : EIATTR_VRC_CTA_INIT_COUNT
	.align		4
        /*0024*/ 	.byte	0x02, 0x4a
	.zero		1
	.zero		1


	//----- nvinfo : EIATTR_EXIT_INSTR_OFFSETS
	.align		4
        /*0028*/ 	.byte	0x04, 0x1c
        /*002a*/ 	.short	(.L_640 - .L_639)


	//   ....[0]....
.L_639:
        /*002c*/ 	.word	0x00000010


	//----- nvinfo : EIATTR_MAX_THREADS
	.align		4
.L_640:
        /*0030*/ 	.byte	0x04, 0x05
        /*0032*/ 	.short	(.L_642 - .L_641)
.L_641:
        /*0034*/ 	.word	0x00000100
        /*0038*/ 	.word	0x00000001
        /*003c*/ 	.word	0x00000001


	//----- nvinfo : EIATTR_CBANK_PARAM_SIZE
	.align		4
.L_642:
        /*0040*/ 	.byte	0x03, 0x19
        /*0042*/ 	.short	0x0438


	//----- nvinfo : EIATTR_PARAM_CBANK
	.align		4
        /*0044*/ 	.byte	0x04, 0x0a
        /*0046*/ 	.short	(.L_644 - .L_643)
	.align		4
.L_643:
        /*0048*/ 	.word	index@(.nv.constant0._ZN7cutlass13device_kernelIN5flash19enable_sm80_to_sm89INS1_16FlashAttnFwdSm80INS1_25CollectiveMainloopFwdSm80ILi8ELi1ELb0EN4cute5tupleIJNS5_1CILi128EEENS7_ILi64EEENS7_ILi256EEEEEELi256ENS_10bfloat16_tEfNS_4arch4Sm80ELb1ELb0ELb0ELb1ELb0ELb0ELb1ELb1EEENS1_21CollectiveEpilogueFwdINS6_IJS8_SA_S9_EEENS6_IJNS7_ILi1EEESI_SI_EEESC_SE_Li256ELb1ELb1ELb1ELb0EEENS1_36VarlenDynamicPersistentTileSchedulerILi128ELi64ELi256ELi256ELb1ELb1ELb0ELb1ELb1ELb1EEEEEEEEEvNT_6ParamsE)
        /*004c*/ 	.short	0x0380
        /*004e*/ 	.short	0x0438


	//----- nvinfo : EIATTR_SW_WAR
	.align		4
.L_644:
        /*0050*/ 	.byte	0x04, 0x36
        /*0052*/ 	.short	(.L_646 - .L_645)
.L_645:
        /*0054*/ 	.word	0x00000008
.L_646:


//--------------------- .nv.info._ZN7cutlass13device_kernelIN5flash19enable_sm80_to_sm89INS1_16FlashAttnFwdSm80INS1_25CollectiveMainloopFwdSm80ILi8ELi1ELb0EN4cute5tupleIJNS5_1CILi128EEENS7_ILi48EEENS7_ILi256EEEEEELi256ENS_10bfloat16_tEfNS_4arch4Sm80ELb1ELb0ELb0ELb1ELb0ELb1ELb1ELb1EEENS1_21CollectiveEpilogueFwdINS6_IJS8_SA_S9_EEENS6_IJNS7_ILi1EEESI_SI_EEESC_SE_Li256ELb1ELb1ELb1ELb0EEENS1_36VarlenDynamicPersistentTileSchedulerILi128ELi48ELi256ELi256ELb1ELb1ELb0ELb1ELb1ELb1EEEEEEEEEvNT_6ParamsE --------------------------
	.section	.nv.info._ZN7cutlass13device_kernelIN5flash19enable_sm80_to_sm89INS1_16FlashAttnFwdSm80INS1_25CollectiveMainloopFwdSm80ILi8ELi1ELb0EN4cute5tupleIJNS5_1CILi128EEENS7_ILi48EEENS7_ILi256EEEEEELi256ENS_10bfloat16_tEfNS_4arch4Sm80ELb1ELb0ELb0ELb1ELb0ELb1ELb1ELb1EEENS1_21CollectiveEpilogueFwdINS6_IJS8_SA_S9_EEENS6_IJNS7_ILi1EEESI_SI_EEESC_SE_Li256ELb1ELb1ELb1ELb0EEENS1_36VarlenDynamicPersistentTileSchedulerILi128ELi48ELi256ELi256ELb1ELb1ELb0ELb1ELb1ELb1EEEEEEEEEvNT_6ParamsE,"",@"SHT_CUDA_INFO"
	.sectionflags	@""
	.align	4


	//----- nvinfo : EIATTR_CUDA_API_VERSION
	.align		4
        /*0000*/ 	.byte	0x04, 0x37
        /*0002*/ 	.short	(.L_648 - .L_647)
.L_647:
        /*0004*/ 	.word	0x00000082


	//----- nvinfo : EIATTR_KPARAM_INFO
	.align		4
.L_648:
        /*0008*/ 	.byte	0x04, 0x17
        /*000a*/ 	.short	(.L_650 - .L_649)
.L_649:
        /*000c*/ 	.word	0x00000000
        /*0010*/ 	.short	0x0000
        /*0012*/ 	.short	0x0000
        /*0014*/ 	.byte	0x00, 0xf0, 0xe1, 0x10


	//----- nvinfo : EIATTR_SPARSE_MMA_MASK
	.align		4
.L_650:
        /*0018*/ 	.byte	0x03, 0x50
        /*001a*/ 	.short	0x0000


	//----- nvinfo : EIATTR_MAXREG_COUNT
	.align		4
        /*001c*/ 	.byte	0x03, 0x1b
        /*001e*/ 	.short	0x00ff


	//----- nvinfo : EIATTR_MERCURY_ISA_VERSION
	.align		4
        /*0020*/ 	.byte	0x03, 0x5f
        /*0022*/ 	.short	0x0101


	//----- nvinfo : EIATTR_VRC_CTA_INIT_COUNT
	.align		4
        /*0024*/ 	.byte	0x02, 0x4a
	.zero		1
	.zero		1


	//----- nvinfo : EIATTR_EXIT_INSTR_OFFSETS
	.align		4
        /*0028*/ 	.byte	0x04, 0x1c
        /*002a*/ 	.short	(.L_652 - .L_651)


	//   ....[0]....
.L_651:
        /*002c*/ 	.word	0x00000010


	//----- nvinfo : EIATTR_MAX_THREADS
	.align		4
.L_652:
        /*0030*/ 	.byte	0x04, 0x05
        /*0032*/ 	.short	(.L_654 - .L_653)
.L_653:
        /*0034*/ 	.word	0x00000100
        /*0038*/ 	.word	0x00000001
        /*003c*/ 	.word	0x00000001


	//----- nvinfo : EIATTR_CBANK_PARAM_SIZE
	.align		4
.L_654:
        /*0040*/ 	.byte	0x03, 0x19
        /*0042*/ 	.short	0x0438


	//----- nvinfo : EIATTR_PARAM_CBANK
	.align		4
        /*0044*/ 	.byte	0x04, 0x0a
        /*0046*/ 	.short	(.L_656 - .L_655)
	.align		4
.L_655:
        /*0048*/ 	.word	index@(.nv.constant0._ZN7cutlass13device_kernelIN5flash19enable_sm80_to_sm89INS1_16FlashAttnFwdSm80INS1_25CollectiveMainloopFwdSm80ILi8ELi1ELb0EN4cute5tupleIJNS5_1CILi128EEENS7_ILi48EEENS7_ILi256EEEEEELi256ENS_10bfloat16_tEfNS_4arch4Sm80ELb1ELb0ELb0ELb1ELb0ELb1ELb1ELb1EEENS1_21CollectiveEpilogueFwdINS6_IJS8_SA_S9_EEENS6_IJNS7_ILi1EEESI_SI_EEESC_SE_Li256ELb1ELb1ELb1ELb0EEENS1_36VarlenDynamicPersistentTileSchedulerILi128ELi48ELi256ELi256ELb1ELb1ELb0ELb1ELb1ELb1EEEEEEEEEvNT_6ParamsE)
        /*004c*/ 	.short	0x0380
        /*004e*/ 	.short	0x0438


	//----- nvinfo : EIATTR_SW_WAR
	.align		4
.L_656:
        /*0050*/ 	.byte	0x04, 0x36
        /*0052*/ 	.short	(.L_658 - .L_657)
.L_657:
        /*0054*/ 	.word	0x00000008
.L_658:


//--------------------- .nv.callgraph             --------------------------
	.section	.nv.callgraph,"",@"SHT_CUDA_CALLGRAPH"
	.align	4
	.sectionentsize	8
	.align		4
        /*0000*/ 	.word	0x00000000
	.align		4
        /*0004*/ 	.word	0xffffffff
	.align		4
        /*0008*/ 	.word	0x00000000
	.align		4
        /*000c*/ 	.word	0xfffffffe
	.align		4
        /*0010*/ 	.word	0x00000000
	.align		4
        /*0014*/ 	.word	0xfffffffd
	.align		4
        /*0018*/ 	.word	0x00000000
	.align		4
        /*001c*/ 	.word	0xfffffffc


//--------------------- .nv.constant4             --------------------------
	.section	.nv.constant4,"a",@progbits
	.align	8
	.align		8
.nv.constant4:
        /*0000*/ 	.dword	_ZN83_INTERNAL_2a676b3d_47_flash_fwd_hdim256_bf16_split_softcapall_sm80_cu_e763cb1e_31994cuda3std3__45__cpo5beginE
	.align		8
        /*0008*/ 	.dword	_ZN83_INTERNAL_2a676b3d_47_flash_fwd_hdim256_bf16_split_softcapall_sm80_cu_e763cb1e_31994cuda3std3__45__cpo3endE
	.align		8
        /*0010*/ 	.dword	_ZN83_INTERNAL_2a676b3d_47_flash_fwd_hdim256_bf16_split_softcapall_sm80_cu_e763cb1e_31994cuda3std3__45__cpo6cbeginE
	.align		8
        /*0018*/ 	.dword	_ZN83_INTERNAL_2a676b3d_47_flash_fwd_hdim256_bf16_split_softcapall_sm80_cu_e763cb1e_31994cuda3std3__45__cpo4cendE
	.align		8
        /*0020*/ 	.dword	_ZN83_INTERNAL_2a676b3d_47_flash_fwd_hdim256_bf16_split_softcapall_sm80_cu_e763cb1e_31994cuda3std3__485_GLOBAL__N__2a676b3d_47_flash_fwd_hdim256_bf16_split_softcapall_sm80_cu_e763cb1e_31996ignoreE
	.align		8
        /*0028*/ 	.dword	_ZN83_INTERNAL_2a676b3d_47_flash_fwd_hdim256_bf16_split_softcapall_sm80_cu_e763cb1e_31994cuda3std3__419piecewise_constructE
	.align		8
        /*0030*/ 	.dword	_ZN83_INTERNAL_2a676b3d_47_flash_fwd_hdim256_bf16_split_softcapall_sm80_cu_e763cb1e_31994cuda3std3__48in_placeE
	.align		8
        /*0038*/ 	.dword	_ZN83_INTERNAL_2a676b3d_47_flash_fwd_hdim256_bf16_split_softcapall_sm80_cu_e763cb1e_31994cuda3std6ranges3__45__cpo4swapE
	.align		8
        /*0040*/ 	.dword	_ZN83_INTERNAL_2a676b3d_47_flash_fwd_hdim256_bf16_split_softcapall_sm80_cu_e763cb1e_31994cuda3std6ranges3__45__cpo9iter_moveE
	.align		8
        /*0048*/ 	.dword	_ZN83_INTERNAL_2a676b3d_47_flash_fwd_hdim256_bf16_split_softcapall_sm80_cu_e763cb1e_31994cute7productE
	.align		8
        /*0050*/ 	.dword	_ZN83_INTERNAL_2a676b3d_47_flash_fwd_hdim256_bf16_split_softcapall_sm80_cu_e763cb1e_31994cute1_E


//--------------------- .text._ZN7cutlass13device_kernelIN5flash19enable_sm80_to_sm89INS1_16FlashAttnFwdSm80INS1_25CollectiveMainloopFwdSm80ILi8ELi1ELb1EN4cute5tupleIJNS5_1CILi128EEENS7_ILi64EEENS7_ILi256EEEEEELi256ENS_10bfloat16_tEfNS_4arch4Sm80ELb0ELb0ELb1ELb0ELb0ELb0ELb1ELb1EEENS1_21CollectiveEpilogueFwdINS6_IJS8_SA_S9_EEENS6_IJNS7_ILi1EEESI_SI_EEESC_SE_Li256ELb0ELb1ELb1ELb0EEENS1_19SingleTileSchedulerILb0ELb1ELb1ELi128EEEEEEEEEvNT_6ParamsE --------------------------
	.section	.text._ZN7cutlass13device_kernelIN5flash19enable_sm80_to_sm89INS1_16FlashAttnFwdSm80INS1_25CollectiveMainloopFwdSm80ILi8ELi1ELb1EN4cute5tupleIJNS5_1CILi128EEENS7_ILi64EEENS7_ILi256EEEEEELi256ENS_10bfloat16_tEfNS_4arch4Sm80ELb0ELb0ELb1ELb0ELb0ELb0ELb1ELb1EEENS1_21CollectiveEpilogueFwdINS6_IJS8_SA_S9_EEENS6_IJNS7_ILi1EEESI_SI_EEESC_SE_Li256ELb0ELb1ELb1ELb0EEENS1_19SingleTileSchedulerILb0ELb1ELb1ELi128EEEEEEEEEvNT_6ParamsE,"ax",@progbits
	.align	128
.text._ZN7cutlass13device_kernelIN5flash19enable_sm80_to_sm89INS1_16FlashAttnFwdSm80INS1_25CollectiveMainloopFwdSm80ILi8ELi1ELb1EN4cute5tupleIJNS5_1CILi128EEENS7_ILi64EEENS7_ILi256EEEEEELi256ENS_10bfloat16_tEfNS_4arch4Sm80ELb0ELb0ELb1ELb0ELb0ELb0ELb1ELb1EEENS1_21CollectiveEpilogueFwdINS6_IJS8_SA_S9_EEENS6_IJNS7_ILi1EEESI_SI_EEESC_SE_Li256ELb0ELb1ELb1ELb0EEENS1_19SingleTileSchedulerILb0ELb1ELb1ELi128EEEEEEEEEvNT_6ParamsE:
        .type           _ZN7cutlass13device_kernelIN5flash19enable_sm80_to_sm89INS1_16FlashAttnFwdSm80INS1_25CollectiveMainloopFwdSm80ILi8ELi1ELb1EN4cute5tupleIJNS5_1CILi128EEENS7_ILi64EEENS7_ILi256EEEEEELi256ENS_10bfloat16_tEfNS_4arch4Sm80ELb0ELb0ELb1ELb0ELb0ELb0ELb1ELb1EEENS1_21CollectiveEpilogueFwdINS6_IJS8_SA_S9_EEENS6_IJNS7_ILi1EEESI_SI_EEESC_SE_Li256ELb0ELb1ELb1ELb0EEENS1_19SingleTileSchedulerILb0ELb1ELb1ELi128EEEEEEEEEvNT_6ParamsE,@function
        .size           _ZN7cutlass13device_kernelIN5flash19enable_sm80_to_sm89INS1_16FlashAttnFwdSm80INS1_25CollectiveMainloopFwdSm80ILi8ELi1ELb1EN4cute5tupleIJNS5_1CILi128EEENS7_ILi64EEENS7_ILi256EEEEEELi256ENS_10bfloat16_tEfNS_4arch4Sm80ELb0ELb0ELb1ELb0ELb0ELb0ELb1ELb1EEENS1_21CollectiveEpilogueFwdINS6_IJS8_SA_S9_EEENS6_IJNS7_ILi1EEESI_SI_EEESC_SE_Li256ELb0ELb1ELb1ELb0EEENS1_19SingleTileSchedulerILb0ELb1ELb1ELi128EEEEEEEEEvNT_6ParamsE,(.L_x_36 - _ZN7cutlass13device_kernelIN5flash19enable_sm80_to_sm89INS1_16FlashAttnFwdSm80INS1_25CollectiveMainloopFwdSm80ILi8ELi1ELb1EN4cute5tupleIJNS5_1CILi128EEENS7_ILi64EEENS7_ILi256EEEEEELi256ENS_10bfloat16_tEfNS_4arch4Sm80ELb0ELb0ELb1ELb0ELb0ELb0ELb1ELb1EEENS1_21CollectiveEpilogueFwdINS6_IJS8_SA_S9_EEENS6_IJNS7_ILi1EEESI_SI_EEESC_SE_Li256ELb0ELb1ELb1ELb0EEENS1_19SingleTileSchedulerILb0ELb1ELb1ELi128EEEEEEEEEvNT_6ParamsE)
        .other          _ZN7cutlass13device_kernelIN5flash19enable_sm80_to_sm89INS1_16FlashAttnFwdSm80INS1_25CollectiveMainloopFwdSm80ILi8ELi1ELb1EN4cute5tupleIJNS5_1CILi128EEENS7_ILi64EEENS7_ILi256EEEEEELi256ENS_10bfloat16_tEfNS_4arch4Sm80ELb0ELb0ELb1ELb0ELb0ELb0ELb1ELb1EEENS1_21CollectiveEpilogueFwdINS6_IJS8_SA_S9_EEENS6_IJNS7_ILi1EEESI_SI_EEESC_SE_Li256ELb0ELb1ELb1ELb0EEENS1_19SingleTileSchedulerILb0ELb1ELb1ELi128EEEEEEEEEvNT_6ParamsE,@"STO_CUDA_ENTRY STV_DEFAULT"
_ZN7cutlass13device_kernelIN5flash19enable_sm80_to_sm89INS1_16FlashAttnFwdSm80INS1_25CollectiveMainloopFwdSm80ILi8ELi1ELb1EN4cute5tupleIJNS5_1CILi128EEENS7_ILi64EEENS7_ILi256EEEEEELi256ENS_10bfloat16_tEfNS_4arch4Sm80ELb0ELb0ELb1ELb0ELb0ELb0ELb1ELb1EEENS1_21CollectiveEpilogueFwdINS6_IJS8_SA_S9_EEENS6_IJNS7_ILi1EEESI_SI_EEESC_SE_Li256ELb0ELb1ELb1ELb0EEENS1_19SingleTileSchedulerILb0ELb1ELb1ELi128EEEEEEEEEvNT_6ParamsE:
[----:B------:R-:W-:Y:S01]  /*0000*/  LDC R1, c[0x0][0x37c] ;  /* 0x0000df00ff017b82 */ /* 0x000fe20000000800 */
[----:B------:R-:W-:Y:S05]  /*0010*/  EXIT ;  /* 0x000000000000794d */ /* 0x000fea0003800000 */
.L_x_0:
[----:B------:R-:W-:-:S00]  /*0020*/  BRA `(.L_x_0) ;  /* 0xfffffffc00fc7947 */ /* 0x000fc0000383ffff */
[----:B------:R-:W-:-:S00]  /*0030*/  NOP ;  /* 0x0000000000007918 */ /* 0x000fc00000000000 */
        /* <DEDUP_REMOVED lines=12> */
.L_x_36:


//--------------------- .text._ZN7cutlass13device_kernelIN5flash19enable_sm80_to_sm89INS1_16FlashAttnFwdSm80INS1_25CollectiveMainloopFwdSm80ILi8ELi1ELb1EN4cute5tupleIJNS5_1CILi128EEENS7_ILi48EEENS7_ILi256EEEEEELi256ENS_10bfloat16_tEfNS_4arch4Sm80ELb0ELb0ELb1ELb1ELb0ELb0ELb1ELb1EEENS1_21CollectiveEpilogueFwdINS6_IJS8_SA_S9_EEENS6_IJNS7_ILi1EEESI_SI_EEESC_SE_Li256ELb1ELb1ELb1ELb0EEENS1_36VarlenDynamicPersistentTileSchedulerILi128ELi48ELi256ELi256ELb1ELb1ELb0ELb0ELb1ELb1EEEEEEEEEvNT_6ParamsE --------------------------
	.section	.text._ZN7cutlass13device_kernelIN5flash19enable_sm80_to_sm89INS1_16FlashAttnFwdSm80INS1_25CollectiveMainloopFwdSm80ILi8ELi1ELb1EN4cute5tupleIJNS5_1CILi128EEENS7_ILi48EEENS7_ILi256EEEEEELi256ENS_10bfloat16_tEfNS_4arch4Sm80ELb0ELb0ELb1ELb1ELb0ELb0ELb1ELb1EEENS1_21CollectiveEpilogueFwdINS6_IJS8_SA_S9_EEENS6_IJNS7_ILi1EEESI_SI_EEESC_SE_Li256ELb1ELb1ELb1ELb0EEENS1_36VarlenDynamicPersistentTileSchedulerILi128ELi48ELi256ELi256ELb1ELb1ELb0ELb0ELb1ELb1EEEEEEEEEvNT_6ParamsE,"ax",@progbits
	.align	128
.text._ZN7cutlass13device_kernelIN5flash19enable_sm80_to_sm89INS1_16FlashAttnFwdSm80INS1_25CollectiveMainloopFwdSm80ILi8ELi1ELb1EN4cute5tupleIJNS5_1CILi128EEENS7_ILi48EEENS7_ILi256EEEEEELi256ENS_10bfloat16_tEfNS_4arch4Sm80ELb0ELb0ELb1ELb1ELb0ELb0ELb1ELb1EEENS1_21CollectiveEpilogueFwdINS6_IJS8_SA_S9_EEENS6_IJNS7_ILi1EEESI_SI_EEESC_SE_Li256ELb1ELb1ELb1ELb0EEENS1_36VarlenDynamicPersistentTileSchedulerILi128ELi48ELi256ELi256ELb1ELb1ELb0ELb0ELb1ELb1EEEEEEEEEvNT_6ParamsE:
        .type           _ZN7cutlass13device_kernelIN5flash19enable_sm80_to_sm89INS1_16FlashAttnFwdSm80INS1_25CollectiveMainloopFwdSm80ILi8ELi1ELb1EN4cute5tupleIJNS5_1CILi128EEENS7_ILi48EEENS7_ILi256EEEEEELi256ENS_10bfloat16_tEfNS_4arch4Sm80ELb0ELb0ELb1ELb1ELb0ELb0ELb1ELb1EEENS1_21CollectiveEpilogueFwdINS6_IJS8_SA_S9_EEENS6_IJNS7_ILi1EEESI_SI_EEESC_SE_Li256ELb1ELb1ELb1ELb0EEENS1_36VarlenDynamicPersistentTileSchedulerILi128ELi48ELi256ELi256ELb1ELb1ELb0ELb0ELb1ELb1EEEEEEEEEvNT_6ParamsE,@function
        .size           _ZN7cutlass13device_kernelIN5flash19enable_sm80_to_sm89INS1_16FlashAttnFwdSm80INS1_25CollectiveMainloopFwdSm80ILi8ELi1ELb1EN4cute5tupleIJNS5_1CILi128EEENS7_ILi48EEENS7_ILi256EEEEEELi256ENS_10bfloat16_tEfNS_4arch4Sm80ELb0ELb0ELb1ELb1ELb0ELb0ELb1ELb1EEENS1_21CollectiveEpilogueFwdINS6_IJS8_SA_S9_EEENS6_IJNS7_ILi1EEESI_SI_EEESC_SE_Li256ELb1ELb1ELb1ELb0EEENS1_36VarlenDynamicPersistentTileSchedulerILi128ELi48ELi256ELi256ELb1ELb1ELb0ELb0ELb1ELb1EEEEEEEEEvNT_6ParamsE,(.L_x_37 - _ZN7cutlass13device_kernelIN5flash19enable_sm80_to_sm89INS1_16FlashAttnFwdSm80INS1_25CollectiveMainloopFwdSm80ILi8ELi1ELb1EN4cute5tupleIJNS5_1CILi128EEENS7_ILi48EEENS7_ILi256EEEEEELi256ENS_10bfloat16_tEfNS_4arch4Sm80ELb0ELb0ELb1ELb1ELb0ELb0ELb1ELb1EEENS1_21CollectiveEpilogueFwdINS6_IJS8_SA_S9_EEENS6_IJNS7_ILi1EEESI_SI_EEESC_SE_Li256ELb1ELb1ELb1ELb0EEENS1_36VarlenDynamicPersistentTileSchedulerILi128ELi48ELi256ELi256ELb1ELb1ELb0ELb0ELb1ELb1EEEEEEEEEvNT_6ParamsE)
        .other          _ZN7cutlass13device_kernelIN5flash19enable_sm80_to_sm89INS1_16FlashAttnFwdSm80INS1_25CollectiveMainloopFwdSm80ILi8ELi1ELb1EN4cute5tupleIJNS5_1CILi128EEENS7_ILi48EEENS7_ILi256EEEEEELi256ENS_10bfloat16_tEfNS_4arch4Sm80ELb0ELb0ELb1ELb1ELb0ELb0ELb1ELb1EEENS1_21CollectiveEpilogueFwdINS6_IJS8_SA_S9_EEENS6_IJNS7_ILi1EEESI_SI_EEESC_SE_Li256ELb1ELb1ELb1ELb0EEENS1_36VarlenDynamicPersistentTileSchedulerILi128ELi48ELi256ELi256ELb1ELb1ELb0ELb0ELb1ELb1EEEEEEEEEvNT_6ParamsE,@"STO_CUDA_ENTRY STV_DEFAULT"
_ZN7cutlass13device_kernelIN5flash19enable_sm80_to_sm89INS1_16FlashAttnFwdSm80INS1_25CollectiveMainloopFwdSm80ILi8ELi1ELb1EN4cute5tupleIJNS5_1CILi128EEENS7_ILi48EEENS7_ILi256EEEEEELi256ENS_10bfloat16_tEfNS_4arch4Sm80ELb0ELb0ELb1ELb1ELb0ELb0ELb1ELb1EEENS1_21CollectiveEpilogueFwdINS6_IJS8_SA_S9_EEENS6_IJNS7_ILi1EEESI_SI_EEESC_SE_Li256ELb1ELb1ELb1ELb0EEENS1_36VarlenDynamicPersistentTileSchedulerILi128ELi48ELi256ELi256ELb1ELb1ELb0ELb0ELb1ELb1EEEEEEEEEvNT_6ParamsE:
[----:B------:R-:W-:Y:S01]  /*0000*/  LDC R1, c[0x0][0x37c] ;  /* 0x0000df00ff017b82 */ /* 0x000fe20000000800 */
[----:B------:R-:W-:Y:S05]  /*0010*/  EXIT ;  /* 0x000000000000794d */ /* 0x000fea0003800000 */
.L_x_1:
        /* <DEDUP_REMOVED lines=14> */
.L_x_37:


//--------------------- .text._ZN7cutlass13device_kernelIN5flash19enable_sm80_to_sm89INS1_16FlashAttnFwdSm80INS1_25CollectiveMainloopFwdSm80ILi8ELi1ELb0EN4cute5tupleIJNS5_1CILi128EEENS7_ILi32EEENS7_ILi256EEEEEELi256ENS_10bfloat16_tEfNS_4arch4Sm80ELb0ELb0ELb1ELb1ELb0ELb1ELb1ELb1EEENS1_21CollectiveEpilogueFwdINS6_IJS8_SA_S9_EEENS6_IJNS7_ILi1EEESI_SI_EEESC_SE_Li256ELb1ELb1ELb1ELb0EEENS1_36VarlenDynamicPersistentTileSchedulerILi128ELi32ELi256ELi256ELb1ELb1ELb0ELb0ELb1ELb1EEEEEEEEEvNT_6ParamsE --------------------------
	.section	.text._ZN7cutlass13device_kernelIN5flash19enable_sm80_to_sm89INS1_16FlashAttnFwdSm80INS1_25CollectiveMainloopFwdSm80ILi8ELi1ELb0EN4cute5tupleIJNS5_1CILi128EEENS7_ILi32EEENS7_ILi256EEEEEELi256ENS_10bfloat16_tEfNS_4arch4Sm80ELb0ELb0ELb1ELb1ELb0ELb1ELb1ELb1EEENS1_21CollectiveEpilogueFwdINS6_IJS8_SA_S9_EEENS6_IJNS7_ILi1EEESI_SI_EEESC_SE_Li256ELb1ELb1ELb1ELb0EEENS1_36VarlenDynamicPersistentTileSchedulerILi128ELi32ELi256ELi256ELb1ELb1ELb0ELb0ELb1ELb1EEEEEEEEEvNT_6ParamsE,"ax",@progbits
	.align	128
.text._ZN7cutlass13device_kernelIN5flash19enable_sm80_to_sm89INS1_16FlashAttnFwdSm80INS1_25CollectiveMainloopFwdSm80ILi8ELi1ELb0EN4cute5tupleIJNS5_1CILi128EEENS7_ILi32EEENS7_ILi256EEEEEELi256ENS_10bfloat16_tEfNS_4arch4Sm80ELb0ELb0ELb1ELb1ELb0ELb1ELb1ELb1EEENS1_21CollectiveEpilogueFwdINS6_IJS8_SA_S9_EEENS6_IJNS7_ILi1EEESI_SI_EEESC_SE_Li256ELb1ELb1ELb1ELb0EEENS1_36VarlenDynamicPersistentTileSchedulerILi128ELi32ELi256ELi256ELb1ELb1ELb0ELb0ELb1ELb1EEEEEEEEEvNT_6ParamsE:
        .type           _ZN7cutlass13device_kernelIN5flash19enable_sm80_to_sm89INS1_16FlashAttnFwdSm80INS1_25CollectiveMainloopFwdSm80ILi8ELi1ELb0EN4cute5tupleIJNS5_1CILi128EEENS7_ILi32EEENS7_ILi256EEEEEELi256ENS_10bfloat16_tEfNS_4arch4Sm80ELb0ELb0ELb1ELb1ELb0ELb1ELb1ELb1EEENS1_21CollectiveEpilogueFwdINS6_IJS8_SA_S9_EEENS6_IJNS7_ILi1EEESI_SI_EEESC_SE_Li256ELb1ELb1ELb1ELb0EEENS1_36VarlenDynamicPersistentTileSchedulerILi128ELi32ELi256ELi256ELb1ELb1ELb0ELb0ELb1ELb1EEEEEEEEEvNT_6ParamsE,@function
        .size           _ZN7cutlass13device_kernelIN5flash19enable_sm80_to_sm89INS1_16FlashAttnFwdSm80INS1_25CollectiveMainloopFwdSm80ILi8ELi1ELb0EN4cute5tupleIJNS5_1CILi128EEENS7_ILi32EEENS7_ILi256EEEEEELi256ENS_10bfloat16_tEfNS_4arch4Sm80ELb0ELb0ELb1ELb1ELb0ELb1ELb1ELb1EEENS1_21CollectiveEpilogueFwdINS6_IJS8_SA_S9_EEENS6_IJNS7_ILi1EEESI_SI_EEESC_SE_Li256ELb1ELb1ELb1ELb0EEENS1_36VarlenDynamicPersistentTileSchedulerILi128ELi32ELi256ELi256ELb1ELb1ELb0ELb0ELb1ELb1EEEEEEEEEvNT_6ParamsE,(.L_x_38 - _ZN7cutlass13device_kernelIN5flash19enable_sm80_to_sm89INS1_16FlashAttnFwdSm80INS1_25CollectiveMainloopFwdSm80ILi8ELi1ELb0EN4cute5tupleIJNS5_1CILi128EEENS7_ILi32EEENS7_ILi256EEEEEELi256ENS_10bfloat16_tEfNS_4arch4Sm80ELb0ELb0ELb1ELb1ELb0ELb1ELb1ELb1EEENS1_21CollectiveEpilogueFwdINS6_IJS8_SA_S9_EEENS6_IJNS7_ILi1EEESI_SI_EEESC_SE_Li256ELb1ELb1ELb1ELb0EEENS1_36VarlenDynamicPersistentTileSchedulerILi128ELi32ELi256ELi256ELb1ELb1ELb0ELb0ELb1ELb1EEEEEEEEEvNT_6ParamsE)
        .other          _ZN7cutlass13device_kernelIN5flash19enable_sm80_to_sm89INS1_16FlashAttnFwdSm80INS1_25CollectiveMainloopFwdSm80ILi8ELi1ELb0EN4cute5tupleIJNS5_1CILi128EEENS7_ILi32EEENS7_ILi256EEEEEELi256ENS_10bfloat16_tEfNS_4arch4Sm80ELb0ELb0ELb1ELb1ELb0ELb1ELb1ELb1EEENS1_21CollectiveEpilogueFwdINS6_IJS8_SA_S9_EEENS6_IJNS7_ILi1EEESI_SI_EEESC_SE_Li256ELb1ELb1ELb1ELb0EEENS1_36VarlenDynamicPersistentTileSchedulerILi128ELi32ELi256ELi256ELb1ELb1ELb0ELb0ELb1ELb1EEEEEEEEEvNT_6ParamsE,@"STO_CUDA_ENTRY STV_DEFAULT"
_ZN7cutlass13device_kernelIN5flash19enable_sm80_to_sm89INS1_16FlashAttnFwdSm80INS1_25CollectiveMainloopFwdSm80ILi8ELi1ELb0EN4cute5tupleIJNS5_1CILi128EEENS7_ILi32EEENS7_ILi256EEEEEELi256ENS_10bfloat16_tEfNS_4arch4Sm80ELb0ELb0ELb1ELb1ELb0ELb1ELb1ELb1EEENS1_21CollectiveEpilogueFwdINS6_IJS8_SA_S9_EEENS6_IJNS7_ILi1EEESI_SI_EEESC_SE_Li256ELb1ELb1ELb1ELb0EEENS1_36VarlenDynamicPersistentTileSchedulerILi128ELi32ELi256ELi256ELb1ELb1ELb0ELb0ELb1ELb1EEEEEEEEEvNT_6ParamsE:
[----:B------:R-:W-:Y:S01]  /*0000*/  LDC R1, c[0x0][0x37c] ;  /* 0x0000df00ff017b82 */ /* 0x000fe20000000800 */
[----:B------:R-:W-:Y:S05]  /*0010*/  EXIT ;  /* 0x000000000000794d */ /* 0x000fea0003800000 */
.L_x_2:
        /* <DEDUP_REMOVED lines=14> */
.L_x_38:


//--------------------- .text._ZN7cutlass13device_kernelIN5flash19enable_sm80_to_sm89INS1_16FlashAttnFwdSm80INS1_25CollectiveMainloopFwdSm80ILi8ELi1ELb1EN4cute5tupleIJNS5_1CILi128EEENS7_ILi48EEENS7_ILi256EEEEEELi256ENS_10bfloat16_tEfNS_4arch4Sm80ELb0ELb1ELb1ELb0ELb0ELb0ELb1ELb1EEENS1_21CollectiveEpilogueFwdINS6_IJS8_SA_S9_EEENS6_IJNS7_ILi1EEESI_SI_EEESC_SE_Li256ELb0ELb1ELb1ELb0EEENS1_19SingleTileSchedulerILb0ELb1ELb1ELi128EEEEEEEEEvNT_6ParamsE --------------------------
	.section	.text._ZN7cutlass13device_kernelIN5flash19enable_sm80_to_sm89INS1_16FlashAttnFwdSm80INS1_25CollectiveMainloopFwdSm80ILi8ELi1ELb1EN4cute5tupleIJNS5_1CILi128EEENS7_ILi48EEENS7_ILi256EEEEEELi256ENS_10bfloat16_tEfNS_4arch4Sm80ELb0ELb1ELb1ELb0ELb0ELb0ELb1ELb1EEENS1_21CollectiveEpilogueFwdINS6_IJS8_SA_S9_EEENS6_IJNS7_ILi1EEESI_SI_EEESC_SE_Li256ELb0ELb1ELb1ELb0EEENS1_19SingleTileSchedulerILb0ELb1ELb1ELi128EEEEEEEEEvNT_6ParamsE,"ax",@progbits
	.align	128
.text._ZN7cutlass13device_kernelIN5flash19enable_sm80_to_sm89INS1_16FlashAttnFwdSm80INS1_25CollectiveMainloopFwdSm80ILi8ELi1ELb1EN4cute5tupleIJNS5_1CILi128EEENS7_ILi48EEENS7_ILi256EEEEEELi256ENS_10bfloat16_tEfNS_4arch4Sm80ELb0ELb1ELb1ELb0ELb0ELb0ELb1ELb1EEENS1_21CollectiveEpilogueFwdINS6_IJS8_SA_S9_EEENS6_IJNS7_ILi1EEESI_SI_EEESC_SE_Li256ELb0ELb1ELb1ELb0EEENS1_19SingleTileSchedulerILb0ELb1ELb1ELi128EEEEEEEEEvNT_6ParamsE:
        .type           _ZN7cutlass13device_kernelIN5flash19enable_sm80_to_sm89INS1_16FlashAttnFwdSm80INS1_25CollectiveMainloopFwdSm80ILi8ELi1ELb1EN4cute5tupleIJNS5_1CILi128EEENS7_ILi48EEENS7_ILi256EEEEEELi256ENS_10bfloat16_tEfNS_4arch4Sm80ELb0ELb1ELb1ELb0ELb0ELb0ELb1ELb1EEENS1_21CollectiveEpilogueFwdINS6_IJS8_SA_S9_EEENS6_IJNS7_ILi1EEESI_SI_EEESC_SE_Li256ELb0ELb1ELb1ELb0EEENS1_19SingleTileSchedulerILb0ELb1ELb1ELi128EEEEEEEEEvNT_6ParamsE,@function
        .size           _ZN7cutlass13device_kernelIN5flash19enable_sm80_to_sm89INS1_16FlashAttnFwdSm80INS1_25CollectiveMainloopFwdSm80ILi8ELi1ELb1EN4cute5tupleIJNS5_1CILi128EEENS7_ILi48EEENS7_ILi256EEEEEELi256ENS_10bfloat16_tEfNS_4arch4Sm80ELb0ELb1ELb1ELb0ELb0ELb0ELb1ELb1EEENS1_21CollectiveEpilogueFwdINS6_IJS8_SA_S9_EEENS6_IJNS7_ILi1EEESI_SI_EEESC_SE_Li256ELb0ELb1ELb1ELb0EEENS1_19SingleTileSchedulerILb0ELb1ELb1ELi128EEEEEEEEEvNT_6ParamsE,(.L_x_39 - _ZN7cutlass13device_kernelIN5flash19enable_sm80_to_sm89INS1_16FlashAttnFwdSm80INS1_25CollectiveMainloopFwdSm80ILi8ELi1ELb1EN4cute5tupleIJNS5_1CILi128EEENS7_ILi48EEENS7_ILi256EEEEEELi256ENS_10bfloat16_tEfNS_4arch4Sm80ELb0ELb1ELb1ELb0ELb0ELb0ELb1ELb1EEENS1_21CollectiveEpilogueFwdINS6_IJS8_SA_S9_EEENS6_IJNS7_ILi1EEESI_SI_EEESC_SE_Li256ELb0ELb1ELb1ELb0EEENS1_19SingleTileSchedulerILb0ELb1ELb1ELi128EEEEEEEEEvNT_6ParamsE)
        .other          _ZN7cutlass13device_kernelIN5flash19enable_sm80_to_sm89INS1_16FlashAttnFwdSm80INS1_25CollectiveMainloopFwdSm80ILi8ELi1ELb1EN4cute5tupleIJNS5_1CILi128EEENS7_ILi48EEENS7_ILi256EEEEEELi256ENS_10bfloat16_tEfNS_4arch4Sm80ELb0ELb1ELb1ELb0ELb0ELb0ELb1ELb1EEENS1_21CollectiveEpilogueFwdINS6_IJS8_SA_S9_EEENS6_IJNS7_ILi1EEESI_SI_EEESC_SE_Li256ELb0ELb1ELb1ELb0EEENS1_19SingleTileSchedulerILb0ELb1ELb1ELi128EEEEEEEEEvNT_6ParamsE,@"STO_CUDA_ENTRY STV_DEFAULT"
_ZN7cutlass13device_kernelIN5flash19enable_sm80_to_sm89INS1_16FlashAttnFwdSm80INS1_25CollectiveMainloopFwdSm80ILi8ELi1ELb1EN4cute5tupleIJNS5_1CILi128EEENS7_ILi48EEENS7_ILi256EEEEEELi256ENS_10bfloat16_tEfNS_4arch4Sm80ELb0ELb1ELb1ELb0ELb0ELb0ELb1ELb1EEENS1_21CollectiveEpilogueFwdINS6_IJS8_SA_S9_EEENS6_IJNS7_ILi1EEESI_SI_EEESC_SE_Li256ELb0ELb1ELb1ELb0EEENS1_19SingleTileSchedulerILb0ELb1ELb1ELi128EEEEEEEEEvNT_6ParamsE:
[----:B------:R-:W-:Y:S01]  /*0000*/  LDC R1, c[0x0][0x37c] ;  /* 0x0000df00ff017b82 */ /* 0x000fe20000000800 */
[----:B------:R-:W-:Y:S05]  /*0010*/  EXIT ;  /* 0x000000000000794d */ /* 0x000fea0003800000 */
.L_x_3:
        /* <DEDUP_REMOVED lines=14> */
.L_x_39:


//--------------------- .text._ZN7cutlass13device_kernelIN5flash19enable_sm80_to_sm89INS1_16FlashAttnFwdSm80INS1_25CollectiveMainloopFwdSm80ILi8ELi1ELb1EN4cute5tupleIJNS5_1CILi128EEENS7_ILi48EEENS7_ILi256EEEEEELi256ENS_10bfloat16_tEfNS_4arch4Sm80ELb0ELb1ELb1ELb1ELb0ELb0ELb1ELb1EEENS1_21CollectiveEpilogueFwdINS6_IJS8_SA_S9_EEENS6_IJNS7_ILi1EEESI_SI_EEESC_SE_Li256ELb1ELb1ELb1ELb0EEENS1_36VarlenDynamicPersistentTileSchedulerILi128ELi48ELi256ELi256ELb1ELb1ELb0ELb1ELb0ELb1EEEEEEEEEvNT_6ParamsE --------------------------
	.section	.text._ZN7cutlass13device_kernelIN5flash19enable_sm80_to_sm89INS1_16FlashAttnFwdSm80INS1_25CollectiveMainloopFwdSm80ILi8ELi1ELb1EN4cute5tupleIJNS5_1CILi128EEENS7_ILi48EEENS7_ILi256EEEEEELi256ENS_10bfloat16_tEfNS_4arch4Sm80ELb0ELb1ELb1ELb1ELb0ELb0ELb1ELb1EEENS1_21CollectiveEpilogueFwdINS6_IJS8_SA_S9_EEENS6_IJNS7_ILi1EEESI_SI_EEESC_SE_Li256ELb1ELb1ELb1ELb0EEENS1_36VarlenDynamicPersistentTileSchedulerILi128ELi48ELi256ELi256ELb1ELb1ELb0ELb1ELb0ELb1EEEEEEEEEvNT_6ParamsE,"ax",@progbits
	.align	128
.text._ZN7cutlass13device_kernelIN5flash19enable_sm80_to_sm89INS1_16FlashAttnFwdSm80INS1_25CollectiveMainloopFwdSm80ILi8ELi1ELb1EN4cute5tupleIJNS5_1CILi128EEENS7_ILi48EEENS7_ILi256EEEEEELi256ENS_10bfloat16_tEfNS_4arch4Sm80ELb0ELb1ELb1ELb1ELb0ELb0ELb1ELb1EEENS1_21CollectiveEpilogueFwdINS6_IJS8_SA_S9_EEENS6_IJNS7_ILi1EEESI_SI_EEESC_SE_Li256ELb1ELb1ELb1ELb0EEENS1_36VarlenDynamicPersistentTileSchedulerILi128ELi48ELi256ELi256ELb1ELb1ELb0ELb1ELb0ELb1EEEEEEEEEvNT_6ParamsE:
        .type           _ZN7cutlass13device_kernelIN5flash19enable_sm80_to_sm89INS1_16FlashAttnFwdSm80INS1_25CollectiveMainloopFwdSm80ILi8ELi1ELb1EN4cute5tupleIJNS5_1CILi128EEENS7_ILi48EEENS7_ILi256EEEEEELi256ENS_10bfloat16_tEfNS_4arch4Sm80ELb0ELb1ELb1ELb1ELb0ELb0ELb1ELb1EEENS1_21CollectiveEpilogueFwdINS6_IJS8_SA_S9_EEENS6_IJNS7_ILi1EEESI_SI_EEESC_SE_Li256ELb1ELb1ELb1ELb0EEENS1_36VarlenDynamicPersistentTileSchedulerILi128ELi48ELi256ELi256ELb1ELb1ELb0ELb1ELb0ELb1EEEEEEEEEvNT_6ParamsE,@function
        .size           _ZN7cutlass13device_kernelIN5flash19enable_sm80_to_sm89INS1_16FlashAttnFwdSm80INS1_25CollectiveMainloopFwdSm80ILi8ELi1ELb1EN4cute5tupleIJNS5_1CILi128EEENS7_ILi48EEENS7_ILi256EEEEEELi256ENS_10bfloat16_tEfNS_4arch4Sm80ELb0ELb1ELb1ELb1ELb0ELb0ELb1ELb1EEENS1_21CollectiveEpilogueFwdINS6_IJS8_SA_S9_EEENS6_IJNS7_ILi1EEESI_SI_EEESC_SE_Li256ELb1ELb1ELb1ELb0EEENS1_36VarlenDynamicPersistentTileSchedulerILi128ELi48ELi256ELi256ELb1ELb1ELb0ELb1ELb0ELb1EEEEEEEEEvNT_6ParamsE,(.L_x_40 - _ZN7cutlass13device_kernelIN5flash19enable_sm80_to_sm89INS1_16FlashAttnFwdSm80INS1_25CollectiveMainloopFwdSm80ILi8ELi1ELb1EN4cute5tupleIJNS5_1CILi128EEENS7_ILi48EEENS7_ILi256EEEEEELi256ENS_10bfloat16_tEfNS_4arch4Sm80ELb0ELb1ELb1ELb1ELb0ELb0ELb1ELb1EEENS1_21CollectiveEpilogueFwdINS6_IJS8_SA_S9_EEENS6_IJNS7_ILi1EEESI_SI_EEESC_SE_Li256ELb1ELb1ELb1ELb0EEENS1_36VarlenDynamicPersistentTileSchedulerILi128ELi48ELi256ELi256ELb1ELb1ELb0ELb1ELb0ELb1EEEEEEEEEvNT_6ParamsE)
        .other          _ZN7cutlass13device_kernelIN5flash19enable_sm80_to_sm89INS1_16FlashAttnFwdSm80INS1_25CollectiveMainloopFwdSm80ILi8ELi1ELb1EN4cute5tupleIJNS5_1CILi128EEENS7_ILi48EEENS7_ILi256EEEEEELi256ENS_10bfloat16_tEfNS_4arch4Sm80ELb0ELb1ELb1ELb1ELb0ELb0ELb1ELb1EEENS1_21CollectiveEpilogueFwdINS6_IJS8_SA_S9_EEENS6_IJNS7_ILi1EEESI_SI_EEESC_SE_Li256ELb1ELb1ELb1ELb0EEENS1_36VarlenDynamicPersistentTileSchedulerILi128ELi48ELi256ELi256ELb1ELb1ELb0ELb1ELb0ELb1EEEEEEEEEvNT_6ParamsE,@"STO_CUDA_ENTRY STV_DEFAULT"
_ZN7cutlass13device_kernelIN5flash19enable_sm80_to_sm89INS1_16FlashAttnFwdSm80INS1_25CollectiveMainloopFwdSm80ILi8ELi1ELb1EN4cute5tupleIJNS5_1CILi128EEENS7_ILi48EEENS7_ILi256EEEEEELi256ENS_10bfloat16_tEfNS_4arch4Sm80ELb0ELb1ELb1ELb1ELb0ELb0ELb1ELb1EEENS1_21CollectiveEpilogueFwdINS6_IJS8_SA_S9_EEENS6_IJNS7_ILi1EEESI_SI_EEESC_SE_Li256ELb1ELb1ELb1ELb0EEENS1_36VarlenDynamicPersistentTileSchedulerILi128ELi48ELi256ELi256ELb1ELb1ELb0ELb1ELb0ELb1EEEEEEEEEvNT_6ParamsE:
[----:B------:R-:W-:Y:S01]  /*0000*/  LDC R1, c[0x0][0x37c] ;  /* 0x0000df00ff017b82 */ /* 0x000fe20000000800 */
[----:B------:R-:W-:Y:S05]  /*0010*/  EXIT ;  /* 0x000000000000794d */ /* 0x000fea0003800000 */
.L_x_4:
        /* <DEDUP_REMOVED lines=14> */
.L_x_40:


//--------------------- .text._ZN7cutlass13device_kernelIN5flash19enable_sm80_to_sm89INS1_16FlashAttnFwdSm80INS1_25CollectiveMainloopFwdSm80ILi8ELi1ELb0EN4cute5tupleIJNS5_1CILi128EEENS7_ILi32EEENS7_ILi256EEEEEELi256ENS_10bfloat16_tEfNS_4arch4Sm80ELb0ELb1ELb1ELb1ELb0ELb1ELb1ELb1EEENS1_21CollectiveEpilogueFwdINS6_IJS8_SA_S9_EEENS6_IJNS7_ILi1EEESI_SI_EEESC_SE_Li256ELb1ELb1ELb1ELb0EEENS1_36VarlenDynamicPersistentTileSchedulerILi128ELi32ELi256ELi256ELb1ELb1ELb0ELb1ELb0ELb1EEEEEEEEEvNT_6ParamsE --------------------------
	.section	.text._ZN7cutlass13device_kernelIN5flash19enable_sm80_to_sm89INS1_16FlashAttnFwdSm80INS1_25CollectiveMainloopFwdSm80ILi8ELi1ELb0EN4cute5tupleIJNS5_1CILi128EEENS7_ILi32EEENS7_ILi256EEEEEELi256ENS_10bfloat16_tEfNS_4arch4Sm80ELb0ELb1ELb1ELb1ELb0ELb1ELb1ELb1EEENS1_21CollectiveEpilogueFwdINS6_IJS8_SA_S9_EEENS6_IJNS7_ILi1EEESI_SI_EEESC_SE_Li256ELb1ELb1ELb1ELb0EEENS1_36VarlenDynamicPersistentTileSchedulerILi128ELi32ELi256ELi256ELb1ELb1ELb0ELb1ELb0ELb1EEEEEEEEEvNT_6ParamsE,"ax",@progbits
	.align	128
.text._ZN7cutlass13device_kernelIN5flash19enable_sm80_to_sm89INS1_16FlashAttnFwdSm80INS1_25CollectiveMainloopFwdSm80ILi8ELi1ELb0EN4cute5tupleIJNS5_1CILi128EEENS7_ILi32EEENS7_ILi256EEEEEELi256ENS_10bfloat16_tEfNS_4arch4Sm80ELb0ELb1ELb1ELb1ELb0ELb1ELb1ELb1EEENS1_21CollectiveEpilogueFwdINS6_IJS8_SA_S9_EEENS6_IJNS7_ILi1EEESI_SI_EEESC_SE_Li256ELb1ELb1ELb1ELb0EEENS1_36VarlenDynamicPersistentTileSchedulerILi128ELi32ELi256ELi256ELb1ELb1ELb0ELb1ELb0ELb1EEEEEEEEEvNT_6ParamsE:
        .type           _ZN7cutlass13device_kernelIN5flash19enable_sm80_to_sm89INS1_16FlashAttnFwdSm80INS1_25CollectiveMainloopFwdSm80ILi8ELi1ELb0EN4cute5tupleIJNS5_1CILi128EEENS7_ILi32EEENS7_ILi256EEEEEELi256ENS_10bfloat16_tEfNS_4arch4Sm80ELb0ELb1ELb1ELb1ELb0ELb1ELb1ELb1EEENS1_21CollectiveEpilogueFwdINS6_IJS8_SA_S9_EEENS6_IJNS7_ILi1EEESI_SI_EEESC_SE_Li256ELb1ELb1ELb1ELb0EEENS1_36VarlenDynamicPersistentTileSchedulerILi128ELi32ELi256ELi256ELb1ELb1ELb0ELb1ELb0ELb1EEEEEEEEEvNT_6ParamsE,@function
        .size           _ZN7cutlass13device_kernelIN5flash19enable_sm80_to_sm89INS1_16FlashAttnFwdSm80INS1_25CollectiveMainloopFwdSm80ILi8ELi1ELb0EN4cute5tupleIJNS5_1CILi128EEENS7_ILi32EEENS7_ILi256EEEEEELi256ENS_10bfloat16_tEfNS_4arch4Sm80ELb0ELb1ELb1ELb1ELb0ELb1ELb1ELb1EEENS1_21CollectiveEpilogueFwdINS6_IJS8_SA_S9_EEENS6_IJNS7_ILi1EEESI_SI_EEESC_SE_Li256ELb1ELb1ELb1ELb0EEENS1_36VarlenDynamicPersistentTileSchedulerILi128ELi32ELi256ELi256ELb1ELb1ELb0ELb1ELb0ELb1EEEEEEEEEvNT_6ParamsE,(.L_x_41 - _ZN7cutlass13device_kernelIN5flash19enable_sm80_to_sm89INS1_16FlashAttnFwdSm80INS1_25CollectiveMainloopFwdSm80ILi8ELi1ELb0EN4cute5tupleIJNS5_1CILi128EEENS7_ILi32EEENS7_ILi256EEEEEELi256ENS_10bfloat16_tEfNS_4arch4Sm80ELb0ELb1ELb1ELb1ELb0ELb1ELb1ELb1EEENS1_21CollectiveEpilogueFwdINS6_IJS8_SA_S9_EEENS6_IJNS7_ILi1EEESI_SI_EEESC_SE_Li256ELb1ELb1ELb1ELb0EEENS1_36VarlenDynamicPersistentTileSchedulerILi128ELi32ELi256ELi256ELb1ELb1ELb0ELb1ELb0ELb1EEEEEEEEEvNT_6ParamsE)
        .other          _ZN7cutlass13device_kernelIN5flash19enable_sm80_to_sm89INS1_16FlashAttnFwdSm80INS1_25CollectiveMainloopFwdSm80ILi8ELi1ELb0EN4cute5tupleIJNS5_1CILi128EEENS7_ILi32EEENS7_ILi256EEEEEELi256ENS_10bfloat16_tEfNS_4arch4Sm80ELb0ELb1ELb1ELb1ELb0ELb1ELb1ELb1EEENS1_21CollectiveEpilogueFwdINS6_IJS8_SA_S9_EEENS6_IJNS7_ILi1EEESI_SI_EEESC_SE_Li256ELb1ELb1ELb1ELb0EEENS1_36VarlenDynamicPersistentTileSchedulerILi128ELi32ELi256ELi256ELb1ELb1ELb0ELb1ELb0ELb1EEEEEEEEEvNT_6ParamsE,@"STO_CUDA_ENTRY STV_DEFAULT"
_ZN7cutlass13device_kernelIN5flash19enable_sm80_to_sm89INS1_16FlashAttnFwdSm80INS1_25CollectiveMainloopFwdSm80ILi8ELi1ELb0EN4cute5tupleIJNS5_1CILi128EEENS7_ILi32EEENS7_ILi256EEEEEELi256ENS_10bfloat16_tEfNS_4arch4Sm80ELb0ELb1ELb1ELb1ELb0ELb1ELb1ELb1EEENS1_21CollectiveEpilogueFwdINS6_IJS8_SA_S9_EEENS6_IJNS7_ILi1EEESI_SI_EEESC_SE_Li256ELb1ELb1ELb1ELb0EEENS1_36VarlenDynamicPersistentTileSchedulerILi128ELi32ELi256ELi256ELb1ELb1ELb0ELb1ELb0ELb1EEEEEEEEEvNT_6ParamsE:
[----:B------:R-:W-:Y:S01]  /*0000*/  LDC R1, c[0x0][0x37c] ;  /* 0x0000df00ff017b82 */ /* 0x000fe20000000800 */
[----:B------:R-:W-:Y:S05]  /*0010*/  EXIT ;  /* 0x000000000000794d */ /* 0x000fea0003800000 */
.L_x_5:
        /* <DEDUP_REMOVED lines=14> */
.L_x_41:


//--------------------- .text._ZN7cutlass13device_kernelIN5flash19enable_sm80_to_sm89INS1_16FlashAttnFwdSm80INS1_25CollectiveMainloopFwdSm80ILi8ELi1ELb1EN4cute5tupleIJNS5_1CILi128EEENS7_ILi64EEENS7_ILi256EEEEEELi256ENS_10bfloat16_tEfNS_4arch4Sm80ELb1ELb0ELb1ELb0ELb0ELb0ELb1ELb1EEENS1_21CollectiveEpilogueFwdINS6_IJS8_SA_S9_EEENS6_IJNS7_ILi1EEESI_SI_EEESC_SE_Li256ELb0ELb1ELb1ELb0EEENS1_30DynamicPersistentTileSchedulerILi256ELi256ELb1ELb1ELb0EEEEEEEEEvNT_6ParamsE --------------------------
	.section	.text._ZN7cutlass13device_kernelIN5flash19enable_sm80_to_sm89INS1_16FlashAttnFwdSm80INS1_25CollectiveMainloopFwdSm80ILi8ELi1ELb1EN4cute5tupleIJNS5_1CILi128EEENS7_ILi64EEENS7_ILi256EEEEEELi256ENS_10bfloat16_tEfNS_4arch4Sm80ELb1ELb0ELb1ELb0ELb0ELb0ELb1ELb1EEENS1_21CollectiveEpilogueFwdINS6_IJS8_SA_S9_EEENS6_IJNS7_ILi1EEESI_SI_EEESC_SE_Li256ELb0ELb1ELb1ELb0EEENS1_30DynamicPersistentTileSchedulerILi256ELi256ELb1ELb1ELb0EEEEEEEEEvNT_6ParamsE,"ax",@progbits
	.align	128
.text._ZN7cutlass13device_kernelIN5flash19enable_sm80_to_sm89INS1_16FlashAttnFwdSm80INS1_25CollectiveMainloopFwdSm80ILi8ELi1ELb1EN4cute5tupleIJNS5_1CILi128EEENS7_ILi64EEENS7_ILi256EEEEEELi256ENS_10bfloat16_tEfNS_4arch4Sm80ELb1ELb0ELb1ELb0ELb0ELb0ELb1ELb1EEENS1_21CollectiveEpilogueFwdINS6_IJS8_SA_S9_EEENS6_IJNS7_ILi1EEESI_SI_EEESC_SE_Li256ELb0ELb1ELb1ELb0EEENS1_30DynamicPersistentTileSchedulerILi256ELi256ELb1ELb1ELb0EEEEEEEEEvNT_6ParamsE:
        .type           _ZN7cutlass13device_kernelIN5flash19enable_sm80_to_sm89INS1_16FlashAttnFwdSm80INS1_25CollectiveMainloopFwdSm80ILi8ELi1ELb1EN4cute5tupleIJNS5_1CILi128EEENS7_ILi64EEENS7_ILi256EEEEEELi256ENS_10bfloat16_tEfNS_4arch4Sm80ELb1ELb0ELb1ELb0ELb0ELb0ELb1ELb1EEENS1_21CollectiveEpilogueFwdINS6_IJS8_SA_S9_EEENS6_IJNS7_ILi1EEESI_SI_EEESC_SE_Li256ELb0ELb1ELb1ELb0EEENS1_30DynamicPersistentTileSchedulerILi256ELi256ELb1ELb1ELb0EEEEEEEEEvNT_6ParamsE,@function
        .size           _ZN7cutlass13device_kernelIN5flash19enable_sm80_to_sm89INS1_16FlashAttnFwdSm80INS1_25CollectiveMainloopFwdSm80ILi8ELi1ELb1EN4cute5tupleIJNS5_1CILi128EEENS7_ILi64EEENS7_ILi256EEEEEELi256ENS_10bfloat16_tEfNS_4arch4Sm80ELb1ELb0ELb1ELb0ELb0ELb0ELb1ELb1EEENS1_21CollectiveEpilogueFwdINS6_IJS8_SA_S9_EEENS6_IJNS7_ILi1EEESI_SI_EEESC_SE_Li256ELb0ELb1ELb1ELb0EEENS1_30DynamicPersistentTileSchedulerILi256ELi256ELb1ELb1ELb0EEEEEEEEEvNT_6ParamsE,(.L_x_42 - _ZN7cutlass13device_kernelIN5flash19enable_sm80_to_sm89INS1_16FlashAttnFwdSm80INS1_25CollectiveMainloopFwdSm80ILi8ELi1ELb1EN4cute5tupleIJNS5_1CILi128EEENS7_ILi64EEENS7_ILi256EEEEEELi256ENS_10bfloat16_tEfNS_4arch4Sm80ELb1ELb0ELb1ELb0ELb0ELb0ELb1ELb1EEENS1_21CollectiveEpilogueFwdINS6_IJS8_SA_S9_EEENS6_IJNS7_ILi1EEESI_SI_EEESC_SE_Li256ELb0ELb1ELb1ELb0EEENS1_30DynamicPersistentTileSchedulerILi256ELi256ELb1ELb1ELb0EEEEEEEEEvNT_6ParamsE)
        .other          _ZN7cutlass13device_kernelIN5flash19enable_sm80_to_sm89INS1_16FlashAttnFwdSm80INS1_25CollectiveMainloopFwdSm80ILi8ELi1ELb1EN4cute5tupleIJNS5_1CILi128EEENS7_ILi64EEENS7_ILi256EEEEEELi256ENS_10bfloat16_tEfNS_4arch4Sm80ELb1ELb0ELb1ELb0ELb0ELb0ELb1ELb1EEENS1_21CollectiveEpilogueFwdINS6_IJS8_SA_S9_EEENS6_IJNS7_ILi1EEESI_SI_EEESC_SE_Li256ELb0ELb1ELb1ELb0EEENS1_30DynamicPersistentTileSchedulerILi256ELi256ELb1ELb1ELb0EEEEEEEEEvNT_6ParamsE,@"STO_CUDA_ENTRY STV_DEFAULT"
_ZN7cutlass13device_kernelIN5flash19enable_sm80_to_sm89INS1_16FlashAttnFwdSm80INS1_25CollectiveMainloopFwdSm80ILi8ELi1ELb1EN4cute5tupleIJNS5_1CILi128EEENS7_ILi64EEENS7_ILi256EEEEEELi256ENS_10bfloat16_tEfNS_4arch4Sm80ELb1ELb0ELb1ELb0ELb0ELb0ELb1ELb1EEENS1_21CollectiveEpilogueFwdINS6_IJS8_SA_S9_EEENS6_IJNS7_ILi1EEESI_SI_EEESC_SE_Li256ELb0ELb1ELb1ELb0EEENS1_30DynamicPersistentTileSchedulerILi256ELi256ELb1ELb1ELb0EEEEEEEEEvNT_6ParamsE:
[----:B------:R-:W-:Y:S01]  /*0000*/  LDC R1, c[0x0][0x37c] ;  /* 0x0000df00ff017b82 */ /* 0x000fe20000000800 */
[----:B------:R-:W-:Y:S05]  /*0010*/  EXIT ;  /* 0x000000000000794d */ /* 0x000fea0003800000 */
.L_x_6:
        /* <DEDUP_REMOVED lines=14> */
.L_x_42:


//--------------------- .text._ZN7cutlass13device_kernelIN5flash19enable_sm80_to_sm89INS1_16FlashAttnFwdSm80INS1_25CollectiveMainloopFwdSm80ILi8ELi1ELb1EN4cute5tupleIJNS5_1CILi128EEENS7_ILi48EEENS7_ILi256EEEEEELi256ENS_10bfloat16_tEfNS_4arch4Sm80ELb1ELb0ELb1ELb1ELb0ELb0ELb1ELb1EEENS1_21CollectiveEpilogueFwdINS6_IJS8_SA_S9_EEENS6_IJNS7_ILi1EEESI_SI_EEESC_SE_Li256ELb1ELb1ELb1ELb0EEENS1_36VarlenDynamicPersistentTileSchedulerILi128ELi48ELi256ELi256ELb1ELb1ELb0ELb1ELb1ELb1EEEEEEEEEvNT_6ParamsE --------------------------
	.section	.text._ZN7cutlass13device_kernelIN5flash19enable_sm80_to_sm89INS1_16FlashAttnFwdSm80INS1_25CollectiveMainloopFwdSm80ILi8ELi1ELb1EN4cute5tupleIJNS5_1CILi128EEENS7_ILi48EEENS7_ILi256EEEEEELi256ENS_10bfloat16_tEfNS_4arch4Sm80ELb1ELb0ELb1ELb1ELb0ELb0ELb1ELb1EEENS1_21CollectiveEpilogueFwdINS6_IJS8_SA_S9_EEENS6_IJNS7_ILi1EEESI_SI_EEESC_SE_Li256ELb1ELb1ELb1ELb0EEENS1_36VarlenDynamicPersistentTileSchedulerILi128ELi48ELi256ELi256ELb1ELb1ELb0ELb1ELb1ELb1EEEEEEEEEvNT_6ParamsE,"ax",@progbits
	.align	128
.text._ZN7cutlass13device_kernelIN5flash19enable_sm80_to_sm89INS1_16FlashAttnFwdSm80INS1_25CollectiveMainloopFwdSm80ILi8ELi1ELb1EN4cute5tupleIJNS5_1CILi128EEENS7_ILi48EEENS7_ILi256EEEEEELi256ENS_10bfloat16_tEfNS_4arch4Sm80ELb1ELb0ELb1ELb1ELb0ELb0ELb1ELb1EEENS1_21CollectiveEpilogueFwdINS6_IJS8_SA_S9_EEENS6_IJNS7_ILi1EEESI_SI_EEESC_SE_Li256ELb1ELb1ELb1ELb0EEENS1_36VarlenDynamicPersistentTileSchedulerILi128ELi48ELi256ELi256ELb1ELb1ELb0ELb1ELb1ELb1EEEEEEEEEvNT_6ParamsE:
        .type           _ZN7cutlass13device_kernelIN5flash19enable_sm80_to_sm89INS1_16FlashAttnFwdSm80INS1_25CollectiveMainloopFwdSm80ILi8ELi1ELb1EN4cute5tupleIJNS5_1CILi128EEENS7_ILi48EEENS7_ILi256EEEEEELi256ENS_10bfloat16_tEfNS_4arch4Sm80ELb1ELb0ELb1ELb1ELb0ELb0ELb1ELb1EEENS1_21CollectiveEpilogueFwdINS6_IJS8_SA_S9_EEENS6_IJNS7_ILi1EEESI_SI_EEESC_SE_Li256ELb1ELb1ELb1ELb0EEENS1_36VarlenDynamicPersistentTileSchedulerILi128ELi48ELi256ELi256ELb1ELb1ELb0ELb1ELb1ELb1EEEEEEEEEvNT_6ParamsE,@function
        .size           _ZN7cutlass13device_kernelIN5flash19enable_sm80_to_sm89INS1_16FlashAttnFwdSm80INS1_25CollectiveMainloopFwdSm80ILi8ELi1ELb1EN4cute5tupleIJNS5_1CILi128EEENS7_ILi48EEENS7_ILi256EEEEEELi256ENS_10bfloat16_tEfNS_4arch4Sm80ELb1ELb0ELb1ELb1ELb0ELb0ELb1ELb1EEENS1_21CollectiveEpilogueFwdINS6_IJS8_SA_S9_EEENS6_IJNS7_ILi1EEESI_SI_EEESC_SE_Li256ELb1ELb1ELb1ELb0EEENS1_36VarlenDynamicPersistentTileSchedulerILi128ELi48ELi256ELi256ELb1ELb1ELb0ELb1ELb1ELb1EEEEEEEEEvNT_6ParamsE,(.L_x_43 - _ZN7cutlass13device_kernelIN5flash19enable_sm80_to_sm89INS1_16FlashAttnFwdSm80INS1_25CollectiveMainloopFwdSm80ILi8ELi1ELb1EN4cute5tupleIJNS5_1CILi128EEENS7_ILi48EEENS7_ILi256EEEEEELi256ENS_10bfloat16_tEfNS_4arch4Sm80ELb1ELb0ELb1ELb1ELb0ELb0ELb1ELb1EEENS1_21CollectiveEpilogueFwdINS6_IJS8_SA_S9_EEENS6_IJNS7_ILi1EEESI_SI_EEESC_SE_Li256ELb1ELb1ELb1ELb0EEENS1_36VarlenDynamicPersistentTileSchedulerILi128ELi48ELi256ELi256ELb1ELb1ELb0ELb1ELb1ELb1EEEEEEEEEvNT_6ParamsE)
        .other          _ZN7cutlass13device_kernelIN5flash19enable_sm80_to_sm89INS1_16FlashAttnFwdSm80INS1_25CollectiveMainloopFwdSm80ILi8ELi1ELb1EN4cute5tupleIJNS5_1CILi128EEENS7_ILi48EEENS7_ILi256EEEEEELi256ENS_10bfloat16_tEfNS_4arch4Sm80ELb1ELb0ELb1ELb1ELb0ELb0ELb1ELb1EEENS1_21CollectiveEpilogueFwdINS6_IJS8_SA_S9_EEENS6_IJNS7_ILi1EEESI_SI_EEESC_SE_Li256ELb1ELb1ELb1ELb0EEENS1_36VarlenDynamicPersistentTileSchedulerILi128ELi48ELi256ELi256ELb1ELb1ELb0ELb1ELb1ELb1EEEEEEEEEvNT_6ParamsE,@"STO_CUDA_ENTRY STV_DEFAULT"
_ZN7cutlass13device_kernelIN5flash19enable_sm80_to_sm89INS1_16FlashAttnFwdSm80INS1_25CollectiveMainloopFwdSm80ILi8ELi1ELb1EN4cute5tupleIJNS5_1CILi128EEENS7_ILi48EEENS7_ILi256EEEEEELi256ENS_10bfloat16_tEfNS_4arch4Sm80ELb1ELb0ELb1ELb1ELb0ELb0ELb1ELb1EEENS1_21CollectiveEpilogueFwdINS6_IJS8_SA_S9_EEENS6_IJNS7_ILi1EEESI_SI_EEESC_SE_Li256ELb1ELb1ELb1ELb0EEENS1_36VarlenDynamicPersistentTileSchedulerILi128ELi48ELi256ELi256ELb1ELb1ELb0ELb1ELb1ELb1EEEEEEEEEvNT_6ParamsE:
[----:B------:R-:W-:Y:S01]  /*0000*/  LDC R1, c[0x0][0x37c] ;  /* 0x0000df00ff017b82 */ /* 0x000fe20000000800 */
[----:B------:R-:W-:Y:S05]  /*0010*/  EXIT ;  /* 0x000000000000794d */ /* 0x000fea0003800000 */
.L_x_7:
        /* <DEDUP_REMOVED lines=14> */
.L_x_43:


//--------------------- .text._ZN7cutlass13device_kernelIN5flash19enable_sm80_to_sm89INS1_16FlashAttnFwdSm80INS1_25CollectiveMainloopFwdSm80ILi8ELi1ELb0EN4cute5tupleIJNS5_1CILi128EEENS7_ILi32EEENS7_ILi256EEEEEELi256ENS_10bfloat16_tEfNS_4arch4Sm80ELb1ELb0ELb1ELb1ELb0ELb1ELb1ELb1EEENS1_21CollectiveEpilogueFwdINS6_IJS8_SA_S9_EEENS6_IJNS7_ILi1EEESI_SI_EEESC_SE_Li256ELb1ELb1ELb1ELb0EEENS1_36VarlenDynamicPersistentTileSchedulerILi128ELi32ELi256ELi256ELb1ELb1ELb0ELb1ELb1ELb1EEEEEEEEEvNT_6ParamsE --------------------------
	.section	.text._ZN7cutlass13device_kernelIN5flash19enable_sm80_to_sm89INS1_16FlashAttnFwdSm80INS1_25CollectiveMainloopFwdSm80ILi8ELi1ELb0EN4cute5tupleIJNS5_1CILi128EEENS7_ILi32EEENS7_ILi256EEEEEELi256ENS_10bfloat16_tEfNS_4arch4Sm80ELb1ELb0ELb1ELb1ELb0ELb1ELb1ELb1EEENS1_21CollectiveEpilogueFwdINS6_IJS8_SA_S9_EEENS6_IJNS7_ILi1EEESI_SI_EEESC_SE_Li256ELb1ELb1ELb1ELb0EEENS1_36VarlenDynamicPersistentTileSchedulerILi128ELi32ELi256ELi256ELb1ELb1ELb0ELb1ELb1ELb1EEEEEEEEEvNT_6ParamsE,"ax",@progbits
	.align	128
.text._ZN7cutlass13device_kernelIN5flash19enable_sm80_to_sm89INS1_16FlashAttnFwdSm80INS1_25CollectiveMainloopFwdSm80ILi8ELi1ELb0EN4cute5tupleIJNS5_1CILi128EEENS7_ILi32EEENS7_ILi256EEEEEELi256ENS_10bfloat16_tEfNS_4arch4Sm80ELb1ELb0ELb1ELb1ELb0ELb1ELb1ELb1EEENS1_21CollectiveEpilogueFwdINS6_IJS8_SA_S9_EEENS6_IJNS7_ILi1EEESI_SI_EEESC_SE_Li256ELb1ELb1ELb1ELb0EEENS1_36VarlenDynamicPersistentTileSchedulerILi128ELi32ELi256ELi256ELb1ELb1ELb0ELb1ELb1ELb1EEEEEEEEEvNT_6ParamsE:
        .type           _ZN7cutlass13device_kernelIN5flash19enable_sm80_to_sm89INS1_16FlashAttnFwdSm80INS1_25CollectiveMainloopFwdSm80ILi8ELi1ELb0EN4cute5tupleIJNS5_1CILi128EEENS7_ILi32EEENS7_ILi256EEEEEELi256ENS_10bfloat16_tEfNS_4arch4Sm80ELb1ELb0ELb1ELb1ELb0ELb1ELb1ELb1EEENS1_21CollectiveEpilogueFwdINS6_IJS8_SA_S9_EEENS6_IJNS7_ILi1EEESI_SI_EEESC_SE_Li256ELb1ELb1ELb1ELb0EEENS1_36VarlenDynamicPersistentTileSchedulerILi128ELi32ELi256ELi256ELb1ELb1ELb0ELb1ELb1ELb1EEEEEEEEEvNT_6ParamsE,@function
        .size           _ZN7cutlass13device_kernelIN5flash19enable_sm80_to_sm89INS1_16FlashAttnFwdSm80INS1_25CollectiveMainloopFwdSm80ILi8ELi1ELb0EN4cute5tupleIJNS5_1CILi128EEENS7_ILi32EEENS7_ILi256EEEEEELi256ENS_10bfloat16_tEfNS_4arch4Sm80ELb1ELb0ELb1ELb1ELb0ELb1ELb1ELb1EEENS1_21CollectiveEpilogueFwdINS6_IJS8_SA_S9_EEENS6_IJNS7_ILi1EEESI_SI_EEESC_SE_Li256ELb1ELb1ELb1ELb0EEENS1_36VarlenDynamicPersistentTileSchedulerILi128ELi32ELi256ELi256ELb1ELb1ELb0ELb1ELb1ELb1EEEEEEEEEvNT_6ParamsE,(.L_x_44 - _ZN7cutlass13device_kernelIN5flash19enable_sm80_to_sm89INS1_16FlashAttnFwdSm80INS1_25CollectiveMainloopFwdSm80ILi8ELi1ELb0EN4cute5tupleIJNS5_1CILi128EEENS7_ILi32EEENS7_ILi256EEEEEELi256ENS_10bfloat16_tEfNS_4arch4Sm80ELb1ELb0ELb1ELb1ELb0ELb1ELb1ELb1EEENS1_21CollectiveEpilogueFwdINS6_IJS8_SA_S9_EEENS6_IJNS7_ILi1EEESI_SI_EEESC_SE_Li256ELb1ELb1ELb1ELb0EEENS1_36VarlenDynamicPersistentTileSchedulerILi128ELi32ELi256ELi256ELb1ELb1ELb0ELb1ELb1ELb1EEEEEEEEEvNT_6ParamsE)
        .other          _ZN7cutlass13device_kernelIN5flash19enable_sm80_to_sm89INS1_16FlashAttnFwdSm80INS1_25CollectiveMainloopFwdSm80ILi8ELi1ELb0EN4cute5tupleIJNS5_1CILi128EEENS7_ILi32EEENS7_ILi256EEEEEELi256ENS_10bfloat16_tEfNS_4arch4Sm80ELb1ELb0ELb1ELb1ELb0ELb1ELb1ELb1EEENS1_21CollectiveEpilogueFwdINS6_IJS8_SA_S9_EEENS6_IJNS7_ILi1EEESI_SI_EEESC_SE_Li256ELb1ELb1ELb1ELb0EEENS1_36VarlenDynamicPersistentTileSchedulerILi128ELi32ELi256ELi256ELb1ELb1ELb0ELb1ELb1ELb1EEEEEEEEEvNT_6ParamsE,@"STO_CUDA_ENTRY STV_DEFAULT"
_ZN7cutlass13device_kernelIN5flash19enable_sm80_to_sm89INS1_16FlashAttnFwdSm80INS1_25CollectiveMainloopFwdSm80ILi8ELi1ELb0EN4cute5tupleIJNS5_1CILi128EEENS7_ILi32EEENS7_ILi256EEEEEELi256ENS_10bfloat16_tEfNS_4arch4Sm80ELb1ELb0ELb1ELb1ELb0ELb1ELb1ELb1EEENS1_21CollectiveEpilogueFwdINS6_IJS8_SA_S9_EEENS6_IJNS7_ILi1EEESI_SI_EEESC_SE_Li256ELb1ELb1ELb1ELb0EEENS1_36VarlenDynamicPersistentTileSchedulerILi128ELi32ELi256ELi256ELb1ELb1ELb0ELb1ELb1ELb1EEEEEEEEEvNT_6ParamsE:
[----:B------:R-:W-:Y:S01]  /*0000*/  LDC R1, c[0x0][0x37c] ;  /* 0x0000df00ff017b82 */ /* 0x000fe20000000800 */
[----:B------:R-:W-:Y:S05]  /*0010*/  EXIT ;  /* 0x000000000000794d */ /* 0x000fea0003800000 */
.L_x_8:
        /* <DEDUP_REMOVED lines=14> */
.L_x_44:


//--------------------- .text._ZN7cutlass13device_kernelIN5flash19enable_sm80_to_sm89INS1_16FlashAttnFwdSm80INS1_25CollectiveMainloopFwdSm80ILi8ELi1ELb0EN4cute5tupleIJNS5_1CILi128EEENS7_ILi96EEENS7_ILi256EEEEEELi256ENS_10bfloat16_tEfNS_4arch4Sm80ELb0ELb0ELb1ELb0ELb0ELb0ELb1ELb1EEENS1_21CollectiveEpilogueFwdINS6_IJS8_SA_S9_EEENS6_IJNS7_ILi1EEESI_SI_EEESC_SE_Li256ELb0ELb1ELb1ELb0EEENS1_19SingleTileSchedulerILb0ELb1ELb1ELi128EEEEEEEEEvNT_6ParamsE --------------------------
	.section	.text._ZN7cutlass13device_kernelIN5flash19enable_sm80_to_sm89INS1_16FlashAttnFwdSm80INS1_25CollectiveMainloopFwdSm80ILi8ELi1ELb0EN4cute5tupleIJNS5_1CILi128EEENS7_ILi96EEENS7_ILi256EEEEEELi256ENS_10bfloat16_tEfNS_4arch4Sm80ELb0ELb0ELb1ELb0ELb0ELb0ELb1ELb1EEENS1_21CollectiveEpilogueFwdINS6_IJS8_SA_S9_EEENS6_IJNS7_ILi1EEESI_SI_EEESC_SE_Li256ELb0ELb1ELb1ELb0EEENS1_19SingleTileSchedulerILb0ELb1ELb1ELi128EEEEEEEEEvNT_6ParamsE,"ax",@progbits
	.align	128
.text._ZN7cutlass13device_kernelIN5flash19enable_sm80_to_sm89INS1_16FlashAttnFwdSm80INS1_25CollectiveMainloopFwdSm80ILi8ELi1ELb0EN4cute5tupleIJNS5_1CILi128EEENS7_ILi96EEENS7_ILi256EEEEEELi256ENS_10bfloat16_tEfNS_4arch4Sm80ELb0ELb0ELb1ELb0ELb0ELb0ELb1ELb1EEENS1_21CollectiveEpilogueFwdINS6_IJS8_SA_S9_EEENS6_IJNS7_ILi1EEESI_SI_EEESC_SE_Li256ELb0ELb1ELb1ELb0EEENS1_19SingleTileSchedulerILb0ELb1ELb1ELi128EEEEEEEEEvNT_6ParamsE:
        .type           _ZN7cutlass13device_kernelIN5flash19enable_sm80_to_sm89INS1_16FlashAttnFwdSm80INS1_25CollectiveMainloopFwdSm80ILi8ELi1ELb0EN4cute5tupleIJNS5_1CILi128EEENS7_ILi96EEENS7_ILi256EEEEEELi256ENS_10bfloat16_tEfNS_4arch4Sm80ELb0ELb0ELb1ELb0ELb0ELb0ELb1ELb1EEENS1_21CollectiveEpilogueFwdINS6_IJS8_SA_S9_EEENS6_IJNS7_ILi1EEESI_SI_EEESC_SE_Li256ELb0ELb1ELb1ELb0EEENS1_19SingleTileSchedulerILb0ELb1ELb1ELi128EEEEEEEEEvNT_6ParamsE,@function
        .size           _ZN7cutlass13device_kernelIN5flash19enable_sm80_to_sm89INS1_16FlashAttnFwdSm80INS1_25CollectiveMainloopFwdSm80ILi8ELi1ELb0EN4cute5tupleIJNS5_1CILi128EEENS7_ILi96EEENS7_ILi256EEEEEELi256ENS_10bfloat16_tEfNS_4arch4Sm80ELb0ELb0ELb1ELb0ELb0ELb0ELb1ELb1EEENS1_21CollectiveEpilogueFwdINS6_IJS8_SA_S9_EEENS6_IJNS7_ILi1EEESI_SI_EEESC_SE_Li256ELb0ELb1ELb1ELb0EEENS1_19SingleTileSchedulerILb0ELb1ELb1ELi128EEEEEEEEEvNT_6ParamsE,(.L_x_45 - _ZN7cutlass13device_kernelIN5flash19enable_sm80_to_sm89INS1_16FlashAttnFwdSm80INS1_25CollectiveMainloopFwdSm80ILi8ELi1ELb0EN4cute5tupleIJNS5_1CILi128EEENS7_ILi96EEENS7_ILi256EEEEEELi256ENS_10bfloat16_tEfNS_4arch4Sm80ELb0ELb0ELb1ELb0ELb0ELb0ELb1ELb1EEENS1_21CollectiveEpilogueFwdINS6_IJS8_SA_S9_EEENS6_IJNS7_ILi1EEESI_SI_EEESC_SE_Li256ELb0ELb1ELb1ELb0EEENS1_19SingleTileSchedulerILb0ELb1ELb1ELi128EEEEEEEEEvNT_6ParamsE)
        .other          _ZN7cutlass13device_kernelIN5flash19enable_sm80_to_sm89INS1_16FlashAttnFwdSm80INS1_25CollectiveMainloopFwdSm80ILi8ELi1ELb0EN4cute5tupleIJNS5_1CILi128EEENS7_ILi96EEENS7_ILi256EEEEEELi256ENS_10bfloat16_tEfNS_4arch4Sm80ELb0ELb0ELb1ELb0ELb0ELb0ELb1ELb1EEENS1_21CollectiveEpilogueFwdINS6_IJS8_SA_S9_EEENS6_IJNS7_ILi1EEESI_SI_EEESC_SE_Li256ELb0ELb1ELb1ELb0EEENS1_19SingleTileSchedulerILb0ELb1ELb1ELi128EEEEEEEEEvNT_6ParamsE,@"STO_CUDA_ENTRY STV_DEFAULT"
_ZN7cutlass13device_kernelIN5flash19enable_sm80_to_sm89INS1_16FlashAttnFwdSm80INS1_25CollectiveMainloopFwdSm80ILi8ELi1ELb0EN4cute5tupleIJNS5_1CILi128EEENS7_ILi96EEENS7_ILi256EEEEEELi256ENS_10bfloat16_tEfNS_4arch4Sm80ELb0ELb0ELb1ELb0ELb0ELb0ELb1ELb1EEENS1_21CollectiveEpilogueFwdINS6_IJS8_SA_S9_EEENS6_IJNS7_ILi1EEESI_SI_EEESC_SE_Li256ELb0ELb1ELb1ELb0EEENS1_19SingleTileSchedulerILb0ELb1ELb1ELi128EEEEEEEEEvNT_6ParamsE:
[----:B------:R-:W-:Y:S01]  /*0000*/  LDC R1, c[0x0][0x37c] ;  /* 0x0000df00ff017b82 */ /* 0x000fe20000000800 */
[----:B------:R-:W-:Y:S05]  /*0010*/  EXIT ;  /* 0x000000000000794d */ /* 0x000fea0003800000 */
.L_x_9:
        /* <DEDUP_REMOVED lines=14> */
.L_x_45:


//--------------------- .text._ZN7cutlass13device_kernelIN5flash19enable_sm80_to_sm89INS1_16FlashAttnFwdSm80INS1_25CollectiveMainloopFwdSm80ILi8ELi1ELb0EN4cute5tupleIJNS5_1CILi128EEENS7_ILi64EEENS7_ILi256EEEEEELi256ENS_10bfloat16_tEfNS_4arch4Sm80ELb0ELb0ELb1ELb1ELb0ELb0ELb1ELb1EEENS1_21CollectiveEpilogueFwdINS6_IJS8_SA_S9_EEENS6_IJNS7_ILi1EEESI_SI_EEESC_SE_Li256ELb1ELb1ELb1ELb0EEENS1_36VarlenDynamicPersistentTileSchedulerILi128ELi64ELi256ELi256ELb1ELb1ELb0ELb0ELb1ELb1EEEEEEEEEvNT_6ParamsE --------------------------
	.section	.text._ZN7cutlass13device_kernelIN5flash19enable_sm80_to_sm89INS1_16FlashAttnFwdSm80INS1_25CollectiveMainloopFwdSm80ILi8ELi1ELb0EN4cute5tupleIJNS5_1CILi128EEENS7_ILi64EEENS7_ILi256EEEEEELi256ENS_10bfloat16_tEfNS_4arch4Sm80ELb0ELb0ELb1ELb1ELb0ELb0ELb1ELb1EEENS1_21CollectiveEpilogueFwdINS6_IJS8_SA_S9_EEENS6_IJNS7_ILi1EEESI_SI_EEESC_SE_Li256ELb1ELb1ELb1ELb0EEENS1_36VarlenDynamicPersistentTileSchedulerILi128ELi64ELi256ELi256ELb1ELb1ELb0ELb0ELb1ELb1EEEEEEEEEvNT_6ParamsE,"ax",@progbits
	.align	128
.text._ZN7cutlass13device_kernelIN5flash19enable_sm80_to_sm89INS1_16FlashAttnFwdSm80INS1_25CollectiveMainloopFwdSm80ILi8ELi1ELb0EN4cute5tupleIJNS5_1CILi128EEENS7_ILi64EEENS7_ILi256EEEEEELi256ENS_10bfloat16_tEfNS_4arch4Sm80ELb0ELb0ELb1ELb1ELb0ELb0ELb1ELb1EEENS1_21CollectiveEpilogueFwdINS6_IJS8_SA_S9_EEENS6_IJNS7_ILi1EEESI_SI_EEESC_SE_Li256ELb1ELb1ELb1ELb0EEENS1_36VarlenDynamicPersistentTileSchedulerILi128ELi64ELi256ELi256ELb1ELb1ELb0ELb0ELb1ELb1EEEEEEEEEvNT_6ParamsE:
        .type           _ZN7cutlass13device_kernelIN5flash19enable_sm80_to_sm89INS1_16FlashAttnFwdSm80INS1_25CollectiveMainloopFwdSm80ILi8ELi1ELb0EN4cute5tupleIJNS5_1CILi128EEENS7_ILi64EEENS7_ILi256EEEEEELi256ENS_10bfloat16_tEfNS_4arch4Sm80ELb0ELb0ELb1ELb1ELb0ELb0ELb1ELb1EEENS1_21CollectiveEpilogueFwdINS6_IJS8_SA_S9_EEENS6_IJNS7_ILi1EEESI_SI_EEESC_SE_Li256ELb1ELb1ELb1ELb0EEENS1_36VarlenDynamicPersistentTileSchedulerILi128ELi64ELi256ELi256ELb1ELb1ELb0ELb0ELb1ELb1EEEEEEEEEvNT_6ParamsE,@function
        .size           _ZN7cutlass13device_kernelIN5flash19enable_sm80_to_sm89INS1_16FlashAttnFwdSm80INS1_25CollectiveMainloopFwdSm80ILi8ELi1ELb0EN4cute5tupleIJNS5_1CILi128EEENS7_ILi64EEENS7_ILi256EEEEEELi256ENS_10bfloat16_tEfNS_4arch4Sm80ELb0ELb0ELb1ELb1ELb0ELb0ELb1ELb1EEENS1_21CollectiveEpilogueFwdINS6_IJS8_SA_S9_EEENS6_IJNS7_ILi1EEESI_SI_EEESC_SE_Li256ELb1ELb1ELb1ELb0EEENS1_36VarlenDynamicPersistentTileSchedulerILi128ELi64ELi256ELi256ELb1ELb1ELb0ELb0ELb1ELb1EEEEEEEEEvNT_6ParamsE,(.L_x_46 - _ZN7cutlass13device_kernelIN5flash19enable_sm80_to_sm89INS1_16FlashAttnFwdSm80INS1_25CollectiveMainloopFwdSm80ILi8ELi1ELb0EN4cute5tupleIJNS5_1CILi128EEENS7_ILi64EEENS7_ILi256EEEEEELi256ENS_10bfloat16_tEfNS_4arch4Sm80ELb0ELb0ELb1ELb1ELb0ELb0ELb1ELb1EEENS1_21CollectiveEpilogueFwdINS6_IJS8_SA_S9_EEENS6_IJNS7_ILi1EEESI_SI_EEESC_SE_Li256ELb1ELb1ELb1ELb0EEENS1_36VarlenDynamicPersistentTileSchedulerILi128ELi64ELi256ELi256ELb1ELb1ELb0ELb0ELb1ELb1EEEEEEEEEvNT_6ParamsE)
        .other          _ZN7cutlass13device_kernelIN5flash19enable_sm80_to_sm89INS1_16FlashAttnFwdSm80INS1_25CollectiveMainloopFwdSm80ILi8ELi1ELb0EN4cute5tupleIJNS5_1CILi128EEENS7_ILi64EEENS7_ILi256EEEEEELi256ENS_10bfloat16_tEfNS_4arch4Sm80ELb0ELb0ELb1ELb1ELb0ELb0ELb1ELb1EEENS1_21CollectiveEpilogueFwdINS6_IJS8_SA_S9_EEENS6_IJNS7_ILi1EEESI_SI_EEESC_SE_Li256ELb1ELb1ELb1ELb0EEENS1_36VarlenDynamicPersistentTileSchedulerILi128ELi64ELi256ELi256ELb1ELb1ELb0ELb0ELb1ELb1EEEEEEEEEvNT_6ParamsE,@"STO_CUDA_ENTRY STV_DEFAULT"
_ZN7cutlass13device_kernelIN5flash19enable_sm80_to_sm89INS1_16FlashAttnFwdSm80INS1_25CollectiveMainloopFwdSm80ILi8ELi1ELb0EN4cute5tupleIJNS5_1CILi128EEENS7_ILi64EEENS7_ILi256EEEEEELi256ENS_10bfloat16_tEfNS_4arch4Sm80ELb0ELb0ELb1ELb1ELb0ELb0ELb1ELb1EEENS1_21CollectiveEpilogueFwdINS6_IJS8_SA_S9_EEENS6_IJNS7_ILi1EEESI_SI_EEESC_SE_Li256ELb1ELb1ELb1ELb0EEENS1_36VarlenDynamicPersistentTileSchedulerILi128ELi64ELi256ELi256ELb1ELb1ELb0ELb0ELb1ELb1EEEEEEEEEvNT_6ParamsE:
[----:B------:R-:W-:Y:S01]  /*0000*/  LDC R1, c[0x0][0x37c] ;  /* 0x0000df00ff017b82 */ /* 0x000fe20000000800 */
[----:B------:R-:W-:Y:S05]  /*0010*/  EXIT ;  /* 0x000000000000794d */ /* 0x000fea0003800000 */
.L_x_10:
        /* <DEDUP_REMOVED lines=14> */
.L_x_46:


//--------------------- .text._ZN7cutlass13device_kernelIN5flash19enable_sm80_to_sm89INS1_16FlashAttnFwdSm80INS1_25CollectiveMainloopFwdSm80ILi8ELi1ELb0EN4cute5tupleIJNS5_1CILi128EEENS7_ILi48EEENS7_ILi256EEEEEELi256ENS_10bfloat16_tEfNS_4arch4Sm80ELb0ELb0ELb1ELb1ELb0ELb1ELb1ELb1EEENS1_21CollectiveEpilogueFwdINS6_IJS8_SA_S9_EEENS6_IJNS7_ILi1EEESI_SI_EEESC_SE_Li256ELb1ELb1ELb1ELb0EEENS1_36VarlenDynamicPersistentTileSchedulerILi128ELi48ELi256ELi256ELb1ELb1ELb0ELb0ELb1ELb1EEEEEEEEEvNT_6ParamsE --------------------------
	.section	.text._ZN7cutlass13device_kernelIN5flash19enable_sm80_to_sm89INS1_16FlashAttnFwdSm80INS1_25CollectiveMainloopFwdSm80ILi8ELi1ELb0EN4cute5tupleIJNS5_1CILi128EEENS7_ILi48EEENS7_ILi256EEEEEELi256ENS_10bfloat16_tEfNS_4arch4Sm80ELb0ELb0ELb1ELb1ELb0ELb1ELb1ELb1EEENS1_21CollectiveEpilogueFwdINS6_IJS8_SA_S9_EEENS6_IJNS7_ILi1EEESI_SI_EEESC_SE_Li256ELb1ELb1ELb1ELb0EEENS1_36VarlenDynamicPersistentTileSchedulerILi128ELi48ELi256ELi256ELb1ELb1ELb0ELb0ELb1ELb1EEEEEEEEEvNT_6ParamsE,"ax",@progbits
	.align	128
.text._ZN7cutlass13device_kernelIN5flash19enable_sm80_to_sm89INS1_16FlashAttnFwdSm80INS1_25CollectiveMainloopFwdSm80ILi8ELi1ELb0EN4cute5tupleIJNS5_1CILi128EEENS7_ILi48EEENS7_ILi256EEEEEELi256ENS_10bfloat16_tEfNS_4arch4Sm80ELb0ELb0ELb1ELb1ELb0ELb1ELb1ELb1EEENS1_21CollectiveEpilogueFwdINS6_IJS8_SA_S9_EEENS6_IJNS7_ILi1EEESI_SI_EEESC_SE_Li256ELb1ELb1ELb1ELb0EEENS1_36VarlenDynamicPersistentTileSchedulerILi128ELi48ELi256ELi256ELb1ELb1ELb0ELb0ELb1ELb1EEEEEEEEEvNT_6ParamsE:
        .type           _ZN7cutlass13device_kernelIN5flash19enable_sm80_to_sm89INS1_16FlashAttnFwdSm80INS1_25CollectiveMainloopFwdSm80ILi8ELi1ELb0EN4cute5tupleIJNS5_1CILi128EEENS7_ILi48EEENS7_ILi256EEEEEELi256ENS_10bfloat16_tEfNS_4arch4Sm80ELb0ELb0ELb1ELb1ELb0ELb1ELb1ELb1EEENS1_21CollectiveEpilogueFwdINS6_IJS8_SA_S9_EEENS6_IJNS7_ILi1EEESI_SI_EEESC_SE_Li256ELb1ELb1ELb1ELb0EEENS1_36VarlenDynamicPersistentTileSchedulerILi128ELi48ELi256ELi256ELb1ELb1ELb0ELb0ELb1ELb1EEEEEEEEEvNT_6ParamsE,@function
        .size           _ZN7cutlass13device_kernelIN5flash19enable_sm80_to_sm89INS1_16FlashAttnFwdSm80INS1_25CollectiveMainloopFwdSm80ILi8ELi1ELb0EN4cute5tupleIJNS5_1CILi128EEENS7_ILi48EEENS7_ILi256EEEEEELi256ENS_10bfloat16_tEfNS_4arch4Sm80ELb0ELb0ELb1ELb1ELb0ELb1ELb1ELb1EEENS1_21CollectiveEpilogueFwdINS6_IJS8_SA_S9_EEENS6_IJNS7_ILi1EEESI_SI_EEESC_SE_Li256ELb1ELb1ELb1ELb0EEENS1_36VarlenDynamicPersistentTileSchedulerILi128ELi48ELi256ELi256ELb1ELb1ELb0ELb0ELb1ELb1EEEEEEEEEvNT_6ParamsE,(.L_x_47 - _ZN7cutlass13device_kernelIN5flash19enable_sm80_to_sm89INS1_16FlashAttnFwdSm80INS1_25CollectiveMainloopFwdSm80ILi8ELi1ELb0EN4cute5tupleIJNS5_1CILi128EEENS7_ILi48EEENS7_ILi256EEEEEELi256ENS_10bfloat16_tEfNS_4arch4Sm80ELb0ELb0ELb1ELb1ELb0ELb1ELb1ELb1EEENS1_21CollectiveEpilogueFwdINS6_IJS8_SA_S9_EEENS6_IJNS7_ILi1EEESI_SI_EEESC_SE_Li256ELb1ELb1ELb1ELb0EEENS1_36VarlenDynamicPersistentTileSchedulerILi128ELi48ELi256ELi256ELb1ELb1ELb0ELb0ELb1ELb1EEEEEEEEEvNT_6ParamsE)
        .other          _ZN7cutlass13device_kernelIN5flash19enable_sm80_to_sm89INS1_16FlashAttnFwdSm80INS1_25CollectiveMainloopFwdSm80ILi8ELi1ELb0EN4cute5tupleIJNS5_1CILi128EEENS7_ILi48EEENS7_ILi256EEEEEELi256ENS_10bfloat16_tEfNS_4arch4Sm80ELb0ELb0ELb1ELb1ELb0ELb1ELb1ELb1EEENS1_21CollectiveEpilogueFwdINS6_IJS8_SA_S9_EEENS6_IJNS7_ILi1EEESI_SI_EEESC_SE_Li256ELb1ELb1ELb1ELb0EEENS1_36VarlenDynamicPersistentTileSchedulerILi128ELi48ELi256ELi256ELb1ELb1ELb0ELb0ELb1ELb1EEEEEEEEEvNT_6ParamsE,@"STO_CUDA_ENTRY STV_DEFAULT"
_ZN7cutlass13device_kernelIN5flash19enable_sm80_to_sm89INS1_16FlashAttnFwdSm80INS1_25CollectiveMainloopFwdSm80ILi8ELi1ELb0EN4cute5tupleIJNS5_1CILi128EEENS7_ILi48EEENS7_ILi256EEEEEELi256ENS_10bfloat16_tEfNS_4arch4Sm80ELb0ELb0ELb1ELb1ELb0ELb1ELb1ELb1EEENS1_21CollectiveEpilogueFwdINS6_IJS8_SA_S9_EEENS6_IJNS7_ILi1EEESI_SI_EEESC_SE_Li256ELb1ELb1ELb1ELb0EEENS1_36VarlenDynamicPersistentTileSchedulerILi128ELi48ELi256ELi256ELb1ELb1ELb0ELb0ELb1ELb1EEEEEEEEEvNT_6ParamsE:
[----:B------:R-:W-:Y:S01]  /*0000*/  LDC R1, c[0x0][0x37c] ;  /* 0x0000df00ff017b82 */ /* 0x000fe20000000800 */
[----:B------:R-:W-:Y:S05]  /*0010*/  EXIT ;  /* 0x000000000000794d */ /* 0x000fea0003800000 */
.L_x_11:
        /* <DEDUP_REMOVED lines=14> */
.L_x_47:


//--------------------- .text._ZN7cutlass13device_kernelIN5flash19enable_sm80_to_sm89INS1_16FlashAttnFwdSm80INS1_25CollectiveMainloopFwdSm80ILi8ELi1ELb0EN4cute5tupleIJNS5_1CILi128EEENS7_ILi64EEENS7_ILi256EEEEEELi256ENS_10bfloat16_tEfNS_4arch4Sm80ELb0ELb1ELb1ELb0ELb0ELb0ELb1ELb1EEENS1_21CollectiveEpilogueFwdINS6_IJS8_SA_S9_EEENS6_IJNS7_ILi1EEESI_SI_EEESC_SE_Li256ELb0ELb1ELb1ELb0EEENS1_19SingleTileSchedulerILb0ELb1ELb1ELi128EEEEEEEEEvNT_6ParamsE --------------------------
	.section	.text._ZN7cutlass13device_kernelIN5flash19enable_sm80_to_sm89INS1_16FlashAttnFwdSm80INS1_25CollectiveMainloopFwdSm80ILi8ELi1ELb0EN4cute5tupleIJNS5_1CILi128EEENS7_ILi64EEENS7_ILi256EEEEEELi256ENS_10bfloat16_tEfNS_4arch4Sm80ELb0ELb1ELb1ELb0ELb0ELb0ELb1ELb1EEENS1_21CollectiveEpilogueFwdINS6_IJS8_SA_S9_EEENS6_IJNS7_ILi1EEESI_SI_EEESC_SE_Li256ELb0ELb1ELb1ELb0EEENS1_19SingleTileSchedulerILb0ELb1ELb1ELi128EEEEEEEEEvNT_6ParamsE,"ax",@progbits
	.align	128
.text._ZN7cutlass13device_kernelIN5flash19enable_sm80_to_sm89INS1_16FlashAttnFwdSm80INS1_25CollectiveMainloopFwdSm80ILi8ELi1ELb0EN4cute5tupleIJNS5_1CILi128EEENS7_ILi64EEENS7_ILi256EEEEEELi256ENS_10bfloat16_tEfNS_4arch4Sm80ELb0ELb1ELb1ELb0ELb0ELb0ELb1ELb1EEENS1_21CollectiveEpilogueFwdINS6_IJS8_SA_S9_EEENS6_IJNS7_ILi1EEESI_SI_EEESC_SE_Li256ELb0ELb1ELb1ELb0EEENS1_19SingleTileSchedulerILb0ELb1ELb1ELi128EEEEEEEEEvNT_6ParamsE:
        .type           _ZN7cutlass13device_kernelIN5flash19enable_sm80_to_sm89INS1_16FlashAttnFwdSm80INS1_25CollectiveMainloopFwdSm80ILi8ELi1ELb0EN4cute5tupleIJNS5_1CILi128EEENS7_ILi64EEENS7_ILi256EEEEEELi256ENS_10bfloat16_tEfNS_4arch4Sm80ELb0ELb1ELb1ELb0ELb0ELb0ELb1ELb1EEENS1_21CollectiveEpilogueFwdINS6_IJS8_SA_S9_EEENS6_IJNS7_ILi1EEESI_SI_EEESC_SE_Li256ELb0ELb1ELb1ELb0EEENS1_19SingleTileSchedulerILb0ELb1ELb1ELi128EEEEEEEEEvNT_6ParamsE,@function
        .size           _ZN7cutlass13device_kernelIN5flash19enable_sm80_to_sm89INS1_16FlashAttnFwdSm80INS1_25CollectiveMainloopFwdSm80ILi8ELi1ELb0EN4cute5tupleIJNS5_1CILi128EEENS7_ILi64EEENS7_ILi256EEEEEELi256ENS_10bfloat16_tEfNS_4arch4Sm80ELb0ELb1ELb1ELb0ELb0ELb0ELb1ELb1EEENS1_21CollectiveEpilogueFwdINS6_IJS8_SA_S9_EEENS6_IJNS7_ILi1EEESI_SI_EEESC_SE_Li256ELb0ELb1ELb1ELb0EEENS1_19SingleTileSchedulerILb0ELb1ELb1ELi128EEEEEEEEEvNT_6ParamsE,(.L_x_48 - _ZN7cutlass13device_kernelIN5flash19enable_sm80_to_sm89INS1_16FlashAttnFwdSm80INS1_25CollectiveMainloopFwdSm80ILi8ELi1ELb0EN4cute5tupleIJNS5_1CILi128EEENS7_ILi64EEENS7_ILi256EEEEEELi256ENS_10bfloat16_tEfNS_4arch4Sm80ELb0ELb1ELb1ELb0ELb0ELb0ELb1ELb1EEENS1_21CollectiveEpilogueFwdINS6_IJS8_SA_S9_EEENS6_IJNS7_ILi1EEESI_SI_EEESC_SE_Li256ELb0ELb1ELb1ELb0EEENS1_19SingleTileSchedulerILb0ELb1ELb1ELi128EEEEEEEEEvNT_6ParamsE)
        .other          _ZN7cutlass13device_kernelIN5flash19enable_sm80_to_sm89INS1_16FlashAttnFwdSm80INS1_25CollectiveMainloopFwdSm80ILi8ELi1ELb0EN4cute5tupleIJNS5_1CILi128EEENS7_ILi64EEENS7_ILi256EEEEEELi256ENS_10bfloat16_tEfNS_4arch4Sm80ELb0ELb1ELb1ELb0ELb0ELb0ELb1ELb1EEENS1_21CollectiveEpilogueFwdINS6_IJS8_SA_S9_EEENS6_IJNS7_ILi1EEESI_SI_EEESC_SE_Li256ELb0ELb1ELb1ELb0EEENS1_19SingleTileSchedulerILb0ELb1ELb1ELi128EEEEEEEEEvNT_6ParamsE,@"STO_CUDA_ENTRY STV_DEFAULT"
_ZN7cutlass13device_kernelIN5flash19enable_sm80_to_sm89INS1_16FlashAttnFwdSm80INS1_25CollectiveMainloopFwdSm80ILi8ELi1ELb0EN4cute5tupleIJNS5_1CILi128EEENS7_ILi64EEENS7_ILi256EEEEEELi256ENS_10bfloat16_tEfNS_4arch4Sm80ELb0ELb1ELb1ELb0ELb0ELb0ELb1ELb1EEENS1_21CollectiveEpilogueFwdINS6_IJS8_SA_S9_EEENS6_IJNS7_ILi1EEESI_SI_EEESC_SE_Li256ELb0ELb1ELb1ELb0EEENS1_19SingleTileSchedulerILb0ELb1ELb1ELi128EEEEEEEEEvNT_6ParamsE:
[----:B------:R-:W-:Y:S01]  /*0000*/  LDC R1, c[0x0][0x37c] ;  /* 0x0000df00ff017b82 */ /* 0x000fe20000000800 */
[----:B------:R-:W-:Y:S05]  /*0010*/  EXIT ;  /* 0x000000000000794d */ /* 0x000fea0003800000 */
.L_x_12:
        /* <DEDUP_REMOVED lines=14> */
.L_x_48:


//--------------------- .text._ZN7cutlass13device_kernelIN5flash19enable_sm80_to_sm89INS1_16FlashAttnFwdSm80INS1_25CollectiveMainloopFwdSm80ILi8ELi1ELb0EN4cute5tupleIJNS5_1CILi128EEENS7_ILi64EEENS7_ILi256EEEEEELi256ENS_10bfloat16_tEfNS_4arch4Sm80ELb0ELb1ELb1ELb1ELb0ELb0ELb1ELb1EEENS1_21CollectiveEpilogueFwdINS6_IJS8_SA_S9_EEENS6_IJNS7_ILi1EEESI_SI_EEESC_SE_Li256ELb1ELb1ELb1ELb0EEENS1_36VarlenDynamicPersistentTileSchedulerILi128ELi64ELi256ELi256ELb1ELb1ELb0ELb1ELb0ELb1EEEEEEEEEvNT_6ParamsE --------------------------
	.section	.text._ZN7cutlass13device_kernelIN5flash19enable_sm80_to_sm89INS1_16FlashAttnFwdSm80INS1_25CollectiveMainloopFwdSm80ILi8ELi1ELb0EN4cute5tupleIJNS5_1CILi128EEENS7_ILi64EEENS7_ILi256EEEEEELi256ENS_10bfloat16_tEfNS_4arch4Sm80ELb0ELb1ELb1ELb1ELb0ELb0ELb1ELb1EEENS1_21CollectiveEpilogueFwdINS6_IJS8_SA_S9_EEENS6_IJNS7_ILi1EEESI_SI_EEESC_SE_Li256ELb1ELb1ELb1ELb0EEENS1_36VarlenDynamicPersistentTileSchedulerILi128ELi64ELi256ELi256ELb1ELb1ELb0ELb1ELb0ELb1EEEEEEEEEvNT_6ParamsE,"ax",@progbits
	.align	128
.text._ZN7cutlass13device_kernelIN5flash19enable_sm80_to_sm89INS1_16FlashAttnFwdSm80INS1_25CollectiveMainloopFwdSm80ILi8ELi1ELb0EN4cute5tupleIJNS5_1CILi128EEENS7_ILi64EEENS7_ILi256EEEEEELi256ENS_10bfloat16_tEfNS_4arch4Sm80ELb0ELb1ELb1ELb1ELb0ELb0ELb1ELb1EEENS1_21CollectiveEpilogueFwdINS6_IJS8_SA_S9_EEENS6_IJNS7_ILi1EEESI_SI_EEESC_SE_Li256ELb1ELb1ELb1ELb0EEENS1_36VarlenDynamicPersistentTileSchedulerILi128ELi64ELi256ELi256ELb1ELb1ELb0ELb1ELb0ELb1EEEEEEEEEvNT_6ParamsE:
        .type           _ZN7cutlass13device_kernelIN5flash19enable_sm80_to_sm89INS1_16FlashAttnFwdSm80INS1_25CollectiveMainloopFwdSm80ILi8ELi1ELb0EN4cute5tupleIJNS5_1CILi128EEENS7_ILi64EEENS7_ILi256EEEEEELi256ENS_10bfloat16_tEfNS_4arch4Sm80ELb0ELb1ELb1ELb1ELb0ELb0ELb1ELb1EEENS1_21CollectiveEpilogueFwdINS6_IJS8_SA_S9_EEENS6_IJNS7_ILi1EEESI_SI_EEESC_SE_Li256ELb1ELb1ELb1ELb0EEENS1_36VarlenDynamicPersistentTileSchedulerILi128ELi64ELi256ELi256ELb1ELb1ELb0ELb1ELb0ELb1EEEEEEEEEvNT_6ParamsE,@function
        .size           _ZN7cutlass13device_kernelIN5flash19enable_sm80_to_sm89INS1_16FlashAttnFwdSm80INS1_25CollectiveMainloopFwdSm80ILi8ELi1ELb0EN4cute5tupleIJNS5_1CILi128EEENS7_ILi64EEENS7_ILi256EEEEEELi256ENS_10bfloat16_tEfNS_4arch4Sm80ELb0ELb1ELb1ELb1ELb0ELb0ELb1ELb1EEENS1_21CollectiveEpilogueFwdINS6_IJS8_SA_S9_EEENS6_IJNS7_ILi1EEESI_SI_EEESC_SE_Li256ELb1ELb1ELb1ELb0EEENS1_36VarlenDynamicPersistentTileSchedulerILi128ELi64ELi256ELi256ELb1ELb1ELb0ELb1ELb0ELb1EEEEEEEEEvNT_6ParamsE,(.L_x_49 - _ZN7cutlass13device_kernelIN5flash19enable_sm80_to_sm89INS1_16FlashAttnFwdSm80INS1_25CollectiveMainloopFwdSm80ILi8ELi1ELb0EN4cute5tupleIJNS5_1CILi128EEENS7_ILi64EEENS7_ILi256EEEEEELi256ENS_10bfloat16_tEfNS_4arch4Sm80ELb0ELb1ELb1ELb1ELb0ELb0ELb1ELb1EEENS1_21CollectiveEpilogueFwdINS6_IJS8_SA_S9_EEENS6_IJNS7_ILi1EEESI_SI_EEESC_SE_Li256ELb1ELb1ELb1ELb0EEENS1_36VarlenDynamicPersistentTileSchedulerILi128ELi64ELi256ELi256ELb1ELb1ELb0ELb1ELb0ELb1EEEEEEEEEvNT_6ParamsE)
        .other          _ZN7cutlass13device_kernelIN5flash19enable_sm80_to_sm89INS1_16FlashAttnFwdSm80INS1_25CollectiveMainloopFwdSm80ILi8ELi1ELb0EN4cute5tupleIJNS5_1CILi128EEENS7_ILi64EEENS7_ILi256EEEEEELi256ENS_10bfloat16_tEfNS_4arch4Sm80ELb0ELb1ELb1ELb1ELb0ELb0ELb1ELb1EEENS1_21CollectiveEpilogueFwdINS6_IJS8_SA_S9_EEENS6_IJNS7_ILi1EEESI_SI_EEESC_SE_Li256ELb1ELb1ELb1ELb0EEENS1_36VarlenDynamicPersistentTileSchedulerILi128ELi64ELi256ELi256ELb1ELb1ELb0ELb1ELb0ELb1EEEEEEEEEvNT_6ParamsE,@"STO_CUDA_ENTRY STV_DEFAULT"
_ZN7cutlass13device_kernelIN5flash19enable_sm80_to_sm89INS1_16FlashAttnFwdSm80INS1_25CollectiveMainloopFwdSm80ILi8ELi1ELb0EN4cute5tupleIJNS5_1CILi128EEENS7_ILi64EEENS7_ILi256EEEEEELi256ENS_10bfloat16_tEfNS_4arch4Sm80ELb0ELb1ELb1ELb1ELb0ELb0ELb1ELb1EEENS1_21CollectiveEpilogueFwdINS6_IJS8_SA_S9_EEENS6_IJNS7_ILi1EEESI_SI_EEESC_SE_Li256ELb1ELb1ELb1ELb0EEENS1_36VarlenDynamicPersistentTileSchedulerILi128ELi64ELi256ELi256ELb1ELb1ELb0ELb1ELb0ELb1EEEEEEEEEvNT_6ParamsE:
[----:B------:R-:W-:Y:S01]  /*0000*/  LDC R1, c[0x0][0x37c] ;  /* 0x0000df00ff017b82 */ /* 0x000fe20000000800 */
[----:B------:R-:W-:Y:S05]  /*0010*/  EXIT ;  /* 0x000000000000794d */ /* 0x000fea0003800000 */
.L_x_13:
        /* <DEDUP_REMOVED lines=14> */
.L_x_49:


//--------------------- .text._ZN7cutlass13device_kernelIN5flash19enable_sm80_to_sm89INS1_16FlashAttnFwdSm80INS1_25CollectiveMainloopFwdSm80ILi8ELi1ELb0EN4cute5tupleIJNS5_1CILi128EEENS7_ILi48EEENS7_ILi256EEEEEELi256ENS_10bfloat16_tEfNS_4arch4Sm80ELb0ELb1ELb1ELb1ELb0ELb1ELb1ELb1EEENS1_21CollectiveEpilogueFwdINS6_IJS8_SA_S9_EEENS6_IJNS7_ILi1EEESI_SI_EEESC_SE_Li256ELb1ELb1ELb1ELb0EEENS1_36VarlenDynamicPersistentTileSchedulerILi128ELi48ELi256ELi256ELb1ELb1ELb0ELb1ELb0ELb1EEEEEEEEEvNT_6ParamsE --------------------------
	.section	.text._ZN7cutlass13device_kernelIN5flash19enable_sm80_to_sm89INS1_16FlashAttnFwdSm80INS1_25CollectiveMainloopFwdSm80ILi8ELi1ELb0EN4cute5tupleIJNS5_1CILi128EEENS7_ILi48EEENS7_ILi256EEEEEELi256ENS_10bfloat16_tEfNS_4arch4Sm80ELb0ELb1ELb1ELb1ELb0ELb1ELb1ELb1EEENS1_21CollectiveEpilogueFwdINS6_IJS8_SA_S9_EEENS6_IJNS7_ILi1EEESI_SI_EEESC_SE_Li256ELb1ELb1ELb1ELb0EEENS1_36VarlenDynamicPersistentTileSchedulerILi128ELi48ELi256ELi256ELb1ELb1ELb0ELb1ELb0ELb1EEEEEEEEEvNT_6ParamsE,"ax",@progbits
	.align	128
.text._ZN7cutlass13device_kernelIN5flash19enable_sm80_to_sm89INS1_16FlashAttnFwdSm80INS1_25CollectiveMainloopFwdSm80ILi8ELi1ELb0EN4cute5tupleIJNS5_1CILi128EEENS7_ILi48EEENS7_ILi256EEEEEELi256ENS_10bfloat16_tEfNS_4arch4Sm80ELb0ELb1ELb1ELb1ELb0ELb1ELb1ELb1EEENS1_21CollectiveEpilogueFwdINS6_IJS8_SA_S9_EEENS6_IJNS7_ILi1EEESI_SI_EEESC_SE_Li256ELb1ELb1ELb1ELb0EEENS1_36VarlenDynamicPersistentTileSchedulerILi128ELi48ELi256ELi256ELb1ELb1ELb0ELb1ELb0ELb1EEEEEEEEEvNT_6ParamsE:
        .type           _ZN7cutlass13device_kernelIN5flash19enable_sm80_to_sm89INS1_16FlashAttnFwdSm80INS1_25CollectiveMainloopFwdSm80ILi8ELi1ELb0EN4cute5tupleIJNS5_1CILi128EEENS7_ILi48EEENS7_ILi256EEEEEELi256ENS_10bfloat16_tEfNS_4arch4Sm80ELb0ELb1ELb1ELb1ELb0ELb1ELb1ELb1EEENS1_21CollectiveEpilogueFwdINS6_IJS8_SA_S9_EEENS6_IJNS7_ILi1EEESI_SI_EEESC_SE_Li256ELb1ELb1ELb1ELb0EEENS1_36VarlenDynamicPersistentTileSchedulerILi128ELi48ELi256ELi256ELb1ELb1ELb0ELb1ELb0ELb1EEEEEEEEEvNT_6ParamsE,@function
        .size           _ZN7cutlass13device_kernelIN5flash19enable_sm80_to_sm89INS1_16FlashAttnFwdSm80INS1_25CollectiveMainloopFwdSm80ILi8ELi1ELb0EN4cute5tupleIJNS5_1CILi128EEENS7_ILi48EEENS7_ILi256EEEEEELi256ENS_10bfloat16_tEfNS_4arch4Sm80ELb0ELb1ELb1ELb1ELb0ELb1ELb1ELb1EEENS1_21CollectiveEpilogueFwdINS6_IJS8_SA_S9_EEENS6_IJNS7_ILi1EEESI_SI_EEESC_SE_Li256ELb1ELb1ELb1ELb0EEENS1_36VarlenDynamicPersistentTileSchedulerILi128ELi48ELi256ELi256ELb1ELb1ELb0ELb1ELb0ELb1EEEEEEEEEvNT_6ParamsE,(.L_x_50 - _ZN7cutlass13device_kernelIN5flash19enable_sm80_to_sm89INS1_16FlashAttnFwdSm80INS1_25CollectiveMainloopFwdSm80ILi8ELi1ELb0EN4cute5tupleIJNS5_1CILi128EEENS7_ILi48EEENS7_ILi256EEEEEELi256ENS_10bfloat16_tEfNS_4arch4Sm80ELb0ELb1ELb1ELb1ELb0ELb1ELb1ELb1EEENS1_21CollectiveEpilogueFwdINS6_IJS8_SA_S9_EEENS6_IJNS7_ILi1EEESI_SI_EEESC_SE_Li256ELb1ELb1ELb1ELb0EEENS1_36VarlenDynamicPersistentTileSchedulerILi128ELi48ELi256ELi256ELb1ELb1ELb0ELb1ELb0ELb1EEEEEEEEEvNT_6ParamsE)
        .other          _ZN7cutlass13device_kernelIN5flash19enable_sm80_to_sm89INS1_16FlashAttnFwdSm80INS1_25CollectiveMainloopFwdSm80ILi8ELi1ELb0EN4cute5tupleIJNS5_1CILi128EEENS7_ILi48EEENS7_ILi256EEEEEELi256ENS_10bfloat16_tEfNS_4arch4Sm80ELb0ELb1ELb1ELb1ELb0ELb1ELb1ELb1EEENS1_21CollectiveEpilogueFwdINS6_IJS8_SA_S9_EEENS6_IJNS7_ILi1EEESI_SI_EEESC_SE_Li256ELb1ELb1ELb1ELb0EEENS1_36VarlenDynamicPersistentTileSchedulerILi128ELi48ELi256ELi256ELb1ELb1ELb0ELb1ELb0ELb1EEEEEEEEEvNT_6ParamsE,@"STO_CUDA_ENTRY STV_DEFAULT"
_ZN7cutlass13device_kernelIN5flash19enable_sm80_to_sm89INS1_16FlashAttnFwdSm80INS1_25CollectiveMainloopFwdSm80ILi8ELi1ELb0EN4cute5tupleIJNS5_1CILi128EEENS7_ILi48EEENS7_ILi256EEEEEELi256ENS_10bfloat16_tEfNS_4arch4Sm80ELb0ELb1ELb1ELb1ELb0ELb1ELb1ELb1EEENS1_21CollectiveEpilogueFwdINS6_IJS8_SA_S9_EEENS6_IJNS7_ILi1EEESI_SI_EEESC_SE_Li256ELb1ELb1ELb1ELb0EEENS1_36VarlenDynamicPersistentTileSchedulerILi128ELi48ELi256ELi256ELb1ELb1ELb0ELb1ELb0ELb1EEEEEEEEEvNT_6ParamsE:
[----:B------:R-:W-:Y:S01]  /*0000*/  LDC R1, c[0x0][0x37c] ;  /* 0x0000df00ff017b82 */ /* 0x000fe20000000800 */
[----:B------:R-:W-:Y:S05]  /*0010*/  EXIT ;  /* 0x000000000000794d */ /* 0x000fea0003800000 */
.L_x_14:
        /* <DEDUP_REMOVED lines=14> */
.L_x_50:


//--------------------- .text._ZN7cutlass13device_kernelIN5flash19enable_sm80_to_sm89INS1_16FlashAttnFwdSm80INS1_25CollectiveMainloopFwdSm80ILi8ELi1ELb0EN4cute5tupleIJNS5_1CILi128EEENS7_ILi96EEENS7_ILi256EEEEEELi256ENS_10bfloat16_tEfNS_4arch4Sm80ELb1ELb0ELb1ELb0ELb0ELb0ELb1ELb1EEENS1_21CollectiveEpilogueFwdINS6_IJS8_SA_S9_EEENS6_IJNS7_ILi1EEESI_SI_EEESC_SE_Li256ELb0ELb1ELb1ELb0EEENS1_30DynamicPersistentTileSchedulerILi256ELi256ELb1ELb1ELb0EEEEEEEEEvNT_6ParamsE --------------------------
	.section	.text._ZN7cutlass13device_kernelIN5flash19enable_sm80_to_sm89INS1_16FlashAttnFwdSm80INS1_25CollectiveMainloopFwdSm80ILi8ELi1ELb0EN4cute5tupleIJNS5_1CILi128EEENS7_ILi96EEENS7_ILi256EEEEEELi256ENS_10bfloat16_tEfNS_4arch4Sm80ELb1ELb0ELb1ELb0ELb0ELb0ELb1ELb1EEENS1_21CollectiveEpilogueFwdINS6_IJS8_SA_S9_EEENS6_IJNS7_ILi1EEESI_SI_EEESC_SE_Li256ELb0ELb1ELb1ELb0EEENS1_30DynamicPersistentTileSchedulerILi256ELi256ELb1ELb1ELb0EEEEEEEEEvNT_6ParamsE,"ax",@progbits
	.align	128
.text._ZN7cutlass13device_kernelIN5flash19enable_sm80_to_sm89INS1_16FlashAttnFwdSm80INS1_25CollectiveMainloopFwdSm80ILi8ELi1ELb0EN4cute5tupleIJNS5_1CILi128EEENS7_ILi96EEENS7_ILi256EEEEEELi256ENS_10bfloat16_tEfNS_4arch4Sm80ELb1ELb0ELb1ELb0ELb0ELb0ELb1ELb1EEENS1_21CollectiveEpilogueFwdINS6_IJS8_SA_S9_EEENS6_IJNS7_ILi1EEESI_SI_EEESC_SE_Li256ELb0ELb1ELb1ELb0EEENS1_30DynamicPersistentTileSchedulerILi256ELi256ELb1ELb1ELb0EEEEEEEEEvNT_6ParamsE:
        .type           _ZN7cutlass13device_kernelIN5flash19enable_sm80_to_sm89INS1_16FlashAttnFwdSm80INS1_25CollectiveMainloopFwdSm80ILi8ELi1ELb0EN4cute5tupleIJNS5_1CILi128EEENS7_ILi96EEENS7_ILi256EEEEEELi256ENS_10bfloat16_tEfNS_4arch4Sm80ELb1ELb0ELb1ELb0ELb0ELb0ELb1ELb1EEENS1_21CollectiveEpilogueFwdINS6_IJS8_SA_S9_EEENS6_IJNS7_ILi1EEESI_SI_EEESC_SE_Li256ELb0ELb1ELb1ELb0EEENS1_30DynamicPersistentTileSchedulerILi256ELi256ELb1ELb1ELb0EEEEEEEEEvNT_6ParamsE,@function
        .size           _ZN7cutlass13device_kernelIN5flash19enable_sm80_to_sm89INS1_16FlashAttnFwdSm80INS1_25CollectiveMainloopFwdSm80ILi8ELi1ELb0EN4cute5tupleIJNS5_1CILi128EEENS7_ILi96EEENS7_ILi256EEEEEELi256ENS_10bfloat16_tEfNS_4arch4Sm80ELb1ELb0ELb1ELb0ELb0ELb0ELb1ELb1EEENS1_21CollectiveEpilogueFwdINS6_IJS8_SA_S9_EEENS6_IJNS7_ILi1EEESI_SI_EEESC_SE_Li256ELb0ELb1ELb1ELb0EEENS1_30DynamicPersistentTileSchedulerILi256ELi256ELb1ELb1ELb0EEEEEEEEEvNT_6ParamsE,(.L_x_51 - _ZN7cutlass13device_kernelIN5flash19enable_sm80_to_sm89INS1_16FlashAttnFwdSm80INS1_25CollectiveMainloopFwdSm80ILi8ELi1ELb0EN4cute5tupleIJNS5_1CILi128EEENS7_ILi96EEENS7_ILi256EEEEEELi256ENS_10bfloat16_tEfNS_4arch4Sm80ELb1ELb0ELb1ELb0ELb0ELb0ELb1ELb1EEENS1_21CollectiveEpilogueFwdINS6_IJS8_SA_S9_EEENS6_IJNS7_ILi1EEESI_SI_EEESC_SE_Li256ELb0ELb1ELb1ELb0EEENS1_30DynamicPersistentTileSchedulerILi256ELi256ELb1ELb1ELb0EEEEEEEEEvNT_6ParamsE)
        .other          _ZN7cutlass13device_kernelIN5flash19enable_sm80_to_sm89INS1_16FlashAttnFwdSm80INS1_25CollectiveMainloopFwdSm80ILi8ELi1ELb0EN4cute5tupleIJNS5_1CILi128EEENS7_ILi96EEENS7_ILi256EEEEEELi256ENS_10bfloat16_tEfNS_4arch4Sm80ELb1ELb0ELb1ELb0ELb0ELb0ELb1ELb1EEENS1_21CollectiveEpilogueFwdINS6_IJS8_SA_S9_EEENS6_IJNS7_ILi1EEESI_SI_EEESC_SE_Li256ELb0ELb1ELb1ELb0EEENS1_30DynamicPersistentTileSchedulerILi256ELi256ELb1ELb1ELb0EEEEEEEEEvNT_6ParamsE,@"STO_CUDA_ENTRY STV_DEFAULT"
_ZN7cutlass13device_kernelIN5flash19enable_sm80_to_sm89INS1_16FlashAttnFwdSm80INS1_25CollectiveMainloopFwdSm80ILi8ELi1ELb0EN4cute5tupleIJNS5_1CILi128EEENS7_ILi96EEENS7_ILi256EEEEEELi256ENS_10bfloat16_tEfNS_4arch4Sm80ELb1ELb0ELb1ELb0ELb0ELb0ELb1ELb1EEENS1_21CollectiveEpilogueFwdINS6_IJS8_SA_S9_EEENS6_IJNS7_ILi1EEESI_SI_EEESC_SE_Li256ELb0ELb1ELb1ELb0EEENS1_30DynamicPersistentTileSchedulerILi256ELi256ELb1ELb1ELb0EEEEEEEEEvNT_6ParamsE:
[----:B------:R-:W-:Y:S01]  /*0000*/  LDC R1, c[0x0][0x37c] ;  /* 0x0000df00ff017b82 */ /* 0x000fe20000000800 */
[----:B------:R-:W-:Y:S05]  /*0010*/  EXIT ;  /* 0x000000000000794d */ /* 0x000fea0003800000 */
.L_x_15:
        /* <DEDUP_REMOVED lines=14> */
.L_x_51:


//--------------------- .text._ZN7cutlass13device_kernelIN5flash19enable_sm80_to_sm89INS1_16FlashAttnFwdSm80INS1_25CollectiveMainloopFwdSm80ILi8ELi1ELb0EN4cute5tupleIJNS5_1CILi128EEENS7_ILi64EEENS7_ILi256EEEEEELi256ENS_10bfloat16_tEfNS_4arch4Sm80ELb1ELb0ELb1ELb1ELb0ELb0ELb1ELb1EEENS1_21CollectiveEpilogueFwdINS6_IJS8_SA_S9_EEENS6_IJNS7_ILi1EEESI_SI_EEESC_SE_Li256ELb1ELb1ELb1ELb0EEENS1_36VarlenDynamicPersistentTileSchedulerILi128ELi64ELi256ELi256ELb1ELb1ELb0ELb1ELb1ELb1EEEEEEEEEvNT_6ParamsE --------------------------
	.section	.text._ZN7cutlass13device_kernelIN5flash19enable_sm80_to_sm89INS1_16FlashAttnFwdSm80INS1_25CollectiveMainloopFwdSm80ILi8ELi1ELb0EN4cute5tupleIJNS5_1CILi128EEENS7_ILi64EEENS7_ILi256EEEEEELi256ENS_10bfloat16_tEfNS_4arch4Sm80ELb1ELb0ELb1ELb1ELb0ELb0ELb1ELb1EEENS1_21CollectiveEpilogueFwdINS6_IJS8_SA_S9_EEENS6_IJNS7_ILi1EEESI_SI_EEESC_SE_Li256ELb1ELb1ELb1ELb0EEENS1_36VarlenDynamicPersistentTileSchedulerILi128ELi64ELi256ELi256ELb1ELb1ELb0ELb1ELb1ELb1EEEEEEEEEvNT_6ParamsE,"ax",@progbits
	.align	128
.text._ZN7cutlass13device_kernelIN5flash19enable_sm80_to_sm89INS1_16FlashAttnFwdSm80INS1_25CollectiveMainloopFwdSm80ILi8ELi1ELb0EN4cute5tupleIJNS5_1CILi128EEENS7_ILi64EEENS7_ILi256EEEEEELi256ENS_10bfloat16_tEfNS_4arch4Sm80ELb1ELb0ELb1ELb1ELb0ELb0ELb1ELb1EEENS1_21CollectiveEpilogueFwdINS6_IJS8_SA_S9_EEENS6_IJNS7_ILi1EEESI_SI_EEESC_SE_Li256ELb1ELb1ELb1ELb0EEENS1_36VarlenDynamicPersistentTileSchedulerILi128ELi64ELi256ELi256ELb1ELb1ELb0ELb1ELb1ELb1EEEEEEEEEvNT_6ParamsE:
        .type           _ZN7cutlass13device_kernelIN5flash19enable_sm80_to_sm89INS1_16FlashAttnFwdSm80INS1_25CollectiveMainloopFwdSm80ILi8ELi1ELb0EN4cute5tupleIJNS5_1CILi128EEENS7_ILi64EEENS7_ILi256EEEEEELi256ENS_10bfloat16_tEfNS_4arch4Sm80ELb1ELb0ELb1ELb1ELb0ELb0ELb1ELb1EEENS1_21CollectiveEpilogueFwdINS6_IJS8_SA_S9_EEENS6_IJNS7_ILi1EEESI_SI_EEESC_SE_Li256ELb1ELb1ELb1ELb0EEENS1_36VarlenDynamicPersistentTileSchedulerILi128ELi64ELi256ELi256ELb1ELb1ELb0ELb1ELb1ELb1EEEEEEEEEvNT_6ParamsE,@function
        .size           _ZN7cutlass13device_kernelIN5flash19enable_sm80_to_sm89INS1_16FlashAttnFwdSm80INS1_25CollectiveMainloopFwdSm80ILi8ELi1ELb0EN4cute5tupleIJNS5_1CILi128EEENS7_ILi64EEENS7_ILi256EEEEEELi256ENS_10bfloat16_tEfNS_4arch4Sm80ELb1ELb0ELb1ELb1ELb0ELb0ELb1ELb1EEENS1_21CollectiveEpilogueFwdINS6_IJS8_SA_S9_EEENS6_IJNS7_ILi1EEESI_SI_EEESC_SE_Li256ELb1ELb1ELb1ELb0EEENS1_36VarlenDynamicPersistentTileSchedulerILi128ELi64ELi256ELi256ELb1ELb1ELb0ELb1ELb1ELb1EEEEEEEEEvNT_6ParamsE,(.L_x_52 - _ZN7cutlass13device_kernelIN5flash19enable_sm80_to_sm89INS1_16FlashAttnFwdSm80INS1_25CollectiveMainloopFwdSm80ILi8ELi1ELb0EN4cute5tupleIJNS5_1CILi128EEENS7_ILi64EEENS7_ILi256EEEEEELi256ENS_10bfloat16_tEfNS_4arch4Sm80ELb1ELb0ELb1ELb1ELb0ELb0ELb1ELb1EEENS1_21CollectiveEpilogueFwdINS6_IJS8_SA_S9_EEENS6_IJNS7_ILi1EEESI_SI_EEESC_SE_Li256ELb1ELb1ELb1ELb0EEENS1_36VarlenDynamicPersistentTileSchedulerILi128ELi64ELi256ELi256ELb1ELb1ELb0ELb1ELb1ELb1EEEEEEEEEvNT_6ParamsE)
        .other          _ZN7cutlass13device_kernelIN5flash19enable_sm80_to_sm89INS1_16FlashAttnFwdSm80INS1_25CollectiveMainloopFwdSm80ILi8ELi1ELb0EN4cute5tupleIJNS5_1CILi128EEENS7_ILi64EEENS7_ILi256EEEEEELi256ENS_10bfloat16_tEfNS_4arch4Sm80ELb1ELb0ELb1ELb1ELb0ELb0ELb1ELb1EEENS1_21CollectiveEpilogueFwdINS6_IJS8_SA_S9_EEENS6_IJNS7_ILi1EEESI_SI_EEESC_SE_Li256ELb1ELb1ELb1ELb0EEENS1_36VarlenDynamicPersistentTileSchedulerILi128ELi64ELi256ELi256ELb1ELb1ELb0ELb1ELb1ELb1EEEEEEEEEvNT_6ParamsE,@"STO_CUDA_ENTRY STV_DEFAULT"
_ZN7cutlass13device_kernelIN5flash19enable_sm80_to_sm89INS1_16FlashAttnFwdSm80INS1_25CollectiveMainloopFwdSm80ILi8ELi1ELb0EN4cute5tupleIJNS5_1CILi128EEENS7_ILi64EEENS7_ILi256EEEEEELi256ENS_10bfloat16_tEfNS_4arch4Sm80ELb1ELb0ELb1ELb1ELb0ELb0ELb1ELb1EEENS1_21CollectiveEpilogueFwdINS6_IJS8_SA_S9_EEENS6_IJNS7_ILi1EEESI_SI_EEESC_SE_Li256ELb1ELb1ELb1ELb0EEENS1_36VarlenDynamicPersistentTileSchedulerILi128ELi64ELi256ELi256ELb1ELb1ELb0ELb1ELb1ELb1EEEEEEEEEvNT_6ParamsE:
[----:B------:R-:W-:Y:S01]  /*0000*/  LDC R1, c[0x0][0x37c] ;  /* 0x0000df00ff017b82 */ /* 0x000fe20000000800 */
[----:B------:R-:W-:Y:S05]  /*0010*/  EXIT ;  /* 0x000000000000794d */ /* 0x000fea0003800000 */
.L_x_16:
        /* <DEDUP_REMOVED lines=14> */
.L_x_52:


//--------------------- .text._ZN7cutlass13device_kernelIN5flash19enable_sm80_to_sm89INS1_16FlashAttnFwdSm80INS1_25CollectiveMainloopFwdSm80ILi8ELi1ELb0EN4cute5tupleIJNS5_1CILi128EEENS7_ILi48EEENS7_ILi256EEEEEELi256ENS_10bfloat16_tEfNS_4arch4Sm80ELb1ELb0ELb1ELb1ELb0ELb1ELb1ELb1EEENS1_21CollectiveEpilogueFwdINS6_IJS8_SA_S9_EEENS6_IJNS7_ILi1EEESI_SI_EEESC_SE_Li256ELb1ELb1ELb1ELb0EEENS1_36VarlenDynamicPersistentTileSchedulerILi128ELi48ELi256ELi256ELb1ELb1ELb0ELb1ELb1ELb1EEEEEEEEEvNT_6ParamsE --------------------------
	.section	.text._ZN7cutlass13device_kernelIN5flash19enable_sm80_to_sm89INS1_16FlashAttnFwdSm80INS1_25CollectiveMainloopFwdSm80ILi8ELi1ELb0EN4cute5tupleIJNS5_1CILi128EEENS7_ILi48EEENS7_ILi256EEEEEELi256ENS_10bfloat16_tEfNS_4arch4Sm80ELb1ELb0ELb1ELb1ELb0ELb1ELb1ELb1EEENS1_21CollectiveEpilogueFwdINS6_IJS8_SA_S9_EEENS6_IJNS7_ILi1EEESI_SI_EEESC_SE_Li256ELb1ELb1ELb1ELb0EEENS1_36VarlenDynamicPersistentTileSchedulerILi128ELi48ELi256ELi256ELb1ELb1ELb0ELb1ELb1ELb1EEEEEEEEEvNT_6ParamsE,"ax",@progbits
	.align	128
.text._ZN7cutlass13device_kernelIN5flash19enable_sm80_to_sm89INS1_16FlashAttnFwdSm80INS1_25CollectiveMainloopFwdSm80ILi8ELi1ELb0EN4cute5tupleIJNS5_1CILi128EEENS7_ILi48EEENS7_ILi256EEEEEELi256ENS_10bfloat16_tEfNS_4arch4Sm80ELb1ELb0ELb1ELb1ELb0ELb1ELb1ELb1EEENS1_21CollectiveEpilogueFwdINS6_IJS8_SA_S9_EEENS6_IJNS7_ILi1EEESI_SI_EEESC_SE_Li256ELb1ELb1ELb1ELb0EEENS1_36VarlenDynamicPersistentTileSchedulerILi128ELi48ELi256ELi256ELb1ELb1ELb0ELb1ELb1ELb1EEEEEEEEEvNT_6ParamsE:
        .type           _ZN7cutlass13device_kernelIN5flash19enable_sm80_to_sm89INS1_16FlashAttnFwdSm80INS1_25CollectiveMainloopFwdSm80ILi8ELi1ELb0EN4cute5tupleIJNS5_1CILi128EEENS7_ILi48EEENS7_ILi256EEEEEELi256ENS_10bfloat16_tEfNS_4arch4Sm80ELb1ELb0ELb1ELb1ELb0ELb1ELb1ELb1EEENS1_21CollectiveEpilogueFwdINS6_IJS8_SA_S9_EEENS6_IJNS7_ILi1EEESI_SI_EEESC_SE_Li256ELb1ELb1ELb1ELb0EEENS1_36VarlenDynamicPersistentTileSchedulerILi128ELi48ELi256ELi256ELb1ELb1ELb0ELb1ELb1ELb1EEEEEEEEEvNT_6ParamsE,@function
        .size           _ZN7cutlass13device_kernelIN5flash19enable_sm80_to_sm89INS1_16FlashAttnFwdSm80INS1_25CollectiveMainloopFwdSm80ILi8ELi1ELb0EN4cute5tupleIJNS5_1CILi128EEENS7_ILi48EEENS7_ILi256EEEEEELi256ENS_10bfloat16_tEfNS_4arch4Sm80ELb1ELb0ELb1ELb1ELb0ELb1ELb1ELb1EEENS1_21CollectiveEpilogueFwdINS6_IJS8_SA_S9_EEENS6_IJNS7_ILi1EEESI_SI_EEESC_SE_Li256ELb1ELb1ELb1ELb0EEENS1_36VarlenDynamicPersistentTileSchedulerILi128ELi48ELi256ELi256ELb1ELb1ELb0ELb1ELb1ELb1EEEEEEEEEvNT_6ParamsE,(.L_x_53 - _ZN7cutlass13device_kernelIN5flash19enable_sm80_to_sm89INS1_16FlashAttnFwdSm80INS1_25CollectiveMainloopFwdSm80ILi8ELi1ELb0EN4cute5tupleIJNS5_1CILi128EEENS7_ILi48EEENS7_ILi256EEEEEELi256ENS_10bfloat16_tEfNS_4arch4Sm80ELb1ELb0ELb1ELb1ELb0ELb1ELb1ELb1EEENS1_21CollectiveEpilogueFwdINS6_IJS8_SA_S9_EEENS6_IJNS7_ILi1EEESI_SI_EEESC_SE_Li256ELb1ELb1ELb1ELb0EEENS1_36VarlenDynamicPersistentTileSchedulerILi128ELi48ELi256ELi256ELb1ELb1ELb0ELb1ELb1ELb1EEEEEEEEEvNT_6ParamsE)
        .other          _ZN7cutlass13device_kernelIN5flash19enable_sm80_to_sm89INS1_16FlashAttnFwdSm80INS1_25CollectiveMainloopFwdSm80ILi8ELi1ELb0EN4cute5tupleIJNS5_1CILi128EEENS7_ILi48EEENS7_ILi256EEEEEELi256ENS_10bfloat16_tEfNS_4arch4Sm80ELb1ELb0ELb1ELb1ELb0ELb1ELb1ELb1EEENS1_21CollectiveEpilogueFwdINS6_IJS8_SA_S9_EEENS6_IJNS7_ILi1EEESI_SI_EEESC_SE_Li256ELb1ELb1ELb1ELb0EEENS1_36VarlenDynamicPersistentTileSchedulerILi128ELi48ELi256ELi256ELb1ELb1ELb0ELb1ELb1ELb1EEEEEEEEEvNT_6ParamsE,@"STO_CUDA_ENTRY STV_DEFAULT"
_ZN7cutlass13device_kernelIN5flash19enable_sm80_to_sm89INS1_16FlashAttnFwdSm80INS1_25CollectiveMainloopFwdSm80ILi8ELi1ELb0EN4cute5tupleIJNS5_1CILi128EEENS7_ILi48EEENS7_ILi256EEEEEELi256ENS_10bfloat16_tEfNS_4arch4Sm80ELb1ELb0ELb1ELb1ELb0ELb1ELb1ELb1EEENS1_21CollectiveEpilogueFwdINS6_IJS8_SA_S9_EEENS6_IJNS7_ILi1EEESI_SI_EEESC_SE_Li256ELb1ELb1ELb1ELb0EEENS1_36VarlenDynamicPersistentTileSchedulerILi128ELi48ELi256ELi256ELb1ELb1ELb0ELb1ELb1ELb1EEEEEEEEEvNT_6ParamsE:
[----:B------:R-:W-:Y:S01]  /*0000*/  LDC R1, c[0x0][0x37c] ;  /* 0x0000df00ff017b82 */ /* 0x000fe20000000800 */
[----:B------:R-:W-:Y:S05]  /*0010*/  EXIT ;  /* 0x000000000000794d */ /* 0x000fea0003800000 */
.L_x_17:
        /* <DEDUP_REMOVED lines=14> */
.L_x_53:


//--------------------- .text._ZN7cutlass13device_kernelIN5flash19enable_sm80_to_sm89INS1_16FlashAttnFwdSm80INS1_25CollectiveMainloopFwdSm80ILi8ELi1ELb1EN4cute5tupleIJNS5_1CILi128EEENS7_ILi64EEENS7_ILi256EEEEEELi256ENS_10bfloat16_tEfNS_4arch4Sm80ELb0ELb0ELb0ELb0ELb0ELb0ELb1ELb1EEENS1_21CollectiveEpilogueFwdINS6_IJS8_SA_S9_EEENS6_IJNS7_ILi1EEESI_SI_EEESC_SE_Li256ELb0ELb1ELb1ELb0EEENS1_19SingleTileSchedulerILb0ELb1ELb1ELi128EEEEEEEEEvNT_6ParamsE --------------------------
	.section	.text._ZN7cutlass13device_kernelIN5flash19enable_sm80_to_sm89INS1_16FlashAttnFwdSm80INS1_25CollectiveMainloopFwdSm80ILi8ELi1ELb1EN4cute5tupleIJNS5_1CILi128EEENS7_ILi64EEENS7_ILi256EEEEEELi256ENS_10bfloat16_tEfNS_4arch4Sm80ELb0ELb0ELb0ELb0ELb0ELb0ELb1ELb1EEENS1_21CollectiveEpilogueFwdINS6_IJS8_SA_S9_EEENS6_IJNS7_ILi1EEESI_SI_EEESC_SE_Li256ELb0ELb1ELb1ELb0EEENS1_19SingleTileSchedulerILb0ELb1ELb1ELi128EEEEEEEEEvNT_6ParamsE,"ax",@progbits
	.align	128
.text._ZN7cutlass13device_kernelIN5flash19enable_sm80_to_sm89INS1_16FlashAttnFwdSm80INS1_25CollectiveMainloopFwdSm80ILi8ELi1ELb1EN4cute5tupleIJNS5_1CILi128EEENS7_ILi64EEENS7_ILi256EEEEEELi256ENS_10bfloat16_tEfNS_4arch4Sm80ELb0ELb0ELb0ELb0ELb0ELb0ELb1ELb1EEENS1_21CollectiveEpilogueFwdINS6_IJS8_SA_S9_EEENS6_IJNS7_ILi1EEESI_SI_EEESC_SE_Li256ELb0ELb1ELb1ELb0EEENS1_19SingleTileSchedulerILb0ELb1ELb1ELi128EEEEEEEEEvNT_6ParamsE:
        .type           _ZN7cutlass13device_kernelIN5flash19enable_sm80_to_sm89INS1_16FlashAttnFwdSm80INS1_25CollectiveMainloopFwdSm80ILi8ELi1ELb1EN4cute5tupleIJNS5_1CILi128EEENS7_ILi64EEENS7_ILi256EEEEEELi256ENS_10bfloat16_tEfNS_4arch4Sm80ELb0ELb0ELb0ELb0ELb0ELb0ELb1ELb1EEENS1_21CollectiveEpilogueFwdINS6_IJS8_SA_S9_EEENS6_IJNS7_ILi1EEESI_SI_EEESC_SE_Li256ELb0ELb1ELb1ELb0EEENS1_19SingleTileSchedulerILb0ELb1ELb1ELi128EEEEEEEEEvNT_6ParamsE,@function
        .size           _ZN7cutlass13device_kernelIN5flash19enable_sm80_to_sm89INS1_16FlashAttnFwdSm80INS1_25CollectiveMainloopFwdSm80ILi8ELi1ELb1EN4cute5tupleIJNS5_1CILi128EEENS7_ILi64EEENS7_ILi256EEEEEELi256ENS_10bfloat16_tEfNS_4arch4Sm80ELb0ELb0ELb0ELb0ELb0ELb0ELb1ELb1EEENS1_21CollectiveEpilogueFwdINS6_IJS8_SA_S9_EEENS6_IJNS7_ILi1EEESI_SI_EEESC_SE_Li256ELb0ELb1ELb1ELb0EEENS1_19SingleTileSchedulerILb0ELb1ELb1ELi128EEEEEEEEEvNT_6ParamsE,(.L_x_54 - _ZN7cutlass13device_kernelIN5flash19enable_sm80_to_sm89INS1_16FlashAttnFwdSm80INS1_25CollectiveMainloopFwdSm80ILi8ELi1ELb1EN4cute5tupleIJNS5_1CILi128EEENS7_ILi64EEENS7_ILi256EEEEEELi256ENS_10bfloat16_tEfNS_4arch4Sm80ELb0ELb0ELb0ELb0ELb0ELb0ELb1ELb1EEENS1_21CollectiveEpilogueFwdINS6_IJS8_SA_S9_EEENS6_IJNS7_ILi1EEESI_SI_EEESC_SE_Li256ELb0ELb1ELb1ELb0EEENS1_19SingleTileSchedulerILb0ELb1ELb1ELi128EEEEEEEEEvNT_6ParamsE)
        .other          _ZN7cutlass13device_kernelIN5flash19enable_sm80_to_sm89INS1_16FlashAttnFwdSm80INS1_25CollectiveMainloopFwdSm80ILi8ELi1ELb1EN4cute5tupleIJNS5_1CILi128EEENS7_ILi64EEENS7_ILi256EEEEEELi256ENS_10bfloat16_tEfNS_4arch4Sm80ELb0ELb0ELb0ELb0ELb0ELb0ELb1ELb1EEENS1_21CollectiveEpilogueFwdINS6_IJS8_SA_S9_EEENS6_IJNS7_ILi1EEESI_SI_EEESC_SE_Li256ELb0ELb1ELb1ELb0EEENS1_19SingleTileSchedulerILb0ELb1ELb1ELi128EEEEEEEEEvNT_6ParamsE,@"STO_CUDA_ENTRY STV_DEFAULT"
_ZN7cutlass13device_kernelIN5flash19enable_sm80_to_sm89INS1_16FlashAttnFwdSm80INS1_25CollectiveMainloopFwdSm80ILi8ELi1ELb1EN4cute5tupleIJNS5_1CILi128EEENS7_ILi64EEENS7_ILi256EEEEEELi256ENS_10bfloat16_tEfNS_4arch4Sm80ELb0ELb0ELb0ELb0ELb0ELb0ELb1ELb1EEENS1_21CollectiveEpilogueFwdINS6_IJS8_SA_S9_EEENS6_IJNS7_ILi1EEESI_SI_EEESC_SE_Li256ELb0ELb1ELb1ELb0EEENS1_19SingleTileSchedulerILb0ELb1ELb1ELi128EEEEEEEEEvNT_6ParamsE:
[----:B------:R-:W-:Y:S01]  /*0000*/  LDC R1, c[0x0][0x37c] ;  /* 0x0000df00ff017b82 */ /* 0x000fe20000000800 */
[----:B------:R-:W-:Y:S05]  /*0010*/  EXIT ;  /* 0x000000000000794d */ /* 0x000fea0003800000 */
.L_x_18:
        /* <DEDUP_REMOVED lines=14> */
.L_x_54:


//--------------------- .text._ZN7cutlass13device_kernelIN5flash19enable_sm80_to_sm89INS1_16FlashAttnFwdSm80INS1_25CollectiveMainloopFwdSm80ILi8ELi1ELb1EN4cute5tupleIJNS5_1CILi128EEENS7_ILi48EEENS7_ILi256EEEEEELi256ENS_10bfloat16_tEfNS_4arch4Sm80ELb0ELb0ELb0ELb1ELb0ELb0ELb1ELb1EEENS1_21CollectiveEpilogueFwdINS6_IJS8_SA_S9_EEENS6_IJNS7_ILi1EEESI_SI_EEESC_SE_Li256ELb1ELb1ELb1ELb0EEENS1_36VarlenDynamicPersistentTileSchedulerILi128ELi48ELi256ELi256ELb1ELb1ELb0ELb0ELb1ELb1EEEEEEEEEvNT_6ParamsE --------------------------
	.section	.text._ZN7cutlass13device_kernelIN5flash19enable_sm80_to_sm89INS1_16FlashAttnFwdSm80INS1_25CollectiveMainloopFwdSm80ILi8ELi1ELb1EN4cute5tupleIJNS5_1CILi128EEENS7_ILi48EEENS7_ILi256EEEEEELi256ENS_10bfloat16_tEfNS_4arch4Sm80ELb0ELb0ELb0ELb1ELb0ELb0ELb1ELb1EEENS1_21CollectiveEpilogueFwdINS6_IJS8_SA_S9_EEENS6_IJNS7_ILi1EEESI_SI_EEESC_SE_Li256ELb1ELb1ELb1ELb0EEENS1_36VarlenDynamicPersistentTileSchedulerILi128ELi48ELi256ELi256ELb1ELb1ELb0ELb0ELb1ELb1EEEEEEEEEvNT_6ParamsE,"ax",@progbits
	.align	128
.text._ZN7cutlass13device_kernelIN5flash19enable_sm80_to_sm89INS1_16FlashAttnFwdSm80INS1_25CollectiveMainloopFwdSm80ILi8ELi1ELb1EN4cute5tupleIJNS5_1CILi128EEENS7_ILi48EEENS7_ILi256EEEEEELi256ENS_10bfloat16_tEfNS_4arch4Sm80ELb0ELb0ELb0ELb1ELb0ELb0ELb1ELb1EEENS1_21CollectiveEpilogueFwdINS6_IJS8_SA_S9_EEENS6_IJNS7_ILi1EEESI_SI_EEESC_SE_Li256ELb1ELb1ELb1ELb0EEENS1_36VarlenDynamicPersistentTileSchedulerILi128ELi48ELi256ELi256ELb1ELb1ELb0ELb0ELb1ELb1EEEEEEEEEvNT_6ParamsE:
        .type           _ZN7cutlass13device_kernelIN5flash19enable_sm80_to_sm89INS1_16FlashAttnFwdSm80INS1_25CollectiveMainloopFwdSm80ILi8ELi1ELb1EN4cute5tupleIJNS5_1CILi128EEENS7_ILi48EEENS7_ILi256EEEEEELi256ENS_10bfloat16_tEfNS_4arch4Sm80ELb0ELb0ELb0ELb1ELb0ELb0ELb1ELb1EEENS1_21CollectiveEpilogueFwdINS6_IJS8_SA_S9_EEENS6_IJNS7_ILi1EEESI_SI_EEESC_SE_Li256ELb1ELb1ELb1ELb0EEENS1_36VarlenDynamicPersistentTileSchedulerILi128ELi48ELi256ELi256ELb1ELb1ELb0ELb0ELb1ELb1EEEEEEEEEvNT_6ParamsE,@function
        .size           _ZN7cutlass13device_kernelIN5flash19enable_sm80_to_sm89INS1_16FlashAttnFwdSm80INS1_25CollectiveMainloopFwdSm80ILi8ELi1ELb1EN4cute5tupleIJNS5_1CILi128EEENS7_ILi48EEENS7_ILi256EEEEEELi256ENS_10bfloat16_tEfNS_4arch4Sm80ELb0ELb0ELb0ELb1ELb0ELb0ELb1ELb1EEENS1_21CollectiveEpilogueFwdINS6_IJS8_SA_S9_EEENS6_IJNS7_ILi1EEESI_SI_EEESC_SE_Li256ELb1ELb1ELb1ELb0EEENS1_36VarlenDynamicPersistentTileSchedulerILi128ELi48ELi256ELi256ELb1ELb1ELb0ELb0ELb1ELb1EEEEEEEEEvNT_6ParamsE,(.L_x_55 - _ZN7cutlass13device_kernelIN5flash19enable_sm80_to_sm89INS1_16FlashAttnFwdSm80INS1_25CollectiveMainloopFwdSm80ILi8ELi1ELb1EN4cute5tupleIJNS5_1CILi128EEENS7_ILi48EEENS7_ILi256EEEEEELi256ENS_10bfloat16_tEfNS_4arch4Sm80ELb0ELb0ELb0ELb1ELb0ELb0ELb1ELb1EEENS1_21CollectiveEpilogueFwdINS6_IJS8_SA_S9_EEENS6_IJNS7_ILi1EEESI_SI_EEESC_SE_Li256ELb1ELb1ELb1ELb0EEENS1_36VarlenDynamicPersistentTileSchedulerILi128ELi48ELi256ELi256ELb1ELb1ELb0ELb0ELb1ELb1EEEEEEEEEvNT_6ParamsE)
        .other          _ZN7cutlass13device_kernelIN5flash19enable_sm80_to_sm89INS1_16FlashAttnFwdSm80INS1_25CollectiveMainloopFwdSm80ILi8ELi1ELb1EN4cute5tupleIJNS5_1CILi128EEENS7_ILi48EEENS7_ILi256EEEEEELi256ENS_10bfloat16_tEfNS_4arch4Sm80ELb0ELb0ELb0ELb1ELb0ELb0ELb1ELb1EEENS1_21CollectiveEpilogueFwdINS6_IJS8_SA_S9_EEENS6_IJNS7_ILi1EEESI_SI_EEESC_SE_Li256ELb1ELb1ELb1ELb0EEENS1_36VarlenDynamicPersistentTileSchedulerILi128ELi48ELi256ELi256ELb1ELb1ELb0ELb0ELb1ELb1EEEEEEEEEvNT_6ParamsE,@"STO_CUDA_ENTRY STV_DEFAULT"
_ZN7cutlass13device_kernelIN5flash19enable_sm80_to_sm89INS1_16FlashAttnFwdSm80INS1_25CollectiveMainloopFwdSm80ILi8ELi1ELb1EN4cute5tupleIJNS5_1CILi128EEENS7_ILi48EEENS7_ILi256EEEEEELi256ENS_10bfloat16_tEfNS_4arch4Sm80ELb0ELb0ELb0ELb1ELb0ELb0ELb1ELb1EEENS1_21CollectiveEpilogueFwdINS6_IJS8_SA_S9_EEENS6_IJNS7_ILi1EEESI_SI_EEESC_SE_Li256ELb1ELb1ELb1ELb0EEENS1_36VarlenDynamicPersistentTileSchedulerILi128ELi48ELi256ELi256ELb1ELb1ELb0ELb0ELb1ELb1EEEEEEEEEvNT_6ParamsE:
[----:B------:R-:W-:Y:S01]  /*0000*/  LDC R1, c[0x0][0x37c] ;  /* 0x0000df00ff017b82 */ /* 0x000fe20000000800 */
[----:B------:R-:W-:Y:S05]  /*0010*/  EXIT ;  /* 0x000000000000794d */ /* 0x000fea0003800000 */
.L_x_19:
        /* <DEDUP_REMOVED lines=14> */
.L_x_55:


//--------------------- .text._ZN7cutlass13device_kernelIN5flash19enable_sm80_to_sm89INS1_16FlashAttnFwdSm80INS1_25CollectiveMainloopFwdSm80ILi8ELi1ELb0EN4cute5tupleIJNS5_1CILi128EEENS7_ILi32EEENS7_ILi256EEEEEELi256ENS_10bfloat16_tEfNS_4arch4Sm80ELb0ELb0ELb0ELb1ELb0ELb1ELb1ELb1EEENS1_21CollectiveEpilogueFwdINS6_IJS8_SA_S9_EEENS6_IJNS7_ILi1EEESI_SI_EEESC_SE_Li256ELb1ELb1ELb1ELb0EEENS1_36VarlenDynamicPersistentTileSchedulerILi128ELi32ELi256ELi256ELb1ELb1ELb0ELb0ELb1ELb1EEEEEEEEEvNT_6ParamsE --------------------------
	.section	.text._ZN7cutlass13device_kernelIN5flash19enable_sm80_to_sm89INS1_16FlashAttnFwdSm80INS1_25CollectiveMainloopFwdSm80ILi8ELi1ELb0EN4cute5tupleIJNS5_1CILi128EEENS7_ILi32EEENS7_ILi256EEEEEELi256ENS_10bfloat16_tEfNS_4arch4Sm80ELb0ELb0ELb0ELb1ELb0ELb1ELb1ELb1EEENS1_21CollectiveEpilogueFwdINS6_IJS8_SA_S9_EEENS6_IJNS7_ILi1EEESI_SI_EEESC_SE_Li256ELb1ELb1ELb1ELb0EEENS1_36VarlenDynamicPersistentTileSchedulerILi128ELi32ELi256ELi256ELb1ELb1ELb0ELb0ELb1ELb1EEEEEEEEEvNT_6ParamsE,"ax",@progbits
	.align	128
.text._ZN7cutlass13device_kernelIN5flash19enable_sm80_to_sm89INS1_16FlashAttnFwdSm80INS1_25CollectiveMainloopFwdSm80ILi8ELi1ELb0EN4cute5tupleIJNS5_1CILi128EEENS7_ILi32EEENS7_ILi256EEEEEELi256ENS_10bfloat16_tEfNS_4arch4Sm80ELb0ELb0ELb0ELb1ELb0ELb1ELb1ELb1EEENS1_21CollectiveEpilogueFwdINS6_IJS8_SA_S9_EEENS6_IJNS7_ILi1EEESI_SI_EEESC_SE_Li256ELb1ELb1ELb1ELb0EEENS1_36VarlenDynamicPersistentTileSchedulerILi128ELi32ELi256ELi256ELb1ELb1ELb0ELb0ELb1ELb1EEEEEEEEEvNT_6ParamsE:
        .type           _ZN7cutlass13device_kernelIN5flash19enable_sm80_to_sm89INS1_16FlashAttnFwdSm80INS1_25CollectiveMainloopFwdSm80ILi8ELi1ELb0EN4cute5tupleIJNS5_1CILi128EEENS7_ILi32EEENS7_ILi256EEEEEELi256ENS_10bfloat16_tEfNS_4arch4Sm80ELb0ELb0ELb0ELb1ELb0ELb1ELb1ELb1EEENS1_21CollectiveEpilogueFwdINS6_IJS8_SA_S9_EEENS6_IJNS7_ILi1EEESI_SI_EEESC_SE_Li256ELb1ELb1ELb1ELb0EEENS1_36VarlenDynamicPersistentTileSchedulerILi128ELi32ELi256ELi256ELb1ELb1ELb0ELb0ELb1ELb1EEEEEEEEEvNT_6ParamsE,@function
        .size           _ZN7cutlass13device_kernelIN5flash19enable_sm80_to_sm89INS1_16FlashAttnFwdSm80INS1_25CollectiveMainloopFwdSm80ILi8ELi1ELb0EN4cute5tupleIJNS5_1CILi128EEENS7_ILi32EEENS7_ILi256EEEEEELi256ENS_10bfloat16_tEfNS_4arch4Sm80ELb0ELb0ELb0ELb1ELb0ELb1ELb1ELb1EEENS1_21CollectiveEpilogueFwdINS6_IJS8_SA_S9_EEENS6_IJNS7_ILi1EEESI_SI_EEESC_SE_Li256ELb1ELb1ELb1ELb0EEENS1_36VarlenDynamicPersistentTileSchedulerILi128ELi32ELi256ELi256ELb1ELb1ELb0ELb0ELb1ELb1EEEEEEEEEvNT_6ParamsE,(.L_x_56 - _ZN7cutlass13device_kernelIN5flash19enable_sm80_to_sm89INS1_16FlashAttnFwdSm80INS1_25CollectiveMainloopFwdSm80ILi8ELi1ELb0EN4cute5tupleIJNS5_1CILi128EEENS7_ILi32EEENS7_ILi256EEEEEELi256ENS_10bfloat16_tEfNS_4arch4Sm80ELb0ELb0ELb0ELb1ELb0ELb1ELb1ELb1EEENS1_21CollectiveEpilogueFwdINS6_IJS8_SA_S9_EEENS6_IJNS7_ILi1EEESI_SI_EEESC_SE_Li256ELb1ELb1ELb1ELb0EEENS1_36VarlenDynamicPersistentTileSchedulerILi128ELi32ELi256ELi256ELb1ELb1ELb0ELb0ELb1ELb1EEEEEEEEEvNT_6ParamsE)
        .other          _ZN7cutlass13device_kernelIN5flash19enable_sm80_to_sm89INS1_16FlashAttnFwdSm80INS1_25CollectiveMainloopFwdSm80ILi8ELi1ELb0EN4cute5tupleIJNS5_1CILi128EEENS7_ILi32EEENS7_ILi256EEEEEELi256ENS_10bfloat16_tEfNS_4arch4Sm80ELb0ELb0ELb0ELb1ELb0ELb1ELb1ELb1EEENS1_21CollectiveEpilogueFwdINS6_IJS8_SA_S9_EEENS6_IJNS7_ILi1EEESI_SI_EEESC_SE_Li256ELb1ELb1ELb1ELb0EEENS1_36VarlenDynamicPersistentTileSchedulerILi128ELi32ELi256ELi256ELb1ELb1ELb0ELb0ELb1ELb1EEEEEEEEEvNT_6ParamsE,@"STO_CUDA_ENTRY STV_DEFAULT"
_ZN7cutlass13device_kernelIN5flash19enable_sm80_to_sm89INS1_16FlashAttnFwdSm80INS1_25CollectiveMainloopFwdSm80ILi8ELi1ELb0EN4cute5tupleIJNS5_1CILi128EEENS7_ILi32EEENS7_ILi256EEEEEELi256ENS_10bfloat16_tEfNS_4arch4Sm80ELb0ELb0ELb0ELb1ELb0ELb1ELb1ELb1EEENS1_21CollectiveEpilogueFwdINS6_IJS8_SA_S9_EEENS6_IJNS7_ILi1EEESI_SI_EEESC_SE_Li256ELb1ELb1ELb1ELb0EEENS1_36VarlenDynamicPersistentTileSchedulerILi128ELi32ELi256ELi256ELb1ELb1ELb0ELb0ELb1ELb1EEEEEEEEEvNT_6ParamsE:
[----:B------:R-:W-:Y:S01]  /*0000*/  LDC R1, c[0x0][0x37c] ;  /* 0x0000df00ff017b82 */ /* 0x000fe20000000800 */
[----:B------:R-:W-:Y:S05]  /*0010*/  EXIT ;  /* 0x000000000000794d */ /* 0x000fea0003800000 */
.L_x_20:
        /* <DEDUP_REMOVED lines=14> */
.L_x_56:


//--------------------- .text._ZN7cutlass13device_kernelIN5flash19enable_sm80_to_sm89INS1_16FlashAttnFwdSm80INS1_25CollectiveMainloopFwdSm80ILi8ELi1ELb1EN4cute5tupleIJNS5_1CILi128EEENS7_ILi48EEENS7_ILi256EEEEEELi256ENS_10bfloat16_tEfNS_4arch4Sm80ELb0ELb1ELb0ELb0ELb0ELb0ELb1ELb1EEENS1_21CollectiveEpilogueFwdINS6_IJS8_SA_S9_EEENS6_IJNS7_ILi1EEESI_SI_EEESC_SE_Li256ELb0ELb1ELb1ELb0EEENS1_19SingleTileSchedulerILb0ELb1ELb1ELi128EEEEEEEEEvNT_6ParamsE --------------------------
	.section	.text._ZN7cutlass13device_kernelIN5flash19enable_sm80_to_sm89INS1_16FlashAttnFwdSm80INS1_25CollectiveMainloopFwdSm80ILi8ELi1ELb1EN4cute5tupleIJNS5_1CILi128EEENS7_ILi48EEENS7_ILi256EEEEEELi256ENS_10bfloat16_tEfNS_4arch4Sm80ELb0ELb1ELb0ELb0ELb0ELb0ELb1ELb1EEENS1_21CollectiveEpilogueFwdINS6_IJS8_SA_S9_EEENS6_IJNS7_ILi1EEESI_SI_EEESC_SE_Li256ELb0ELb1ELb1ELb0EEENS1_19SingleTileSchedulerILb0ELb1ELb1ELi128EEEEEEEEEvNT_6ParamsE,"ax",@progbits
	.align	128
.text._ZN7cutlass13device_kernelIN5flash19enable_sm80_to_sm89INS1_16FlashAttnFwdSm80INS1_25CollectiveMainloopFwdSm80ILi8ELi1ELb1EN4cute5tupleIJNS5_1CILi128EEENS7_ILi48EEENS7_ILi256EEEEEELi256ENS_10bfloat16_tEfNS_4arch4Sm80ELb0ELb1ELb0ELb0ELb0ELb0ELb1ELb1EEENS1_21CollectiveEpilogueFwdINS6_IJS8_SA_S9_EEENS6_IJNS7_ILi1EEESI_SI_EEESC_SE_Li256ELb0ELb1ELb1ELb0EEENS1_19SingleTileSchedulerILb0ELb1ELb1ELi128EEEEEEEEEvNT_6ParamsE:
        .type           _ZN7cutlass13device_kernelIN5flash19enable_sm80_to_sm89INS1_16FlashAttnFwdSm80INS1_25CollectiveMainloopFwdSm80ILi8ELi1ELb1EN4cute5tupleIJNS5_1CILi128EEENS7_ILi48EEENS7_ILi256EEEEEELi256ENS_10bfloat16_tEfNS_4arch4Sm80ELb0ELb1ELb0ELb0ELb0ELb0ELb1ELb1EEENS1_21CollectiveEpilogueFwdINS6_IJS8_SA_S9_EEENS6_IJNS7_ILi1EEESI_SI_EEESC_SE_Li256ELb0ELb1ELb1ELb0EEENS1_19SingleTileSchedulerILb0ELb1ELb1ELi128EEEEEEEEEvNT_6ParamsE,@function
        .size           _ZN7cutlass13device_kernelIN5flash19enable_sm80_to_sm89INS1_16FlashAttnFwdSm80INS1_25CollectiveMainloopFwdSm80ILi8ELi1ELb1EN4cute5tupleIJNS5_1CILi128EEENS7_ILi48EEENS7_ILi256EEEEEELi256ENS_10bfloat16_tEfNS_4arch4Sm80ELb0ELb1ELb0ELb0ELb0ELb0ELb1ELb1EEENS1_21CollectiveEpilogueFwdINS6_IJS8_SA_S9_EEENS6_IJNS7_ILi1EEESI_SI_EEESC_SE_Li256ELb0ELb1ELb1ELb0EEENS1_19SingleTileSchedulerILb0ELb1ELb1ELi128EEEEEEEEEvNT_6ParamsE,(.L_x_57 - _ZN7cutlass13device_kernelIN5flash19enable_sm80_to_sm89INS1_16FlashAttnFwdSm80INS1_25CollectiveMainloopFwdSm80ILi8ELi1ELb1EN4cute5tupleIJNS5_1CILi128EEENS7_ILi48EEENS7_ILi256EEEEEELi256ENS_10bfloat16_tEfNS_4arch4Sm80ELb0ELb1ELb0ELb0ELb0ELb0ELb1ELb1EEENS1_21CollectiveEpilogueFwdINS6_IJS8_SA_S9_EEENS6_IJNS7_ILi1EEESI_SI_EEESC_SE_Li256ELb0ELb1ELb1ELb0EEENS1_19SingleTileSchedulerILb0ELb1ELb1ELi128EEEEEEEEEvNT_6ParamsE)
        .other          _ZN7cutlass13device_kernelIN5flash19enable_sm80_to_sm89INS1_16FlashAttnFwdSm80INS1_25CollectiveMainloopFwdSm80ILi8ELi1ELb1EN4cute5tupleIJNS5_1CILi128EEENS7_ILi48EEENS7_ILi256EEEEEELi256ENS_10bfloat16_tEfNS_4arch4Sm80ELb0ELb1ELb0ELb0ELb0ELb0ELb1ELb1EEENS1_21CollectiveEpilogueFwdINS6_IJS8_SA_S9_EEENS6_IJNS7_ILi1EEESI_SI_EEESC_SE_Li256ELb0ELb1ELb1ELb0EEENS1_19SingleTileSchedulerILb0ELb1ELb1ELi128EEEEEEEEEvNT_6ParamsE,@"STO_CUDA_ENTRY STV_DEFAULT"
_ZN7cutlass13device_kernelIN5flash19enable_sm80_to_sm89INS1_16FlashAttnFwdSm80INS1_25CollectiveMainloopFwdSm80ILi8ELi1ELb1EN4cute5tupleIJNS5_1CILi128EEENS7_ILi48EEENS7_ILi256EEEEEELi256ENS_10bfloat16_tEfNS_4arch4Sm80ELb0ELb1ELb0ELb0ELb0ELb0ELb1ELb1EEENS1_21CollectiveEpilogueFwdINS6_IJS8_SA_S9_EEENS6_IJNS7_ILi1EEESI_SI_EEESC_SE_Li256ELb0ELb1ELb1ELb0EEENS1_19SingleTileSchedulerILb0ELb1ELb1ELi128EEEEEEEEEvNT_6ParamsE:
[----:B------:R-:W-:Y:S01]  /*0000*/  LDC R1, c[0x0][0x37c] ;  /* 0x0000df00ff017b82 */ /* 0x000fe20000000800 */
[----:B------:R-:W-:Y:S05]  /*0010*/  EXIT ;  /* 0x000000000000794d */ /* 0x000fea0003800000 */
.L_x_21:
        /* <DEDUP_REMOVED lines=14> */
.L_x_57:


//--------------------- .text._ZN7cutlass13device_kernelIN5flash19enable_sm80_to_sm89INS1_16FlashAttnFwdSm80INS1_25CollectiveMainloopFwdSm80ILi8ELi1ELb1EN4cute5tupleIJNS5_1CILi128EEENS7_ILi48EEENS7_ILi256EEEEEELi256ENS_10bfloat16_tEfNS_4arch4Sm80ELb0ELb1ELb0ELb1ELb0ELb0ELb1ELb1EEENS1_21CollectiveEpilogueFwdINS6_IJS8_SA_S9_EEENS6_IJNS7_ILi1EEESI_SI_EEESC_SE_Li256ELb1ELb1ELb1ELb0EEENS1_36VarlenDynamicPersistentTileSchedulerILi128ELi48ELi256ELi256ELb1ELb1ELb0ELb1ELb0ELb1EEEEEEEEEvNT_6ParamsE --------------------------
	.section	.text._ZN7cutlass13device_kernelIN5flash19enable_sm80_to_sm89INS1_16FlashAttnFwdSm80INS1_25CollectiveMainloopFwdSm80ILi8ELi1ELb1EN4cute5tupleIJNS5_1CILi128EEENS7_ILi48EEENS7_ILi256EEEEEELi256ENS_10bfloat16_tEfNS_4arch4Sm80ELb0ELb1ELb0ELb1ELb0ELb0ELb1ELb1EEENS1_21CollectiveEpilogueFwdINS6_IJS8_SA_S9_EEENS6_IJNS7_ILi1EEESI_SI_EEESC_SE_Li256ELb1ELb1ELb1ELb0EEENS1_36VarlenDynamicPersistentTileSchedulerILi128ELi48ELi256ELi256ELb1ELb1ELb0ELb1ELb0ELb1EEEEEEEEEvNT_6ParamsE,"ax",@progbits
	.align	128
.text._ZN7cutlass13device_kernelIN5flash19enable_sm80_to_sm89INS1_16FlashAttnFwdSm80INS1_25CollectiveMainloopFwdSm80ILi8ELi1ELb1EN4cute5tupleIJNS5_1CILi128EEENS7_ILi48EEENS7_ILi256EEEEEELi256ENS_10bfloat16_tEfNS_4arch4Sm80ELb0ELb1ELb0ELb1ELb0ELb0ELb1ELb1EEENS1_21CollectiveEpilogueFwdINS6_IJS8_SA_S9_EEENS6_IJNS7_ILi1EEESI_SI_EEESC_SE_Li256ELb1ELb1ELb1ELb0EEENS1_36VarlenDynamicPersistentTileSchedulerILi128ELi48ELi256ELi256ELb1ELb1ELb0ELb1ELb0ELb1EEEEEEEEEvNT_6ParamsE:
        .type           _ZN7cutlass13device_kernelIN5flash19enable_sm80_to_sm89INS1_16FlashAttnFwdSm80INS1_25CollectiveMainloopFwdSm80ILi8ELi1ELb1EN4cute5tupleIJNS5_1CILi128EEENS7_ILi48EEENS7_ILi256EEEEEELi256ENS_10bfloat16_tEfNS_4arch4Sm80ELb0ELb1ELb0ELb1ELb0ELb0ELb1ELb1EEENS1_21CollectiveEpilogueFwdINS6_IJS8_SA_S9_EEENS6_IJNS7_ILi1EEESI_SI_EEESC_SE_Li256ELb1ELb1ELb1ELb0EEENS1_36VarlenDynamicPersistentTileSchedulerILi128ELi48ELi256ELi256ELb1ELb1ELb0ELb1ELb0ELb1EEEEEEEEEvNT_6ParamsE,@function
        .size           _ZN7cutlass13device_kernelIN5flash19enable_sm80_to_sm89INS1_16FlashAttnFwdSm80INS1_25CollectiveMainloopFwdSm80ILi8ELi1ELb1EN4cute5tupleIJNS5_1CILi128EEENS7_ILi48EEENS7_ILi256EEEEEELi256ENS_10bfloat16_tEfNS_4arch4Sm80ELb0ELb1ELb0ELb1ELb0ELb0ELb1ELb1EEENS1_21CollectiveEpilogueFwdINS6_IJS8_SA_S9_EEENS6_IJNS7_ILi1EEESI_SI_EEESC_SE_Li256ELb1ELb1ELb1ELb0EEENS1_36VarlenDynamicPersistentTileSchedulerILi128ELi48ELi256ELi256ELb1ELb1ELb0ELb1ELb0ELb1EEEEEEEEEvNT_6ParamsE,(.L_x_58 - _ZN7cutlass13device_kernelIN5flash19enable_sm80_to_sm89INS1_16FlashAttnFwdSm80INS1_25CollectiveMainloopFwdSm80ILi8ELi1ELb1EN4cute5tupleIJNS5_1CILi128EEENS7_ILi48EEENS7_ILi256EEEEEELi256ENS_10bfloat16_tEfNS_4arch4Sm80ELb0ELb1ELb0ELb1ELb0ELb0ELb1ELb1EEENS1_21CollectiveEpilogueFwdINS6_IJS8_SA_S9_EEENS6_IJNS7_ILi1EEESI_SI_EEESC_SE_Li256ELb1ELb1ELb1ELb0EEENS1_36VarlenDynamicPersistentTileSchedulerILi128ELi48ELi256ELi256ELb1ELb1ELb0ELb1ELb0ELb1EEEEEEEEEvNT_6ParamsE)
        .other          _ZN7cutlass13device_kernelIN5flash19enable_sm80_to_sm89INS1_16FlashAttnFwdSm80INS1_25CollectiveMainloopFwdSm80ILi8ELi1ELb1EN4cute5tupleIJNS5_1CILi128EEENS7_ILi48EEENS7_ILi256EEEEEELi256ENS_10bfloat16_tEfNS_4arch4Sm80ELb0ELb1ELb0ELb1ELb0ELb0ELb1ELb1EEENS1_21CollectiveEpilogueFwdINS6_IJS8_SA_S9_EEENS6_IJNS7_ILi1EEESI_SI_EEESC_SE_Li256ELb1ELb1ELb1ELb0EEENS1_36VarlenDynamicPersistentTileSchedulerILi128ELi48ELi256ELi256ELb1ELb1ELb0ELb1ELb0ELb1EEEEEEEEEvNT_6ParamsE,@"STO_CUDA_ENTRY STV_DEFAULT"
_ZN7cutlass13device_kernelIN5flash19enable_sm80_to_sm89INS1_16FlashAttnFwdSm80INS1_25CollectiveMainloopFwdSm80ILi8ELi1ELb1EN4cute5tupleIJNS5_1CILi128EEENS7_ILi48EEENS7_ILi256EEEEEELi256ENS_10bfloat16_tEfNS_4arch4Sm80ELb0ELb1ELb0ELb1ELb0ELb0ELb1ELb1EEENS1_21CollectiveEpilogueFwdINS6_IJS8_SA_S9_EEENS6_IJNS7_ILi1EEESI_SI_EEESC_SE_Li256ELb1ELb1ELb1ELb0EEENS1_36VarlenDynamicPersistentTileSchedulerILi128ELi48ELi256ELi256ELb1ELb1ELb0ELb1ELb0ELb1EEEEEEEEEvNT_6ParamsE:
[----:B------:R-:W-:Y:S01]  /*0000*/  LDC R1, c[0x0][0x37c] ;  /* 0x0000df00ff017b82 */ /* 0x000fe20000000800 */
[----:B------:R-:W-:Y:S05]  /*0010*/  EXIT ;  /* 0x000000000000794d */ /* 0x000fea0003800000 */
.L_x_22:
        /* <DEDUP_REMOVED lines=14> */
.L_x_58:


//--------------------- .text._ZN7cutlass13device_kernelIN5flash19enable_sm80_to_sm89INS1_16FlashAttnFwdSm80INS1_25CollectiveMainloopFwdSm80ILi8ELi1ELb0EN4cute5tupleIJNS5_1CILi128EEENS7_ILi32EEENS7_ILi256EEEEEELi256ENS_10bfloat16_tEfNS_4arch4Sm80ELb0ELb1ELb0ELb1ELb0ELb1ELb1ELb1EEENS1_21CollectiveEpilogueFwdINS6_IJS8_SA_S9_EEENS6_IJNS7_ILi1EEESI_SI_EEESC_SE_Li256ELb1ELb1ELb1ELb0EEENS1_36VarlenDynamicPersistentTileSchedulerILi128ELi32ELi256ELi256ELb1ELb1ELb0ELb1ELb0ELb1EEEEEEEEEvNT_6ParamsE --------------------------
	.section	.text._ZN7cutlass13device_kernelIN5flash19enable_sm80_to_sm89INS1_16FlashAttnFwdSm80INS1_25CollectiveMainloopFwdSm80ILi8ELi1ELb0EN4cute5tupleIJNS5_1CILi128EEENS7_ILi32EEENS7_ILi256EEEEEELi256ENS_10bfloat16_tEfNS_4arch4Sm80ELb0ELb1ELb0ELb1ELb0ELb1ELb1ELb1EEENS1_21CollectiveEpilogueFwdINS6_IJS8_SA_S9_EEENS6_IJNS7_ILi1EEESI_SI_EEESC_SE_Li256ELb1ELb1ELb1ELb0EEENS1_36VarlenDynamicPersistentTileSchedulerILi128ELi32ELi256ELi256ELb1ELb1ELb0ELb1ELb0ELb1EEEEEEEEEvNT_6ParamsE,"ax",@progbits
	.align	128
.text._ZN7cutlass13device_kernelIN5flash19enable_sm80_to_sm89INS1_16FlashAttnFwdSm80INS1_25CollectiveMainloopFwdSm80ILi8ELi1ELb0EN4cute5tupleIJNS5_1CILi128EEENS7_ILi32EEENS7_ILi256EEEEEELi256ENS_10bfloat16_tEfNS_4arch4Sm80ELb0ELb1ELb0ELb1ELb0ELb1ELb1ELb1EEENS1_21CollectiveEpilogueFwdINS6_IJS8_SA_S9_EEENS6_IJNS7_ILi1EEESI_SI_EEESC_SE_Li256ELb1ELb1ELb1ELb0EEENS1_36VarlenDynamicPersistentTileSchedulerILi128ELi32ELi256ELi256ELb1ELb1ELb0ELb1ELb0ELb1EEEEEEEEEvNT_6ParamsE:
        .type           _ZN7cutlass13device_kernelIN5flash19enable_sm80_to_sm89INS1_16FlashAttnFwdSm80INS1_25CollectiveMainloopFwdSm80ILi8ELi1ELb0EN4cute5tupleIJNS5_1CILi128EEENS7_ILi32EEENS7_ILi256EEEEEELi256ENS_10bfloat16_tEfNS_4arch4Sm80ELb0ELb1ELb0ELb1ELb0ELb1ELb1ELb1EEENS1_21CollectiveEpilogueFwdINS6_IJS8_SA_S9_EEENS6_IJNS7_ILi1EEESI_SI_EEESC_SE_Li256ELb1ELb1ELb1ELb0EEENS1_36VarlenDynamicPersistentTileSchedulerILi128ELi32ELi256ELi256ELb1ELb1ELb0ELb1ELb0ELb1EEEEEEEEEvNT_6ParamsE,@function
        .size           _ZN7cutlass13device_kernelIN5flash19enable_sm80_to_sm89INS1_16FlashAttnFwdSm80INS1_25CollectiveMainloopFwdSm80ILi8ELi1ELb0EN4cute5tupleIJNS5_1CILi128EEENS7_ILi32EEENS7_ILi256EEEEEELi256ENS_10bfloat16_tEfNS_4arch4Sm80ELb0ELb1ELb0ELb1ELb0ELb1ELb1ELb1EEENS1_21CollectiveEpilogueFwdINS6_IJS8_SA_S9_EEENS6_IJNS7_ILi1EEESI_SI_EEESC_SE_Li256ELb1ELb1ELb1ELb0EEENS1_36VarlenDynamicPersistentTileSchedulerILi128ELi32ELi256ELi256ELb1ELb1ELb0ELb1ELb0ELb1EEEEEEEEEvNT_6ParamsE,(.L_x_59 - _ZN7cutlass13device_kernelIN5flash19enable_sm80_to_sm89INS1_16FlashAttnFwdSm80INS1_25CollectiveMainloopFwdSm80ILi8ELi1ELb0EN4cute5tupleIJNS5_1CILi128EEENS7_ILi32EEENS7_ILi256EEEEEELi256ENS_10bfloat16_tEfNS_4arch4Sm80ELb0ELb1ELb0ELb1ELb0ELb1ELb1ELb1EEENS1_21CollectiveEpilogueFwdINS6_IJS8_SA_S9_EEENS6_IJNS7_ILi1EEESI_SI_EEESC_SE_Li256ELb1ELb1ELb1ELb0EEENS1_36VarlenDynamicPersistentTileSchedulerILi128ELi32ELi256ELi256ELb1ELb1ELb0ELb1ELb0ELb1EEEEEEEEEvNT_6ParamsE)
        .other          _ZN7cutlass13device_kernelIN5flash19enable_sm80_to_sm89INS1_16FlashAttnFwdSm80INS1_25CollectiveMainloopFwdSm80ILi8ELi1ELb0EN4cute5tupleIJNS5_1CILi128EEENS7_ILi32EEENS7_ILi256EEEEEELi256ENS_10bfloat16_tEfNS_4arch4Sm80ELb0ELb1ELb0ELb1ELb0ELb1ELb1ELb1EEENS1_21CollectiveEpilogueFwdINS6_IJS8_SA_S9_EEENS6_IJNS7_ILi1EEESI_SI_EEESC_SE_Li256ELb1ELb1ELb1ELb0EEENS1_36VarlenDynamicPersistentTileSchedulerILi128ELi32ELi256ELi256ELb1ELb1ELb0ELb1ELb0ELb1EEEEEEEEEvNT_6ParamsE,@"STO_CUDA_ENTRY STV_DEFAULT"
_ZN7cutlass13device_kernelIN5flash19enable_sm80_to_sm89INS1_16FlashAttnFwdSm80INS1_25CollectiveMainloopFwdSm80ILi8ELi1ELb0EN4cute5tupleIJNS5_1CILi128EEENS7_ILi32EEENS7_ILi256EEEEEELi256ENS_10bfloat16_tEfNS_4arch4Sm80ELb0ELb1ELb0ELb1ELb0ELb1ELb1ELb1EEENS1_21CollectiveEpilogueFwdINS6_IJS8_SA_S9_EEENS6_IJNS7_ILi1EEESI_SI_EEESC_SE_Li256ELb1ELb1ELb1ELb0EEENS1_36VarlenDynamicPersistentTileSchedulerILi128ELi32ELi256ELi256ELb1ELb1ELb0ELb1ELb0ELb1EEEEEEEEEvNT_6ParamsE:
[----:B------:R-:W-:Y:S01]  /*0000*/  LDC R1, c[0x0][0x37c] ;  /* 0x0000df00ff017b82 */ /* 0x000fe20000000800 */
[----:B------:R-:W-:Y:S05]  /*0010*/  EXIT ;  /* 0x000000000000794d */ /* 0x000fea0003800000 */
.L_x_23:
        /* <DEDUP_REMOVED lines=14> */
.L_x_59:


//--------------------- .text._ZN7cutlass13device_kernelIN5flash19enable_sm80_to_sm89INS1_16FlashAttnFwdSm80INS1_25CollectiveMainloopFwdSm80ILi8ELi1ELb1EN4cute5tupleIJNS5_1CILi128EEENS7_ILi64EEENS7_ILi256EEEEEELi256ENS_10bfloat16_tEfNS_4arch4Sm80ELb1ELb0ELb0ELb0ELb0ELb0ELb1ELb1EEENS1_21CollectiveEpilogueFwdINS6_IJS8_SA_S9_EEENS6_IJNS7_ILi1EEESI_SI_EEESC_SE_Li256ELb0ELb1ELb1ELb0EEENS1_30DynamicPersistentTileSchedulerILi256ELi256ELb1ELb1ELb0EEEEEEEEEvNT_6ParamsE --------------------------
	.section	.text._ZN7cutlass13device_kernelIN5flash19enable_sm80_to_sm89INS1_16FlashAttnFwdSm80INS1_25CollectiveMainloopFwdSm80ILi8ELi1ELb1EN4cute5tupleIJNS5_1CILi128EEENS7_ILi64EEENS7_ILi256EEEEEELi256ENS_10bfloat16_tEfNS_4arch4Sm80ELb1ELb0ELb0ELb0ELb0ELb0ELb1ELb1EEENS1_21CollectiveEpilogueFwdINS6_IJS8_SA_S9_EEENS6_IJNS7_ILi1EEESI_SI_EEESC_SE_Li256ELb0ELb1ELb1ELb0EEENS1_30DynamicPersistentTileSchedulerILi256ELi256ELb1ELb1ELb0EEEEEEEEEvNT_6ParamsE,"ax",@progbits
	.align	128
.text._ZN7cutlass13device_kernelIN5flash19enable_sm80_to_sm89INS1_16FlashAttnFwdSm80INS1_25CollectiveMainloopFwdSm80ILi8ELi1ELb1EN4cute5tupleIJNS5_1CILi128EEENS7_ILi64EEENS7_ILi256EEEEEELi256ENS_10bfloat16_tEfNS_4arch4Sm80ELb1ELb0ELb0ELb0ELb0ELb0ELb1ELb1EEENS1_21CollectiveEpilogueFwdINS6_IJS8_SA_S9_EEENS6_IJNS7_ILi1EEESI_SI_EEESC_SE_Li256ELb0ELb1ELb1ELb0EEENS1_30DynamicPersistentTileSchedulerILi256ELi256ELb1ELb1ELb0EEEEEEEEEvNT_6ParamsE:
        .type           _ZN7cutlass13device_kernelIN5flash19enable_sm80_to_sm89INS1_16FlashAttnFwdSm80INS1_25CollectiveMainloopFwdSm80ILi8ELi1ELb1EN4cute5tupleIJNS5_1CILi128EEENS7_ILi64EEENS7_ILi256EEEEEELi256ENS_10bfloat16_tEfNS_4arch4Sm80ELb1ELb0ELb0ELb0ELb0ELb0ELb1ELb1EEENS1_21CollectiveEpilogueFwdINS6_IJS8_SA_S9_EEENS6_IJNS7_ILi1EEESI_SI_EEESC_SE_Li256ELb0ELb1ELb1ELb0EEENS1_30DynamicPersistentTileSchedulerILi256ELi256ELb1ELb1ELb0EEEEEEEEEvNT_6ParamsE,@function
        .size           _ZN7cutlass13device_kernelIN5flash19enable_sm80_to_sm89INS1_16FlashAttnFwdSm80INS1_25CollectiveMainloopFwdSm80ILi8ELi1ELb1EN4cute5tupleIJNS5_1CILi128EEENS7_ILi64EEENS7_ILi256EEEEEELi256ENS_10bfloat16_tEfNS_4arch4Sm80ELb1ELb0ELb0ELb0ELb0ELb0ELb1ELb1EEENS1_21CollectiveEpilogueFwdINS6_IJS8_SA_S9_EEENS6_IJNS7_ILi1EEESI_SI_EEESC_SE_Li256ELb0ELb1ELb1ELb0EEENS1_30DynamicPersistentTileSchedulerILi256ELi256ELb1ELb1ELb0EEEEEEEEEvNT_6ParamsE,(.L_x_60 - _ZN7cutlass13device_kernelIN5flash19enable_sm80_to_sm89INS1_16FlashAttnFwdSm80INS1_25CollectiveMainloopFwdSm80ILi8ELi1ELb1EN4cute5tupleIJNS5_1CILi128EEENS7_ILi64EEENS7_ILi256EEEEEELi256ENS_10bfloat16_tEfNS_4arch4Sm80ELb1ELb0ELb0ELb0ELb0ELb0ELb1ELb1EEENS1_21CollectiveEpilogueFwdINS6_IJS8_SA_S9_EEENS6_IJNS7_ILi1EEESI_SI_EEESC_SE_Li256ELb0ELb1ELb1ELb0EEENS1_30DynamicPersistentTileSchedulerILi256ELi256ELb1ELb1ELb0EEEEEEEEEvNT_6ParamsE)
        .other          _ZN7cutlass13device_kernelIN5flash19enable_sm80_to_sm89INS1_16FlashAttnFwdSm80INS1_25CollectiveMainloopFwdSm80ILi8ELi1ELb1EN4cute5tupleIJNS5_1CILi128EEENS7_ILi64EEENS7_ILi256EEEEEELi256ENS_10bfloat16_tEfNS_4arch4Sm80ELb1ELb0ELb0ELb0ELb0ELb0ELb1ELb1EEENS1_21CollectiveEpilogueFwdINS6_IJS8_SA_S9_EEENS6_IJNS7_ILi1EEESI_SI_EEESC_SE_Li256ELb0ELb1ELb1ELb0EEENS1_30DynamicPersistentTileSchedulerILi256ELi256ELb1ELb1ELb0EEEEEEEEEvNT_6ParamsE,@"STO_CUDA_ENTRY STV_DEFAULT"
_ZN7cutlass13device_kernelIN5flash19enable_sm80_to_sm89INS1_16FlashAttnFwdSm80INS1_25CollectiveMainloopFwdSm80ILi8ELi1ELb1EN4cute5tupleIJNS5_1CILi128EEENS7_ILi64EEENS7_ILi256EEEEEELi256ENS_10bfloat16_tEfNS_4arch4Sm80ELb1ELb0ELb0ELb0ELb0ELb0ELb1ELb1EEENS1_21CollectiveEpilogueFwdINS6_IJS8_SA_S9_EEENS6_IJNS7_ILi1EEESI_SI_EEESC_SE_Li256ELb0ELb1ELb1ELb0EEENS1_30DynamicPersistentTileSchedulerILi256ELi256ELb1ELb1ELb0EEEEEEEEEvNT_6ParamsE:
[----:B------:R-:W-:Y:S01]  /*0000*/  LDC R1, c[0x0][0x37c] ;  /* 0x0000df00ff017b82 */ /* 0x000fe20000000800 */
[----:B------:R-:W-:Y:S05]  /*0010*/  EXIT ;  /* 0x000000000000794d */ /* 0x000fea0003800000 */
.L_x_24:
        /* <DEDUP_REMOVED lines=14> */
.L_x_60:


//--------------------- .text._ZN7cutlass13device_kernelIN5flash19enable_sm80_to_sm89INS1_16FlashAttnFwdSm80INS1_25CollectiveMainloopFwdSm80ILi8ELi1ELb1EN4cute5tupleIJNS5_1CILi128EEENS7_ILi48EEENS7_ILi256EEEEEELi256ENS_10bfloat16_tEfNS_4arch4Sm80ELb1ELb0ELb0ELb1ELb0ELb0ELb1ELb1EEENS1_21CollectiveEpilogueFwdINS6_IJS8_SA_S9_EEENS6_IJNS7_ILi1EEESI_SI_EEESC_SE_Li256ELb1ELb1ELb1ELb0EEENS1_36VarlenDynamicPersistentTileSchedulerILi128ELi48ELi256ELi256ELb1ELb1ELb0ELb1ELb1ELb1EEEEEEEEEvNT_6ParamsE --------------------------
	.section	.text._ZN7cutlass13device_kernelIN5flash19enable_sm80_to_sm89INS1_16FlashAttnFwdSm80INS1_25CollectiveMainloopFwdSm80ILi8ELi1ELb1EN4cute5tupleIJNS5_1CILi128EEENS7_ILi48EEENS7_ILi256EEEEEELi256ENS_10bfloat16_tEfNS_4arch4Sm80ELb1ELb0ELb0ELb1ELb0ELb0ELb1ELb1EEENS1_21CollectiveEpilogueFwdINS6_IJS8_SA_S9_EEENS6_IJNS7_ILi1EEESI_SI_EEESC_SE_Li256ELb1ELb1ELb1ELb0EEENS1_36VarlenDynamicPersistentTileSchedulerILi128ELi48ELi256ELi256ELb1ELb1ELb0ELb1ELb1ELb1EEEEEEEEEvNT_6ParamsE,"ax",@progbits
	.align	128
.text._ZN7cutlass13device_kernelIN5flash19enable_sm80_to_sm89INS1_16FlashAttnFwdSm80INS1_25CollectiveMainloopFwdSm80ILi8ELi1ELb1EN4cute5tupleIJNS5_1CILi128EEENS7_ILi48EEENS7_ILi256EEEEEELi256ENS_10bfloat16_tEfNS_4arch4Sm80ELb1ELb0ELb0ELb1ELb0ELb0ELb1ELb1EEENS1_21CollectiveEpilogueFwdINS6_IJS8_SA_S9_EEENS6_IJNS7_ILi1EEESI_SI_EEESC_SE_Li256ELb1ELb1ELb1ELb0EEENS1_36VarlenDynamicPersistentTileSchedulerILi128ELi48ELi256ELi256ELb1ELb1ELb0ELb1ELb1ELb1EEEEEEEEEvNT_6ParamsE:
        .type           _ZN7cutlass13device_kernelIN5flash19enable_sm80_to_sm89INS1_16FlashAttnFwdSm80INS1_25CollectiveMainloopFwdSm80ILi8ELi1ELb1EN4cute5tupleIJNS5_1CILi128EEENS7_ILi48EEENS7_ILi256EEEEEELi256ENS_10bfloat16_tEfNS_4arch4Sm80ELb1ELb0ELb0ELb1ELb0ELb0ELb1ELb1EEENS1_21CollectiveEpilogueFwdINS6_IJS8_SA_S9_EEENS6_IJNS7_ILi1EEESI_SI_EEESC_SE_Li256ELb1ELb1ELb1ELb0EEENS1_36VarlenDynamicPersistentTileSchedulerILi128ELi48ELi256ELi256ELb1ELb1ELb0ELb1ELb1ELb1EEEEEEEEEvNT_6ParamsE,@function
        .size           _ZN7cutlass13device_kernelIN5flash19enable_sm80_to_sm89INS1_16FlashAttnFwdSm80INS1_25CollectiveMainloopFwdSm80ILi8ELi1ELb1EN4cute5tupleIJNS5_1CILi128EEENS7_ILi48EEENS7_ILi256EEEEEELi256ENS_10bfloat16_tEfNS_4arch4Sm80ELb1ELb0ELb0ELb1ELb0ELb0ELb1ELb1EEENS1_21CollectiveEpilogueFwdINS6_IJS8_SA_S9_EEENS6_IJNS7_ILi1EEESI_SI_EEESC_SE_Li256ELb1ELb1ELb1ELb0EEENS1_36VarlenDynamicPersistentTileSchedulerILi128ELi48ELi256ELi256ELb1ELb1ELb0ELb1ELb1ELb1EEEEEEEEEvNT_6ParamsE,(.L_x_61 - _ZN7cutlass13device_kernelIN5flash19enable_sm80_to_sm89INS1_16FlashAttnFwdSm80INS1_25CollectiveMainloopFwdSm80ILi8ELi1ELb1EN4cute5tupleIJNS5_1CILi128EEENS7_ILi48EEENS7_ILi256EEEEEELi256ENS_10bfloat16_tEfNS_4arch4Sm80ELb1ELb0ELb0ELb1ELb0ELb0ELb1ELb1EEENS1_21CollectiveEpilogueFwdINS6_IJS8_SA_S9_EEENS6_IJNS7_ILi1EEESI_SI_EEESC_SE_Li256ELb1ELb1ELb1ELb0EEENS1_36VarlenDynamicPersistentTileSchedulerILi128ELi48ELi256ELi256ELb1ELb1ELb0ELb1ELb1ELb1EEEEEEEEEvNT_6ParamsE)
        .other          _ZN7cutlass13device_kernelIN5flash19enable_sm80_to_sm89INS1_16FlashAttnFwdSm80INS1_25CollectiveMainloopFwdSm80ILi8ELi1ELb1EN4cute5tupleIJNS5_1CILi128EEENS7_ILi48EEENS7_ILi256EEEEEELi256ENS_10bfloat16_tEfNS_4arch4Sm80ELb1ELb0ELb0ELb1ELb0ELb0ELb1ELb1EEENS1_21CollectiveEpilogueFwdINS6_IJS8_SA_S9_EEENS6_IJNS7_ILi1EEESI_SI_EEESC_SE_Li256ELb1ELb1ELb1ELb0EEENS1_36VarlenDynamicPersistentTileSchedulerILi128ELi48ELi256ELi256ELb1ELb1ELb0ELb1ELb1ELb1EEEEEEEEEvNT_6ParamsE,@"STO_CUDA_ENTRY STV_DEFAULT"
_ZN7cutlass13device_kernelIN5flash19enable_sm80_to_sm89INS1_16FlashAttnFwdSm80INS1_25CollectiveMainloopFwdSm80ILi8ELi1ELb1EN4cute5tupleIJNS5_1CILi128EEENS7_ILi48EEENS7_ILi256EEEEEELi256ENS_10bfloat16_tEfNS_4arch4Sm80ELb1ELb0ELb0ELb1ELb0ELb0ELb1ELb1EEENS1_21CollectiveEpilogueFwdINS6_IJS8_SA_S9_EEENS6_IJNS7_ILi1EEESI_SI_EEESC_SE_Li256ELb1ELb1ELb1ELb0EEENS1_36VarlenDynamicPersistentTileSchedulerILi128ELi48ELi256ELi256ELb1ELb1ELb0ELb1ELb1ELb1EEEEEEEEEvNT_6ParamsE:
[----:B------:R-:W-:Y:S01]  /*0000*/  LDC R1, c[0x0][0x37c] ;  /* 0x0000df00ff017b82 */ /* 0x000fe20000000800 */
[----:B------:R-:W-:Y:S05]  /*0010*/  EXIT ;  /* 0x000000000000794d */ /* 0x000fea0003800000 */
.L_x_25:
        /* <DEDUP_REMOVED lines=14> */
.L_x_61:


//--------------------- .text._ZN7cutlass13device_kernelIN5flash19enable_sm80_to_sm89INS1_16FlashAttnFwdSm80INS1_25CollectiveMainloopFwdSm80ILi8ELi1ELb0EN4cute5tupleIJNS5_1CILi128EEENS7_ILi32EEENS7_ILi256EEEEEELi256ENS_10bfloat16_tEfNS_4arch4Sm80ELb1ELb0ELb0ELb1ELb0ELb1ELb1ELb1EEENS1_21CollectiveEpilogueFwdINS6_IJS8_SA_S9_EEENS6_IJNS7_ILi1EEESI_SI_EEESC_SE_Li256ELb1ELb1ELb1ELb0EEENS1_36VarlenDynamicPersistentTileSchedulerILi128ELi32ELi256ELi256ELb1ELb1ELb0ELb1ELb1ELb1EEEEEEEEEvNT_6ParamsE --------------------------
	.section	.text._ZN7cutlass13device_kernelIN5flash19enable_sm80_to_sm89INS1_16FlashAttnFwdSm80INS1_25CollectiveMainloopFwdSm80ILi8ELi1ELb0EN4cute5tupleIJNS5_1CILi128EEENS7_ILi32EEENS7_ILi256EEEEEELi256ENS_10bfloat16_tEfNS_4arch4Sm80ELb1ELb0ELb0ELb1ELb0ELb1ELb1ELb1EEENS1_21CollectiveEpilogueFwdINS6_IJS8_SA_S9_EEENS6_IJNS7_ILi1EEESI_SI_EEESC_SE_Li256ELb1ELb1ELb1ELb0EEENS1_36VarlenDynamicPersistentTileSchedulerILi128ELi32ELi256ELi256ELb1ELb1ELb0ELb1ELb1ELb1EEEEEEEEEvNT_6ParamsE,"ax",@progbits
	.align	128
.text._ZN7cutlass13device_kernelIN5flash19enable_sm80_to_sm89INS1_16FlashAttnFwdSm80INS1_25CollectiveMainloopFwdSm80ILi8ELi1ELb0EN4cute5tupleIJNS5_1CILi128EEENS7_ILi32EEENS7_ILi256EEEEEELi256ENS_10bfloat16_tEfNS_4arch4Sm80ELb1ELb0ELb0ELb1ELb0ELb1ELb1ELb1EEENS1_21CollectiveEpilogueFwdINS6_IJS8_SA_S9_EEENS6_IJNS7_ILi1EEESI_SI_EEESC_SE_Li256ELb1ELb1ELb1ELb0EEENS1_36VarlenDynamicPersistentTileSchedulerILi128ELi32ELi256ELi256ELb1ELb1ELb0ELb1ELb1ELb1EEEEEEEEEvNT_6ParamsE:
        .type           _ZN7cutlass13device_kernelIN5flash19enable_sm80_to_sm89INS1_16FlashAttnFwdSm80INS1_25CollectiveMainloopFwdSm80ILi8ELi1ELb0EN4cute5tupleIJNS5_1CILi128EEENS7_ILi32EEENS7_ILi256EEEEEELi256ENS_10bfloat16_tEfNS_4arch4Sm80ELb1ELb0ELb0ELb1ELb0ELb1ELb1ELb1EEENS1_21CollectiveEpilogueFwdINS6_IJS8_SA_S9_EEENS6_IJNS7_ILi1EEESI_SI_EEESC_SE_Li256ELb1ELb1ELb1ELb0EEENS1_36VarlenDynamicPersistentTileSchedulerILi128ELi32ELi256ELi256ELb1ELb1ELb0ELb1ELb1ELb1EEEEEEEEEvNT_6ParamsE,@function
        .size           _ZN7cutlass13device_kernelIN5flash19enable_sm80_to_sm89INS1_16FlashAttnFwdSm80INS1_25CollectiveMainloopFwdSm80ILi8ELi1ELb0EN4cute5tupleIJNS5_1CILi128EEENS7_ILi32EEENS7_ILi256EEEEEELi256ENS_10bfloat16_tEfNS_4arch4Sm80ELb1ELb0ELb0ELb1ELb0ELb1ELb1ELb1EEENS1_21CollectiveEpilogueFwdINS6_IJS8_SA_S9_EEENS6_IJNS7_ILi1EEESI_SI_EEESC_SE_Li256ELb1ELb1ELb1ELb0EEENS1_36VarlenDynamicPersistentTileSchedulerILi128ELi32ELi256ELi256ELb1ELb1ELb0ELb1ELb1ELb1EEEEEEEEEvNT_6ParamsE,(.L_x_62 - _ZN7cutlass13device_kernelIN5flash19enable_sm80_to_sm89INS1_16FlashAttnFwdSm80INS1_25CollectiveMainloopFwdSm80ILi8ELi1ELb0EN4cute5tupleIJNS5_1CILi128EEENS7_ILi32EEENS7_ILi256EEEEEELi256ENS_10bfloat16_tEfNS_4arch4Sm80ELb1ELb0ELb0ELb1ELb0ELb1ELb1ELb1EEENS1_21CollectiveEpilogueFwdINS6_IJS8_SA_S9_EEENS6_IJNS7_ILi1EEESI_SI_EEESC_SE_Li256ELb1ELb1ELb1ELb0EEENS1_36VarlenDynamicPersistentTileSchedulerILi128ELi32ELi256ELi256ELb1ELb1ELb0ELb1ELb1ELb1EEEEEEEEEvNT_6ParamsE)
        .other          _ZN7cutlass13device_kernelIN5flash19enable_sm80_to_sm89INS1_16FlashAttnFwdSm80INS1_25CollectiveMainloopFwdSm80ILi8ELi1ELb0EN4cute5tupleIJNS5_1CILi128EEENS7_ILi32EEENS7_ILi256EEEEEELi256ENS_10bfloat16_tEfNS_4arch4Sm80ELb1ELb0ELb0ELb1ELb0ELb1ELb1ELb1EEENS1_21CollectiveEpilogueFwdINS6_IJS8_SA_S9_EEENS6_IJNS7_ILi1EEESI_SI_EEESC_SE_Li256ELb1ELb1ELb1ELb0EEENS1_36VarlenDynamicPersistentTileSchedulerILi128ELi32ELi256ELi256ELb1ELb1ELb0ELb1ELb1ELb1EEEEEEEEEvNT_6ParamsE,@"STO_CUDA_ENTRY STV_DEFAULT"
_ZN7cutlass13device_kernelIN5flash19enable_sm80_to_sm89INS1_16FlashAttnFwdSm80INS1_25CollectiveMainloopFwdSm80ILi8ELi1ELb0EN4cute5tupleIJNS5_1CILi128EEENS7_ILi32EEENS7_ILi256EEEEEELi256ENS_10bfloat16_tEfNS_4arch4Sm80ELb1ELb0ELb0ELb1ELb0ELb1ELb1ELb1EEENS1_21CollectiveEpilogueFwdINS6_IJS8_SA_S9_EEENS6_IJNS7_ILi1EEESI_SI_EEESC_SE_Li256ELb1ELb1ELb1ELb0EEENS1_36VarlenDynamicPersistentTileSchedulerILi128ELi32ELi256ELi256ELb1ELb1ELb0ELb1ELb1ELb1EEEEEEEEEvNT_6ParamsE:
[----:B------:R-:W-:Y:S01]  /*0000*/  LDC R1, c[0x0][0x37c] ;  /* 0x0000df00ff017b82 */ /* 0x000fe20000000800 */
[----:B------:R-:W-:Y:S05]  /*0010*/  EXIT ;  /* 0x000000000000794d */ /* 0x000fea0003800000 */
.L_x_26:
        /* <DEDUP_REMOVED lines=14> */
.L_x_62:


//--------------------- .text._ZN7cutlass13device_kernelIN5flash19enable_sm80_to_sm89INS1_16FlashAttnFwdSm80INS1_25CollectiveMainloopFwdSm80ILi8ELi1ELb0EN4cute5tupleIJNS5_1CILi128EEENS7_ILi96EEENS7_ILi256EEEEEELi256ENS_10bfloat16_tEfNS_4arch4Sm80ELb0ELb0ELb0ELb0ELb0ELb0ELb1ELb1EEENS1_21CollectiveEpilogueFwdINS6_IJS8_SA_S9_EEENS6_IJNS7_ILi1EEESI_SI_EEESC_SE_Li256ELb0ELb1ELb1ELb0EEENS1_19SingleTileSchedulerILb0ELb1ELb1ELi128EEEEEEEEEvNT_6ParamsE --------------------------
	.section	.text._ZN7cutlass13device_kernelIN5flash19enable_sm80_to_sm89INS1_16FlashAttnFwdSm80INS1_25CollectiveMainloopFwdSm80ILi8ELi1ELb0EN4cute5tupleIJNS5_1CILi128EEENS7_ILi96EEENS7_ILi256EEEEEELi256ENS_10bfloat16_tEfNS_4arch4Sm80ELb0ELb0ELb0ELb0ELb0ELb0ELb1ELb1EEENS1_21CollectiveEpilogueFwdINS6_IJS8_SA_S9_EEENS6_IJNS7_ILi1EEESI_SI_EEESC_SE_Li256ELb0ELb1ELb1ELb0EEENS1_19SingleTileSchedulerILb0ELb1ELb1ELi128EEEEEEEEEvNT_6ParamsE,"ax",@progbits
	.align	128
.text._ZN7cutlass13device_kernelIN5flash19enable_sm80_to_sm89INS1_16FlashAttnFwdSm80INS1_25CollectiveMainloopFwdSm80ILi8ELi1ELb0EN4cute5tupleIJNS5_1CILi128EEENS7_ILi96EEENS7_ILi256EEEEEELi256ENS_10bfloat16_tEfNS_4arch4Sm80ELb0ELb0ELb0ELb0ELb0ELb0ELb1ELb1EEENS1_21CollectiveEpilogueFwdINS6_IJS8_SA_S9_EEENS6_IJNS7_ILi1EEESI_SI_EEESC_SE_Li256ELb0ELb1ELb1ELb0EEENS1_19SingleTileSchedulerILb0ELb1ELb1ELi128EEEEEEEEEvNT_6ParamsE:
        .type           _ZN7cutlass13device_kernelIN5flash19enable_sm80_to_sm89INS1_16FlashAttnFwdSm80INS1_25CollectiveMainloopFwdSm80ILi8ELi1ELb0EN4cute5tupleIJNS5_1CILi128EEENS7_ILi96EEENS7_ILi256EEEEEELi256ENS_10bfloat16_tEfNS_4arch4Sm80ELb0ELb0ELb0ELb0ELb0ELb0ELb1ELb1EEENS1_21CollectiveEpilogueFwdINS6_IJS8_SA_S9_EEENS6_IJNS7_ILi1EEESI_SI_EEESC_SE_Li256ELb0ELb1ELb1ELb0EEENS1_19SingleTileSchedulerILb0ELb1ELb1ELi128EEEEEEEEEvNT_6ParamsE,@function
        .size           _ZN7cutlass13device_kernelIN5flash19enable_sm80_to_sm89INS1_16FlashAttnFwdSm80INS1_25CollectiveMainloopFwdSm80ILi8ELi1ELb0EN4cute5tupleIJNS5_1CILi128EEENS7_ILi96EEENS7_ILi256EEEEEELi256ENS_10bfloat16_tEfNS_4arch4Sm80ELb0ELb0ELb0ELb0ELb0ELb0ELb1ELb1EEENS1_21CollectiveEpilogueFwdINS6_IJS8_SA_S9_EEENS6_IJNS7_ILi1EEESI_SI_EEESC_SE_Li256ELb0ELb1ELb1ELb0EEENS1_19SingleTileSchedulerILb0ELb1ELb1ELi128EEEEEEEEEvNT_6ParamsE,(.L_x_63 - _ZN7cutlass13device_kernelIN5flash19enable_sm80_to_sm89INS1_16FlashAttnFwdSm80INS1_25CollectiveMainloopFwdSm80ILi8ELi1ELb0EN4cute5tupleIJNS5_1CILi128EEENS7_ILi96EEENS7_ILi256EEEEEELi256ENS_10bfloat16_tEfNS_4arch4Sm80ELb0ELb0ELb0ELb0ELb0ELb0ELb1ELb1EEENS1_21CollectiveEpilogueFwdINS6_IJS8_SA_S9_EEENS6_IJNS7_ILi1EEESI_SI_EEESC_SE_Li256ELb0ELb1ELb1ELb0EEENS1_19SingleTileSchedulerILb0ELb1ELb1ELi128EEEEEEEEEvNT_6ParamsE)
        .other          _ZN7cutlass13device_kernelIN5flash19enable_sm80_to_sm89INS1_16FlashAttnFwdSm80INS1_25CollectiveMainloopFwdSm80ILi8ELi1ELb0EN4cute5tupleIJNS5_1CILi128EEENS7_ILi96EEENS7_ILi256EEEEEELi256ENS_10bfloat16_tEfNS_4arch4Sm80ELb0ELb0ELb0ELb0ELb0ELb0ELb1ELb1EEENS1_21CollectiveEpilogueFwdINS6_IJS8_SA_S9_EEENS6_IJNS7_ILi1EEESI_SI_EEESC_SE_Li256ELb0ELb1ELb1ELb0EEENS1_19SingleTileSchedulerILb0ELb1ELb1ELi128EEEEEEEEEvNT_6ParamsE,@"STO_CUDA_ENTRY STV_DEFAULT"
_ZN7cutlass13device_kernelIN5flash19enable_sm80_to_sm89INS1_16FlashAttnFwdSm80INS1_25CollectiveMainloopFwdSm80ILi8ELi1ELb0EN4cute5tupleIJNS5_1CILi128EEENS7_ILi96EEENS7_ILi256EEEEEELi256ENS_10bfloat16_tEfNS_4arch4Sm80ELb0ELb0ELb0ELb0ELb0ELb0ELb1ELb1EEENS1_21CollectiveEpilogueFwdINS6_IJS8_SA_S9_EEENS6_IJNS7_ILi1EEESI_SI_EEESC_SE_Li256ELb0ELb1ELb1ELb0EEENS1_19SingleTileSchedulerILb0ELb1ELb1ELi128EEEEEEEEEvNT_6ParamsE:
[----:B------:R-:W-:Y:S01]  /*0000*/  LDC R1, c[0x0][0x37c] ;  /* 0x0000df00ff017b82 */ /* 0x000fe20000000800 */
[----:B------:R-:W-:Y:S05]  /*0010*/  EXIT ;  /* 0x000000000000794d */ /* 0x000fea0003800000 */
.L_x_27:
        /* <DEDUP_REMOVED lines=14> */
.L_x_63:


//--------------------- .text._ZN7cutlass13device_kernelIN5flash19enable_sm80_to_sm89INS1_16FlashAttnFwdSm80INS1_25CollectiveMainloopFwdSm80ILi8ELi1ELb0EN4cute5tupleIJNS5_1CILi128EEENS7_ILi64EEENS7_ILi256EEEEEELi256ENS_10bfloat16_tEfNS_4arch4Sm80ELb0ELb0ELb0ELb1ELb0ELb0ELb1ELb1EEENS1_21CollectiveEpilogueFwdINS6_IJS8_SA_S9_EEENS6_IJNS7_ILi1EEESI_SI_EEESC_SE_Li256ELb1ELb1ELb1ELb0EEENS1_36VarlenDynamicPersistentTileSchedulerILi128ELi64ELi256ELi256ELb1ELb1ELb0ELb0ELb1ELb1EEEEEEEEEvNT_6ParamsE --------------------------
	.section	.text._ZN7cutlass13device_kernelIN5flash19enable_sm80_to_sm89INS1_16FlashAttnFwdSm80INS1_25CollectiveMainloopFwdSm80ILi8ELi1ELb0EN4cute5tupleIJNS5_1CILi128EEENS7_ILi64EEENS7_ILi256EEEEEELi256ENS_10bfloat16_tEfNS_4arch4Sm80ELb0ELb0ELb0ELb1ELb0ELb0ELb1ELb1EEENS1_21CollectiveEpilogueFwdINS6_IJS8_SA_S9_EEENS6_IJNS7_ILi1EEESI_SI_EEESC_SE_Li256ELb1ELb1ELb1ELb0EEENS1_36VarlenDynamicPersistentTileSchedulerILi128ELi64ELi256ELi256ELb1ELb1ELb0ELb0ELb1ELb1EEEEEEEEEvNT_6ParamsE,"ax",@progbits
	.align	128
.text._ZN7cutlass13device_kernelIN5flash19enable_sm80_to_sm89INS1_16FlashAttnFwdSm80INS1_25CollectiveMainloopFwdSm80ILi8ELi1ELb0EN4cute5tupleIJNS5_1CILi128EEENS7_ILi64EEENS7_ILi256EEEEEELi256ENS_10bfloat16_tEfNS_4arch4Sm80ELb0ELb0ELb0ELb1ELb0ELb0ELb1ELb1EEENS1_21CollectiveEpilogueFwdINS6_IJS8_SA_S9_EEENS6_IJNS7_ILi1EEESI_SI_EEESC_SE_Li256ELb1ELb1ELb1ELb0EEENS1_36VarlenDynamicPersistentTileSchedulerILi128ELi64ELi256ELi256ELb1ELb1ELb0ELb0ELb1ELb1EEEEEEEEEvNT_6ParamsE:
        .type           _ZN7cutlass13device_kernelIN5flash19enable_sm80_to_sm89INS1_16FlashAttnFwdSm80INS1_25CollectiveMainloopFwdSm80ILi8ELi1ELb0EN4cute5tupleIJNS5_1CILi128EEENS7_ILi64EEENS7_ILi256EEEEEELi256ENS_10bfloat16_tEfNS_4arch4Sm80ELb0ELb0ELb0ELb1ELb0ELb0ELb1ELb1EEENS1_21CollectiveEpilogueFwdINS6_IJS8_SA_S9_EEENS6_IJNS7_ILi1EEESI_SI_EEESC_SE_Li256ELb1ELb1ELb1ELb0EEENS1_36VarlenDynamicPersistentTileSchedulerILi128ELi64ELi256ELi256ELb1ELb1ELb0ELb0ELb1ELb1EEEEEEEEEvNT_6ParamsE,@function
        .size           _ZN7cutlass13device_kernelIN5flash19enable_sm80_to_sm89INS1_16FlashAttnFwdSm80INS1_25CollectiveMainloopFwdSm80ILi8ELi1ELb0EN4cute5tupleIJNS5_1CILi128EEENS7_ILi64EEENS7_ILi256EEEEEELi256ENS_10bfloat16_tEfNS_4arch4Sm80ELb0ELb0ELb0ELb1ELb0ELb0ELb1ELb1EEENS1_21CollectiveEpilogueFwdINS6_IJS8_SA_S9_EEENS6_IJNS7_ILi1EEESI_SI_EEESC_SE_Li256ELb1ELb1ELb1ELb0EEENS1_36VarlenDynamicPersistentTileSchedulerILi128ELi64ELi256ELi256ELb1ELb1ELb0ELb0ELb1ELb1EEEEEEEEEvNT_6ParamsE,(.L_x_64 - _ZN7cutlass13device_kernelIN5flash19enable_sm80_to_sm89INS1_16FlashAttnFwdSm80INS1_25CollectiveMainloopFwdSm80ILi8ELi1ELb0EN4cute5tupleIJNS5_1CILi128EEENS7_ILi64EEENS7_ILi256EEEEEELi256ENS_10bfloat16_tEfNS_4arch4Sm80ELb0ELb0ELb0ELb1ELb0ELb0ELb1ELb1EEENS1_21CollectiveEpilogueFwdINS6_IJS8_SA_S9_EEENS6_IJNS7_ILi1EEESI_SI_EEESC_SE_Li256ELb1ELb1ELb1ELb0EEENS1_36VarlenDynamicPersistentTileSchedulerILi128ELi64ELi256ELi256ELb1ELb1ELb0ELb0ELb1ELb1EEEEEEEEEvNT_6ParamsE)
        .other          _ZN7cutlass13device_kernelIN5flash19enable_sm80_to_sm89INS1_16FlashAttnFwdSm80INS1_25CollectiveMainloopFwdSm80ILi8ELi1ELb0EN4cute5tupleIJNS5_1CILi128EEENS7_ILi64EEENS7_ILi256EEEEEELi256ENS_10bfloat16_tEfNS_4arch4Sm80ELb0ELb0ELb0ELb1ELb0ELb0ELb1ELb1EEENS1_21CollectiveEpilogueFwdINS6_IJS8_SA_S9_EEENS6_IJNS7_ILi1EEESI_SI_EEESC_SE_Li256ELb1ELb1ELb1ELb0EEENS1_36VarlenDynamicPersistentTileSchedulerILi128ELi64ELi256ELi256ELb1ELb1ELb0ELb0ELb1ELb1EEEEEEEEEvNT_6ParamsE,@"STO_CUDA_ENTRY STV_DEFAULT"
_ZN7cutlass13device_kernelIN5flash19enable_sm80_to_sm89INS1_16FlashAttnFwdSm80INS1_25CollectiveMainloopFwdSm80ILi8ELi1ELb0EN4cute5tupleIJNS5_1CILi128EEENS7_ILi64EEENS7_ILi256EEEEEELi256ENS_10bfloat16_tEfNS_4arch4Sm80ELb0ELb0ELb0ELb1ELb0ELb0ELb1ELb1EEENS1_21CollectiveEpilogueFwdINS6_IJS8_SA_S9_EEENS6_IJNS7_ILi1EEESI_SI_EEESC_SE_Li256ELb1ELb1ELb1ELb0EEENS1_36VarlenDynamicPersistentTileSchedulerILi128ELi64ELi256ELi256ELb1ELb1ELb0ELb0ELb1ELb1EEEEEEEEEvNT_6ParamsE:
[----:B------:R-:W-:Y:S01]  /*0000*/  LDC R1, c[0x0][0x37c] ;  /* 0x0000df00ff017b82 */ /* 0x000fe20000000800 */
[----:B------:R-:W-:Y:S05]  /*0010*/  EXIT ;  /* 0x000000000000794d */ /* 0x000fea0003800000 */
.L_x_28:
        /* <DEDUP_REMOVED lines=14> */
.L_x_64:


//--------------------- .text._ZN7cutlass13device_kernelIN5flash19enable_sm80_to_sm89INS1_16FlashAttnFwdSm80INS1_25CollectiveMainloopFwdSm80ILi8ELi1ELb0EN4cute5tupleIJNS5_1CILi128EEENS7_ILi48EEENS7_ILi256EEEEEELi256ENS_10bfloat16_tEfNS_4arch4Sm80ELb0ELb0ELb0ELb1ELb0ELb1ELb1ELb1EEENS1_21CollectiveEpilogueFwdINS6_IJS8_SA_S9_EEENS6_IJNS7_ILi1EEESI_SI_EEESC_SE_Li256ELb1ELb1ELb1ELb0EEENS1_36VarlenDynamicPersistentTileSchedulerILi128ELi48ELi256ELi256ELb1ELb1ELb0ELb0ELb1ELb1EEEEEEEEEvNT_6ParamsE --------------------------
	.section	.text._ZN7cutlass13device_kernelIN5flash19enable_sm80_to_sm89INS1_16FlashAttnFwdSm80INS1_25CollectiveMainloopFwdSm80ILi8ELi1ELb0EN4cute5tupleIJNS5_1CILi128EEENS7_ILi48EEENS7_ILi256EEEEEELi256ENS_10bfloat16_tEfNS_4arch4Sm80ELb0ELb0ELb0ELb1ELb0ELb1ELb1ELb1EEENS1_21CollectiveEpilogueFwdINS6_IJS8_SA_S9_EEENS6_IJNS7_ILi1EEESI_SI_EEESC_SE_Li256ELb1ELb1ELb1ELb0EEENS1_36VarlenDynamicPersistentTileSchedulerILi128ELi48ELi256ELi256ELb1ELb1ELb0ELb0ELb1ELb1EEEEEEEEEvNT_6ParamsE,"ax",@progbits
	.align	128
.text._ZN7cutlass13device_kernelIN5flash19enable_sm80_to_sm89INS1_16FlashAttnFwdSm80INS1_25CollectiveMainloopFwdSm80ILi8ELi1ELb0EN4cute5tupleIJNS5_1CILi128EEENS7_ILi48EEENS7_ILi256EEEEEELi256ENS_10bfloat16_tEfNS_4arch4Sm80ELb0ELb0ELb0ELb1ELb0ELb1ELb1ELb1EEENS1_21CollectiveEpilogueFwdINS6_IJS8_SA_S9_EEENS6_IJNS7_ILi1EEESI_SI_EEESC_SE_Li256ELb1ELb1ELb1ELb0EEENS1_36VarlenDynamicPersistentTileSchedulerILi128ELi48ELi256ELi256ELb1ELb1ELb0ELb0ELb1ELb1EEEEEEEEEvNT_6ParamsE:
        .type           _ZN7cutlass13device_kernelIN5flash19enable_sm80_to_sm89INS1_16FlashAttnFwdSm80INS1_25CollectiveMainloopFwdSm80ILi8ELi1ELb0EN4cute5tupleIJNS5_1CILi128EEENS7_ILi48EEENS7_ILi256EEEEEELi256ENS_10bfloat16_tEfNS_4arch4Sm80ELb0ELb0ELb0ELb1ELb0ELb1ELb1ELb1EEENS1_21CollectiveEpilogueFwdINS6_IJS8_SA_S9_EEENS6_IJNS7_ILi1EEESI_SI_EEESC_SE_Li256ELb1ELb1ELb1ELb0EEENS1_36VarlenDynamicPersistentTileSchedulerILi128ELi48ELi256ELi256ELb1ELb1ELb0ELb0ELb1ELb1EEEEEEEEEvNT_6ParamsE,@function
        .size           _ZN7cutlass13device_kernelIN5flash19enable_sm80_to_sm89INS1_16FlashAttnFwdSm80INS1_25CollectiveMainloopFwdSm80ILi8ELi1ELb0EN4cute5tupleIJNS5_1CILi128EEENS7_ILi48EEENS7_ILi256EEEEEELi256ENS_10bfloat16_tEfNS_4arch4Sm80ELb0ELb0ELb0ELb1ELb0ELb1ELb1ELb1EEENS1_21CollectiveEpilogueFwdINS6_IJS8_SA_S9_EEENS6_IJNS7_ILi1EEESI_SI_EEESC_SE_Li256ELb1ELb1ELb1ELb0EEENS1_36VarlenDynamicPersistentTileSchedulerILi128ELi48ELi256ELi256ELb1ELb1ELb0ELb0ELb1ELb1EEEEEEEEEvNT_6ParamsE,(.L_x_65 - _ZN7cutlass13device_kernelIN5flash19enable_sm80_to_sm89INS1_16FlashAttnFwdSm80INS1_25CollectiveMainloopFwdSm80ILi8ELi1ELb0EN4cute5tupleIJNS5_1CILi128EEENS7_ILi48EEENS7_ILi256EEEEEELi256ENS_10bfloat16_tEfNS_4arch4Sm80ELb0ELb0ELb0ELb1ELb0ELb1ELb1ELb1EEENS1_21CollectiveEpilogueFwdINS6_IJS8_SA_S9_EEENS6_IJNS7_ILi1EEESI_SI_EEESC_SE_Li256ELb1ELb1ELb1ELb0EEENS1_36VarlenDynamicPersistentTileSchedulerILi128ELi48ELi256ELi256ELb1ELb1ELb0ELb0ELb1ELb1EEEEEEEEEvNT_6ParamsE)
        .other          _ZN7cutlass13device_kernelIN5flash19enable_sm80_to_sm89INS1_16FlashAttnFwdSm80INS1_25CollectiveMainloopFwdSm80ILi8ELi1ELb0EN4cute5tupleIJNS5_1CILi128EEENS7_ILi48EEENS7_ILi256EEEEEELi256ENS_10bfloat16_tEfNS_4arch4Sm80ELb0ELb0ELb0ELb1ELb0ELb1ELb1ELb1EEENS1_21CollectiveEpilogueFwdINS6_IJS8_SA_S9_EEENS6_IJNS7_ILi1EEESI_SI_EEESC_SE_Li256ELb1ELb1ELb1ELb0EEENS1_36VarlenDynamicPersistentTileSchedulerILi128ELi48ELi256ELi256ELb1ELb1ELb0ELb0ELb1ELb1EEEEEEEEEvNT_6ParamsE,@"STO_CUDA_ENTRY STV_DEFAULT"
_ZN7cutlass13device_kernelIN5flash19enable_sm80_to_sm89INS1_16FlashAttnFwdSm80INS1_25CollectiveMainloopFwdSm80ILi8ELi1ELb0EN4cute5tupleIJNS5_1CILi128EEENS7_ILi48EEENS7_ILi256EEEEEELi256ENS_10bfloat16_tEfNS_4arch4Sm80ELb0ELb0ELb0ELb1ELb0ELb1ELb1ELb1EEENS1_21CollectiveEpilogueFwdINS6_IJS8_SA_S9_EEENS6_IJNS7_ILi1EEESI_SI_EEESC_SE_Li256ELb1ELb1ELb1ELb0EEENS1_36VarlenDynamicPersistentTileSchedulerILi128ELi48ELi256ELi256ELb1ELb1ELb0ELb0ELb1ELb1EEEEEEEEEvNT_6ParamsE:
[----:B------:R-:W-:Y:S01]  /*0000*/  LDC R1, c[0x0][0x37c] ;  /* 0x0000df00ff017b82 */ /* 0x000fe20000000800 */
[----:B------:R-:W-:Y:S05]  /*0010*/  EXIT ;  /* 0x000000000000794d */ /* 0x000fea0003800000 */
.L_x_29:
        /* <DEDUP_REMOVED lines=14> */
.L_x_65:


//--------------------- .text._ZN7cutlass13device_kernelIN5flash19enable_sm80_to_sm89INS1_16FlashAttnFwdSm80INS1_25CollectiveMainloopFwdSm80ILi8ELi1ELb0EN4cute5tupleIJNS5_1CILi128EEENS7_ILi64EEENS7_ILi256EEEEEELi256ENS_10bfloat16_tEfNS_4arch4Sm80ELb0ELb1ELb0ELb0ELb0ELb0ELb1ELb1EEENS1_21CollectiveEpilogueFwdINS6_IJS8_SA_S9_EEENS6_IJNS7_ILi1EEESI_SI_EEESC_SE_Li256ELb0ELb1ELb1ELb0EEENS1_19SingleTileSchedulerILb0ELb1ELb1ELi128EEEEEEEEEvNT_6ParamsE --------------------------
	.section	.text._ZN7cutlass13device_kernelIN5flash19enable_sm80_to_sm89INS1_16FlashAttnFwdSm80INS1_25CollectiveMainloopFwdSm80ILi8ELi1ELb0EN4cute5tupleIJNS5_1CILi128EEENS7_ILi64EEENS7_ILi256EEEEEELi256ENS_10bfloat16_tEfNS_4arch4Sm80ELb0ELb1ELb0ELb0ELb0ELb0ELb1ELb1EEENS1_21CollectiveEpilogueFwdINS6_IJS8_SA_S9_EEENS6_IJNS7_ILi1EEESI_SI_EEESC_SE_Li256ELb0ELb1ELb1ELb0EEENS1_19SingleTileSchedulerILb0ELb1ELb1ELi128EEEEEEEEEvNT_6ParamsE,"ax",@progbits
	.align	128
.text._ZN7cutlass13device_kernelIN5flash19enable_sm80_to_sm89INS1_16FlashAttnFwdSm80INS1_25CollectiveMainloopFwdSm80ILi8ELi1ELb0EN4cute5tupleIJNS5_1CILi128EEENS7_ILi64EEENS7_ILi256EEEEEELi256ENS_10bfloat16_tEfNS_4arch4Sm80ELb0ELb1ELb0ELb0ELb0ELb0ELb1ELb1EEENS1_21CollectiveEpilogueFwdINS6_IJS8_SA_S9_EEENS6_IJNS7_ILi1EEESI_SI_EEESC_SE_Li256ELb0ELb1ELb1ELb0EEENS1_19SingleTileSchedulerILb0ELb1ELb1ELi128EEEEEEEEEvNT_6ParamsE:
        .type           _ZN7cutlass13device_kernelIN5flash19enable_sm80_to_sm89INS1_16FlashAttnFwdSm80INS1_25CollectiveMainloopFwdSm80ILi8ELi1ELb0EN4cute5tupleIJNS5_1CILi128EEENS7_ILi64EEENS7_ILi256EEEEEELi256ENS_10bfloat16_tEfNS_4arch4Sm80ELb0ELb1ELb0ELb0ELb0ELb0ELb1ELb1EEENS1_21CollectiveEpilogueFwdINS6_IJS8_SA_S9_EEENS6_IJNS7_ILi1EEESI_SI_EEESC_SE_Li256ELb0ELb1ELb1ELb0EEENS1_19SingleTileSchedulerILb0ELb1ELb1ELi128EEEEEEEEEvNT_6ParamsE,@function
        .size           _ZN7cutlass13device_kernelIN5flash19enable_sm80_to_sm89INS1_16FlashAttnFwdSm80INS1_25CollectiveMainloopFwdSm80ILi8ELi1ELb0EN4cute5tupleIJNS5_1CILi128EEENS7_ILi64EEENS7_ILi256EEEEEELi256ENS_10bfloat16_tEfNS_4arch4Sm80ELb0ELb1ELb0ELb0ELb0ELb0ELb1ELb1EEENS1_21CollectiveEpilogueFwdINS6_IJS8_SA_S9_EEENS6_IJNS7_ILi1EEESI_SI_EEESC_SE_Li256ELb0ELb1ELb1ELb0EEENS1_19SingleTileSchedulerILb0ELb1ELb1ELi128EEEEEEEEEvNT_6ParamsE,(.L_x_66 - _ZN7cutlass13device_kernelIN5flash19enable_sm80_to_sm89INS1_16FlashAttnFwdSm80INS1_25CollectiveMainloopFwdSm80ILi8ELi1ELb0EN4cute5tupleIJNS5_1CILi128EEENS7_ILi64EEENS7_ILi256EEEEEELi256ENS_10bfloat16_tEfNS_4arch4Sm80ELb0ELb1ELb0ELb0ELb0ELb0ELb1ELb1EEENS1_21CollectiveEpilogueFwdINS6_IJS8_SA_S9_EEENS6_IJNS7_ILi1EEESI_SI_EEESC_SE_Li256ELb0ELb1ELb1ELb0EEENS1_19SingleTileSchedulerILb0ELb1ELb1ELi128EEEEEEEEEvNT_6ParamsE)
        .other          _ZN7cutlass13device_kernelIN5flash19enable_sm80_to_sm89INS1_16FlashAttnFwdSm80INS1_25CollectiveMainloopFwdSm80ILi8ELi1ELb0EN4cute5tupleIJNS5_1CILi128EEENS7_ILi64EEENS7_ILi256EEEEEELi256ENS_10bfloat16_tEfNS_4arch4Sm80ELb0ELb1ELb0ELb0ELb0ELb0ELb1ELb1EEENS1_21CollectiveEpilogueFwdINS6_IJS8_SA_S9_EEENS6_IJNS7_ILi1EEESI_SI_EEESC_SE_Li256ELb0ELb1ELb1ELb0EEENS1_19SingleTileSchedulerILb0ELb1ELb1ELi128EEEEEEEEEvNT_6ParamsE,@"STO_CUDA_ENTRY STV_DEFAULT"
_ZN7cutlass13device_kernelIN5flash19enable_sm80_to_sm89INS1_16FlashAttnFwdSm80INS1_25CollectiveMainloopFwdSm80ILi8ELi1ELb0EN4cute5tupleIJNS5_1CILi128EEENS7_ILi64EEENS7_ILi256EEEEEELi256ENS_10bfloat16_tEfNS_4arch4Sm80ELb0ELb1ELb0ELb0ELb0ELb0ELb1ELb1EEENS1_21CollectiveEpilogueFwdINS6_IJS8_SA_S9_EEENS6_IJNS7_ILi1EEESI_SI_EEESC_SE_Li256ELb0ELb1ELb1ELb0EEENS1_19SingleTileSchedulerILb0ELb1ELb1ELi128EEEEEEEEEvNT_6ParamsE:
[----:B------:R-:W-:Y:S01]  /*0000*/  LDC R1, c[0x0][0x37c] ;  /* 0x0000df00ff017b82 */ /* 0x000fe20000000800 */
[----:B------:R-:W-:Y:S05]  /*0010*/  EXIT ;  /* 0x000000000000794d */ /* 0x000fea0003800000 */
.L_x_30:
        /* <DEDUP_REMOVED lines=14> */
.L_x_66:


//--------------------- .text._ZN7cutlass13device_kernelIN5flash19enable_sm80_to_sm89INS1_16FlashAttnFwdSm80INS1_25CollectiveMainloopFwdSm80ILi8ELi1ELb0EN4cute5tupleIJNS5_1CILi128EEENS7_ILi64EEENS7_ILi256EEEEEELi256ENS_10bfloat16_tEfNS_4arch4Sm80ELb0ELb1ELb0ELb1ELb0ELb0ELb1ELb1EEENS1_21CollectiveEpilogueFwdINS6_IJS8_SA_S9_EEENS6_IJNS7_ILi1EEESI_SI_EEESC_SE_Li256ELb1ELb1ELb1ELb0EEENS1_36VarlenDynamicPersistentTileSchedulerILi128ELi64ELi256ELi256ELb1ELb1ELb0ELb1ELb0ELb1EEEEEEEEEvNT_6ParamsE --------------------------
	.section	.text._ZN7cutlass13device_kernelIN5flash19enable_sm80_to_sm89INS1_16FlashAttnFwdSm80INS1_25CollectiveMainloopFwdSm80ILi8ELi1ELb0EN4cute5tupleIJNS5_1CILi128EEENS7_ILi64EEENS7_ILi256EEEEEELi256ENS_10bfloat16_tEfNS_4arch4Sm80ELb0ELb1ELb0ELb1ELb0ELb0ELb1ELb1EEENS1_21CollectiveEpilogueFwdINS6_IJS8_SA_S9_EEENS6_IJNS7_ILi1EEESI_SI_EEESC_SE_Li256ELb1ELb1ELb1ELb0EEENS1_36VarlenDynamicPersistentTileSchedulerILi128ELi64ELi256ELi256ELb1ELb1ELb0ELb1ELb0ELb1EEEEEEEEEvNT_6ParamsE,"ax",@progbits
	.align	128
.text._ZN7cutlass13device_kernelIN5flash19enable_sm80_to_sm89INS1_16FlashAttnFwdSm80INS1_25CollectiveMainloopFwdSm80ILi8ELi1ELb0EN4cute5tupleIJNS5_1CILi128EEENS7_ILi64EEENS7_ILi256EEEEEELi256ENS_10bfloat16_tEfNS_4arch4Sm80ELb0ELb1ELb0ELb1ELb0ELb0ELb1ELb1EEENS1_21CollectiveEpilogueFwdINS6_IJS8_SA_S9_EEENS6_IJNS7_ILi1EEESI_SI_EEESC_SE_Li256ELb1ELb1ELb1ELb0EEENS1_36VarlenDynamicPersistentTileSchedulerILi128ELi64ELi256ELi256ELb1ELb1ELb0ELb1ELb0ELb1EEEEEEEEEvNT_6ParamsE:
        .type           _ZN7cutlass13device_kernelIN5flash19enable_sm80_to_sm89INS1_16FlashAttnFwdSm80INS1_25CollectiveMainloopFwdSm80ILi8ELi1ELb0EN4cute5tupleIJNS5_1CILi128EEENS7_ILi64EEENS7_ILi256EEEEEELi256ENS_10bfloat16_tEfNS_4arch4Sm80ELb0ELb1ELb0ELb1ELb0ELb0ELb1ELb1EEENS1_21CollectiveEpilogueFwdINS6_IJS8_SA_S9_EEENS6_IJNS7_ILi1EEESI_SI_EEESC_SE_Li256ELb1ELb1ELb1ELb0EEENS1_36VarlenDynamicPersistentTileSchedulerILi128ELi64ELi256ELi256ELb1ELb1ELb0ELb1ELb0ELb1EEEEEEEEEvNT_6ParamsE,@function
        .size           _ZN7cutlass13device_kernelIN5flash19enable_sm80_to_sm89INS1_16FlashAttnFwdSm80INS1_25CollectiveMainloopFwdSm80ILi8ELi1ELb0EN4cute5tupleIJNS5_1CILi128EEENS7_ILi64EEENS7_ILi256EEEEEELi256ENS_10bfloat16_tEfNS_4arch4Sm80ELb0ELb1ELb0ELb1ELb0ELb0ELb1ELb1EEENS1_21CollectiveEpilogueFwdINS6_IJS8_SA_S9_EEENS6_IJNS7_ILi1EEESI_SI_EEESC_SE_Li256ELb1ELb1ELb1ELb0EEENS1_36VarlenDynamicPersistentTileSchedulerILi128ELi64ELi256ELi256ELb1ELb1ELb0ELb1ELb0ELb1EEEEEEEEEvNT_6ParamsE,(.L_x_67 - _ZN7cutlass13device_kernelIN5flash19enable_sm80_to_sm89INS1_16FlashAttnFwdSm80INS1_25CollectiveMainloopFwdSm80ILi8ELi1ELb0EN4cute5tupleIJNS5_1CILi128EEENS7_ILi64EEENS7_ILi256EEEEEELi256ENS_10bfloat16_tEfNS_4arch4Sm80ELb0ELb1ELb0ELb1ELb0ELb0ELb1ELb1EEENS1_21CollectiveEpilogueFwdINS6_IJS8_SA_S9_EEENS6_IJNS7_ILi1EEESI_SI_EEESC_SE_Li256ELb1ELb1ELb1ELb0EEENS1_36VarlenDynamicPersistentTileSchedulerILi128ELi64ELi256ELi256ELb1ELb1ELb0ELb1ELb0ELb1EEEEEEEEEvNT_6ParamsE)
        .other          _ZN7cutlass13device_kernelIN5flash19enable_sm80_to_sm89INS1_16FlashAttnFwdSm80INS1_25CollectiveMainloopFwdSm80ILi8ELi1ELb0EN4cute5tupleIJNS5_1CILi128EEENS7_ILi64EEENS7_ILi256EEEEEELi256ENS_10bfloat16_tEfNS_4arch4Sm80ELb0ELb1ELb0ELb1ELb0ELb0ELb1ELb1EEENS1_21CollectiveEpilogueFwdINS6_IJS8_SA_S9_EEENS6_IJNS7_ILi1EEESI_SI_EEESC_SE_Li256ELb1ELb1ELb1ELb0EEENS1_36VarlenDynamicPersistentTileSchedulerILi128ELi64ELi256ELi256ELb1ELb1ELb0ELb1ELb0ELb1EEEEEEEEEvNT_6ParamsE,@"STO_CUDA_ENTRY STV_DEFAULT"
_ZN7cutlass13device_kernelIN5flash19enable_sm80_to_sm89INS1_16FlashAttnFwdSm80INS1_25CollectiveMainloopFwdSm80ILi8ELi1ELb0EN4cute5tupleIJNS5_1CILi128EEENS7_ILi64EEENS7_ILi256EEEEEELi256ENS_10bfloat16_tEfNS_4arch4Sm80ELb0ELb1ELb0ELb1ELb0ELb0ELb1ELb1EEENS1_21CollectiveEpilogueFwdINS6_IJS8_SA_S9_EEENS6_IJNS7_ILi1EEESI_SI_EEESC_SE_Li256ELb1ELb1ELb1ELb0EEENS1_36VarlenDynamicPersistentTileSchedulerILi128ELi64ELi256ELi256ELb1ELb1ELb0ELb1ELb0ELb1EEEEEEEEEvNT_6ParamsE:
[----:B------:R-:W-:Y:S01]  /*0000*/  LDC R1, c[0x0][0x37c] ;  /* 0x0000df00ff017b82 */ /* 0x000fe20000000800 */
[----:B------:R-:W-:Y:S05]  /*0010*/  EXIT ;  /* 0x000000000000794d */ /* 0x000fea0003800000 */
.L_x_31:
        /* <DEDUP_REMOVED lines=14> */
.L_x_67:


//--------------------- .text._ZN7cutlass13device_kernelIN5flash19enable_sm80_to_sm89INS1_16FlashAttnFwdSm80INS1_25CollectiveMainloopFwdSm80ILi8ELi1ELb0EN4cute5tupleIJNS5_1CILi128EEENS7_ILi48EEENS7_ILi256EEEEEELi256ENS_10bfloat16_tEfNS_4arch4Sm80ELb0ELb1ELb0ELb1ELb0ELb1ELb1ELb1EEENS1_21CollectiveEpilogueFwdINS6_IJS8_SA_S9_EEENS6_IJNS7_ILi1EEESI_SI_EEESC_SE_Li256ELb1ELb1ELb1ELb0EEENS1_36VarlenDynamicPersistentTileSchedulerILi128ELi48ELi256ELi256ELb1ELb1ELb0ELb1ELb0ELb1EEEEEEEEEvNT_6ParamsE --------------------------
	.section	.text._ZN7cutlass13device_kernelIN5flash19enable_sm80_to_sm89INS1_16FlashAttnFwdSm80INS1_25CollectiveMainloopFwdSm80ILi8ELi1ELb0EN4cute5tupleIJNS5_1CILi128EEENS7_ILi48EEENS7_ILi256EEEEEELi256ENS_10bfloat16_tEfNS_4arch4Sm80ELb0ELb1ELb0ELb1ELb0ELb1ELb1ELb1EEENS1_21CollectiveEpilogueFwdINS6_IJS8_SA_S9_EEENS6_IJNS7_ILi1EEESI_SI_EEESC_SE_Li256ELb1ELb1ELb1ELb0EEENS1_36VarlenDynamicPersistentTileSchedulerILi128ELi48ELi256ELi256ELb1ELb1ELb0ELb1ELb0ELb1EEEEEEEEEvNT_6ParamsE,"ax",@progbits
	.align	128
.text._ZN7cutlass13device_kernelIN5flash19enable_sm80_to_sm89INS1_16FlashAttnFwdSm80INS1_25CollectiveMainloopFwdSm80ILi8ELi1ELb0EN4cute5tupleIJNS5_1CILi128EEENS7_ILi48EEENS7_ILi256EEEEEELi256ENS_10bfloat16_tEfNS_4arch4Sm80ELb0ELb1ELb0ELb1ELb0ELb1ELb1ELb1EEENS1_21CollectiveEpilogueFwdINS6_IJS8_SA_S9_EEENS6_IJNS7_ILi1EEESI_SI_EEESC_SE_Li256ELb1ELb1ELb1ELb0EEENS1_36VarlenDynamicPersistentTileSchedulerILi128ELi48ELi256ELi256ELb1ELb1ELb0ELb1ELb0ELb1EEEEEEEEEvNT_6ParamsE:
        .type           _ZN7cutlass13device_kernelIN5flash19enable_sm80_to_sm89INS1_16FlashAttnFwdSm80INS1_25CollectiveMainloopFwdSm80ILi8ELi1ELb0EN4cute5tupleIJNS5_1CILi128EEENS7_ILi48EEENS7_ILi256EEEEEELi256ENS_10bfloat16_tEfNS_4arch4Sm80ELb0ELb1ELb0ELb1ELb0ELb1ELb1ELb1EEENS1_21CollectiveEpilogueFwdINS6_IJS8_SA_S9_EEENS6_IJNS7_ILi1EEESI_SI_EEESC_SE_Li256ELb1ELb1ELb1ELb0EEENS1_36VarlenDynamicPersistentTileSchedulerILi128ELi48ELi256ELi256ELb1ELb1ELb0ELb1ELb0ELb1EEEEEEEEEvNT_6ParamsE,@function
        .size           _ZN7cutlass13device_kernelIN5flash19enable_sm80_to_sm89INS1_16FlashAttnFwdSm80INS1_25CollectiveMainloopFwdSm80ILi8ELi1ELb0EN4cute5tupleIJNS5_1CILi128EEENS7_ILi48EEENS7_ILi256EEEEEELi256ENS_10bfloat16_tEfNS_4arch4Sm80ELb0ELb1ELb0ELb1ELb0ELb1ELb1ELb1EEENS1_21CollectiveEpilogueFwdINS6_IJS8_SA_S9_EEENS6_IJNS7_ILi1EEESI_SI_EEESC_SE_Li256ELb1ELb1ELb1ELb0EEENS1_36VarlenDynamicPersistentTileSchedulerILi128ELi48ELi256ELi256ELb1ELb1ELb0ELb1ELb0ELb1EEEEEEEEEvNT_6ParamsE,(.L_x_68 - _ZN7cutlass13device_kernelIN5flash19enable_sm80_to_sm89INS1_16FlashAttnFwdSm80INS1_25CollectiveMainloopFwdSm80ILi8ELi1ELb0EN4cute5tupleIJNS5_1CILi128EEENS7_ILi48EEENS7_ILi256EEEEEELi256ENS_10bfloat16_tEfNS_4arch4Sm80ELb0ELb1ELb0ELb1ELb0ELb1ELb1ELb1EEENS1_21CollectiveEpilogueFwdINS6_IJS8_SA_S9_EEENS6_IJNS7_ILi1EEESI_SI_EEESC_SE_Li256ELb1ELb1ELb1ELb0EEENS1_36VarlenDynamicPersistentTileSchedulerILi128ELi48ELi256ELi256ELb1ELb1ELb0ELb1ELb0ELb1EEEEEEEEEvNT_6ParamsE)
        .other          _ZN7cutlass13device_kernelIN5flash19enable_sm80_to_sm89INS1_16FlashAttnFwdSm80INS1_25CollectiveMainloopFwdSm80ILi8ELi1ELb0EN4cute5tupleIJNS5_1CILi128EEENS7_ILi48EEENS7_ILi256EEEEEELi256ENS_10bfloat16_tEfNS_4arch4Sm80ELb0ELb1ELb0ELb1ELb0ELb1ELb1ELb1EEENS1_21CollectiveEpilogueFwdINS6_IJS8_SA_S9_EEENS6_IJNS7_ILi1EEESI_SI_EEESC_SE_Li256ELb1ELb1ELb1ELb0EEENS1_36VarlenDynamicPersistentTileSchedulerILi128ELi48ELi256ELi256ELb1ELb1ELb0ELb1ELb0ELb1EEEEEEEEEvNT_6ParamsE,@"STO_CUDA_ENTRY STV_DEFAULT"
_ZN7cutlass13device_kernelIN5flash19enable_sm80_to_sm89INS1_16FlashAttnFwdSm80INS1_25CollectiveMainloopFwdSm80ILi8ELi1ELb0EN4cute5tupleIJNS5_1CILi128EEENS7_ILi48EEENS7_ILi256EEEEEELi256ENS_10bfloat16_tEfNS_4arch4Sm80ELb0ELb1ELb0ELb1ELb0ELb1ELb1ELb1EEENS1_21CollectiveEpilogueFwdINS6_IJS8_SA_S9_EEENS6_IJNS7_ILi1EEESI_SI_EEESC_SE_Li256ELb1ELb1ELb1ELb0EEENS1_36VarlenDynamicPersistentTileSchedulerILi128ELi48ELi256ELi256ELb1ELb1ELb0ELb1ELb0ELb1EEEEEEEEEvNT_6ParamsE:
[----:B------:R-:W-:Y:S01]  /*0000*/  LDC R1, c[0x0][0x37c] ;  /* 0x0000df00ff017b82 */ /* 0x000fe20000000800 */
[----:B------:R-:W-:Y:S05]  /*0010*/  EXIT ;  /* 0x000000000000794d */ /* 0x000fea0003800000 */
.L_x_32:
        /* <DEDUP_REMOVED lines=14> */
.L_x_68:


//--------------------- .text._ZN7cutlass13device_kernelIN5flash19enable_sm80_to_sm89INS1_16FlashAttnFwdSm80INS1_25CollectiveMainloopFwdSm80ILi8ELi1ELb0EN4cute5tupleIJNS5_1CILi128EEENS7_ILi96EEENS7_ILi256EEEEEELi256ENS_10bfloat16_tEfNS_4arch4Sm80ELb1ELb0ELb0ELb0ELb0ELb0ELb1ELb1EEENS1_21CollectiveEpilogueFwdINS6_IJS8_SA_S9_EEENS6_IJNS7_ILi1EEESI_SI_EEESC_SE_Li256ELb0ELb1ELb1ELb0EEENS1_30DynamicPersistentTileSchedulerILi256ELi256ELb1ELb1ELb0EEEEEEEEEvNT_6ParamsE --------------------------
	.section	.text._ZN7cutlass13device_kernelIN5flash19enable_sm80_to_sm89INS1_16FlashAttnFwdSm80INS1_25CollectiveMainloopFwdSm80ILi8ELi1ELb0EN4cute5tupleIJNS5_1CILi128EEENS7_ILi96EEENS7_ILi256EEEEEELi256ENS_10bfloat16_tEfNS_4arch4Sm80ELb1ELb0ELb0ELb0ELb0ELb0ELb1ELb1EEENS1_21CollectiveEpilogueFwdINS6_IJS8_SA_S9_EEENS6_IJNS7_ILi1EEESI_SI_EEESC_SE_Li256ELb0ELb1ELb1ELb0EEENS1_30DynamicPersistentTileSchedulerILi256ELi256ELb1ELb1ELb0EEEEEEEEEvNT_6ParamsE,"ax",@progbits
	.align	128
.text._ZN7cutlass13device_kernelIN5flash19enable_sm80_to_sm89INS1_16FlashAttnFwdSm80INS1_25CollectiveMainloopFwdSm80ILi8ELi1ELb0EN4cute5tupleIJNS5_1CILi128EEENS7_ILi96EEENS7_ILi256EEEEEELi256ENS_10bfloat16_tEfNS_4arch4Sm80ELb1ELb0ELb0ELb0ELb0ELb0ELb1ELb1EEENS1_21CollectiveEpilogueFwdINS6_IJS8_SA_S9_EEENS6_IJNS7_ILi1EEESI_SI_EEESC_SE_Li256ELb0ELb1ELb1ELb0EEENS1_30DynamicPersistentTileSchedulerILi256ELi256ELb1ELb1ELb0EEEEEEEEEvNT_6ParamsE:
        .type           _ZN7cutlass13device_kernelIN5flash19enable_sm80_to_sm89INS1_16FlashAttnFwdSm80INS1_25CollectiveMainloopFwdSm80ILi8ELi1ELb0EN4cute5tupleIJNS5_1CILi128EEENS7_ILi96EEENS7_ILi256EEEEEELi256ENS_10bfloat16_tEfNS_4arch4Sm80ELb1ELb0ELb0ELb0ELb0ELb0ELb1ELb1EEENS1_21CollectiveEpilogueFwdINS6_IJS8_SA_S9_EEENS6_IJNS7_ILi1EEESI_SI_EEESC_SE_Li256ELb0ELb1ELb1ELb0EEENS1_30DynamicPersistentTileSchedulerILi256ELi256ELb1ELb1ELb0EEEEEEEEEvNT_6ParamsE,@function
        .size           _ZN7cutlass13device_kernelIN5flash19enable_sm80_to_sm89INS1_16FlashAttnFwdSm80INS1_25CollectiveMainloopFwdSm80ILi8ELi1ELb0EN4cute5tupleIJNS5_1CILi128EEENS7_ILi96EEENS7_ILi256EEEEEELi256ENS_10bfloat16_tEfNS_4arch4Sm80ELb1ELb0ELb0ELb0ELb0ELb0ELb1ELb1EEENS1_21CollectiveEpilogueFwdINS6_IJS8_SA_S9_EEENS6_IJNS7_ILi1EEESI_SI_EEESC_SE_Li256ELb0ELb1ELb1ELb0EEENS1_30DynamicPersistentTileSchedulerILi256ELi256ELb1ELb1ELb0EEEEEEEEEvNT_6ParamsE,(.L_x_69 - _ZN7cutlass13device_kernelIN5flash19enable_sm80_to_sm89INS1_16FlashAttnFwdSm80INS1_25CollectiveMainloopFwdSm80ILi8ELi1ELb0EN4cute5tupleIJNS5_1CILi128EEENS7_ILi96EEENS7_ILi256EEEEEELi256ENS_10bfloat16_tEfNS_4arch4Sm80ELb1ELb0ELb0ELb0ELb0ELb0ELb1ELb1EEENS1_21CollectiveEpilogueFwdINS6_IJS8_SA_S9_EEENS6_IJNS7_ILi1EEESI_SI_EEESC_SE_Li256ELb0ELb1ELb1ELb0EEENS1_30DynamicPersistentTileSchedulerILi256ELi256ELb1ELb1ELb0EEEEEEEEEvNT_6ParamsE)
        .other          _ZN7cutlass13device_kernelIN5flash19enable_sm80_to_sm89INS1_16FlashAttnFwdSm80INS1_25CollectiveMainloopFwdSm80ILi8ELi1ELb0EN4cute5tupleIJNS5_1CILi128EEENS7_ILi96EEENS7_ILi256EEEEEELi256ENS_10bfloat16_tEfNS_4arch4Sm80ELb1ELb0ELb0ELb0ELb0ELb0ELb1ELb1EEENS1_21CollectiveEpilogueFwdINS6_IJS8_SA_S9_EEENS6_IJNS7_ILi1EEESI_SI_EEESC_SE_Li256ELb0ELb1ELb1ELb0EEENS1_30DynamicPersistentTileSchedulerILi256ELi256ELb1ELb1ELb0EEEEEEEEEvNT_6ParamsE,@"STO_CUDA_ENTRY STV_DEFAULT"
_ZN7cutlass13device_kernelIN5flash19enable_sm80_to_sm89INS1_16FlashAttnFwdSm80INS1_25CollectiveMainloopFwdSm80ILi8ELi1ELb0EN4cute5tupleIJNS5_1CILi128EEENS7_ILi96EEENS7_ILi256EEEEEELi256ENS_10bfloat16_tEfNS_4arch4Sm80ELb1ELb0ELb0ELb0ELb0ELb0ELb1ELb1EEENS1_21CollectiveEpilogueFwdINS6_IJS8_SA_S9_EEENS6_IJNS7_ILi1EEESI_SI_EEESC_SE_Li256ELb0ELb1ELb1ELb0EEENS1_30DynamicPersistentTileSchedulerILi256ELi256ELb1ELb1ELb0EEEEEEEEEvNT_6ParamsE:
[----:B------:R-:W-:Y:S01]  /*0000*/  LDC R1, c[0x0][0x37c] ;  /* 0x0000df00ff017b82 */ /* 0x000fe20000000800 */
[----:B------:R-:W-:Y:S05]  /*0010*/  EXIT ;  /* 0x000000000000794d */ /* 0x000fea0003800000 */
.L_x_33:
        /* <DEDUP_REMOVED lines=14> */
.L_x_69:


//--------------------- .text._ZN7cutlass13device_kernelIN5flash19enable_sm80_to_sm89INS1_16FlashAttnFwdSm80INS1_25CollectiveMainloopFwdSm80ILi8ELi1ELb0EN4cute5tupleIJNS5_1CILi128EEENS7_ILi64EEENS7_ILi256EEEEEELi256ENS_10bfloat16_tEfNS_4arch4Sm80ELb1ELb0ELb0ELb1ELb0ELb0ELb1ELb1EEENS1_21CollectiveEpilogueFwdINS6_IJS8_SA_S9_EEENS6_IJNS7_ILi1EEESI_SI_EEESC_SE_Li256ELb1ELb1ELb1ELb0EEENS1_36VarlenDynamicPersistentTileSchedulerILi128ELi64ELi256ELi256ELb1ELb1ELb0ELb1ELb1ELb1EEEEEEEEEvNT_6ParamsE --------------------------
	.section	.text._ZN7cutlass13device_kernelIN5flash19enable_sm80_to_sm89INS1_16FlashAttnFwdSm80INS1_25CollectiveMainloopFwdSm80ILi8ELi1ELb0EN4cute5tupleIJNS5_1CILi128EEENS7_ILi64EEENS7_ILi256EEEEEELi256ENS_10bfloat16_tEfNS_4arch4Sm80ELb1ELb0ELb0ELb1ELb0ELb0ELb1ELb1EEENS1_21CollectiveEpilogueFwdINS6_IJS8_SA_S9_EEENS6_IJNS7_ILi1EEESI_SI_EEESC_SE_Li256ELb1ELb1ELb1ELb0EEENS1_36VarlenDynamicPersistentTileSchedulerILi128ELi64ELi256ELi256ELb1ELb1ELb0ELb1ELb1ELb1EEEEEEEEEvNT_6ParamsE,"ax",@progbits
	.align	128
.text._ZN7cutlass13device_kernelIN5flash19enable_sm80_to_sm89INS1_16FlashAttnFwdSm80INS1_25CollectiveMainloopFwdSm80ILi8ELi1ELb0EN4cute5tupleIJNS5_1CILi128EEENS7_ILi64EEENS7_ILi256EEEEEELi256ENS_10bfloat16_tEfNS_4arch4Sm80ELb1ELb0ELb0ELb1ELb0ELb0ELb1ELb1EEENS1_21CollectiveEpilogueFwdINS6_IJS8_SA_S9_EEENS6_IJNS7_ILi1EEESI_SI_EEESC_SE_Li256ELb1ELb1ELb1ELb0EEENS1_36VarlenDynamicPersistentTileSchedulerILi128ELi64ELi256ELi256ELb1ELb1ELb0ELb1ELb1ELb1EEEEEEEEEvNT_6ParamsE:
        .type           _ZN7cutlass13device_kernelIN5flash19enable_sm80_to_sm89INS1_16FlashAttnFwdSm80INS1_25CollectiveMainloopFwdSm80ILi8ELi1ELb0EN4cute5tupleIJNS5_1CILi128EEENS7_ILi64EEENS7_ILi256EEEEEELi256ENS_10bfloat16_tEfNS_4arch4Sm80ELb1ELb0ELb0ELb1ELb0ELb0ELb1ELb1EEENS1_21CollectiveEpilogueFwdINS6_IJS8_SA_S9_EEENS6_IJNS7_ILi1EEESI_SI_EEESC_SE_Li256ELb1ELb1ELb1ELb0EEENS1_36VarlenDynamicPersistentTileSchedulerILi128ELi64ELi256ELi256ELb1ELb1ELb0ELb1ELb1ELb1EEEEEEEEEvNT_6ParamsE,@function
        .size           _ZN7cutlass13device_kernelIN5flash19enable_sm80_to_sm89INS1_16FlashAttnFwdSm80INS1_25CollectiveMainloopFwdSm80ILi8ELi1ELb0EN4cute5tupleIJNS5_1CILi128EEENS7_ILi64EEENS7_ILi256EEEEEELi256ENS_10bfloat16_tEfNS_4arch4Sm80ELb1ELb0ELb0ELb1ELb0ELb0ELb1ELb1EEENS1_21CollectiveEpilogueFwdINS6_IJS8_SA_S9_EEENS6_IJNS7_ILi1EEESI_SI_EEESC_SE_Li256ELb1ELb1ELb1ELb0EEENS1_36VarlenDynamicPersistentTileSchedulerILi128ELi64ELi256ELi256ELb1ELb1ELb0ELb1ELb1ELb1EEEEEEEEEvNT_6ParamsE,(.L_x_70 - _ZN7cutlass13device_kernelIN5flash19enable_sm80_to_sm89INS1_16FlashAttnFwdSm80INS1_25CollectiveMainloopFwdSm80ILi8ELi1ELb0EN4cute5tupleIJNS5_1CILi128EEENS7_ILi64EEENS7_ILi256EEEEEELi256ENS_10bfloat16_tEfNS_4arch4Sm80ELb1ELb0ELb0ELb1ELb0ELb0ELb1ELb1EEENS1_21CollectiveEpilogueFwdINS6_IJS8_SA_S9_EEENS6_IJNS7_ILi1EEESI_SI_EEESC_SE_Li256ELb1ELb1ELb1ELb0EEENS1_36VarlenDynamicPersistentTileSchedulerILi128ELi64ELi256ELi256ELb1ELb1ELb0ELb1ELb1ELb1EEEEEEEEEvNT_6ParamsE)
        .other          _ZN7cutlass13device_kernelIN5flash19enable_sm80_to_sm89INS1_16FlashAttnFwdSm80INS1_25CollectiveMainloopFwdSm80ILi8ELi1ELb0EN4cute5tupleIJNS5_1CILi128EEENS7_ILi64EEENS7_ILi256EEEEEELi256ENS_10bfloat16_tEfNS_4arch4Sm80ELb1ELb0ELb0ELb1ELb0ELb0ELb1ELb1EEENS1_21CollectiveEpilogueFwdINS6_IJS8_SA_S9_EEENS6_IJNS7_ILi1EEESI_SI_EEESC_SE_Li256ELb1ELb1ELb1ELb0EEENS1_36VarlenDynamicPersistentTileSchedulerILi128ELi64ELi256ELi256ELb1ELb1ELb0ELb1ELb1ELb1EEEEEEEEEvNT_6ParamsE,@"STO_CUDA_ENTRY STV_DEFAULT"
_ZN7cutlass13device_kernelIN5flash19enable_sm80_to_sm89INS1_16FlashAttnFwdSm80INS1_25CollectiveMainloopFwdSm80ILi8ELi1ELb0EN4cute5tupleIJNS5_1CILi128EEENS7_ILi64EEENS7_ILi256EEEEEELi256ENS_10bfloat16_tEfNS_4arch4Sm80ELb1ELb0ELb0ELb1ELb0ELb0ELb1ELb1EEENS1_21CollectiveEpilogueFwdINS6_IJS8_SA_S9_EEENS6_IJNS7_ILi1EEESI_SI_EEESC_SE_Li256ELb1ELb1ELb1ELb0EEENS1_36VarlenDynamicPersistentTileSchedulerILi128ELi64ELi256ELi256ELb1ELb1ELb0ELb1ELb1ELb1EEEEEEEEEvNT_6ParamsE:
[----:B------:R-:W-:Y:S01]  /*0000*/  LDC R1, c[0x0][0x37c] ;  /* 0x0000df00ff017b82 */ /* 0x000fe20000000800 */
[----:B------:R-:W-:Y:S05]  /*0010*/  EXIT ;  /* 0x000000000000794d */ /* 0x000fea0003800000 */
.L_x_34:
        /* <DEDUP_REMOVED lines=14> */
.L_x_70:


//--------------------- .text._ZN7cutlass13device_kernelIN5flash19enable_sm80_to_sm89INS1_16FlashAttnFwdSm80INS1_25CollectiveMainloopFwdSm80ILi8ELi1ELb0EN4cute5tupleIJNS5_1CILi128EEENS7_ILi48EEENS7_ILi256EEEEEELi256ENS_10bfloat16_tEfNS_4arch4Sm80ELb1ELb0ELb0ELb1ELb0ELb1ELb1ELb1EEENS1_21CollectiveEpilogueFwdINS6_IJS8_SA_S9_EEENS6_IJNS7_ILi1EEESI_SI_EEESC_SE_Li256ELb1ELb1ELb1ELb0EEENS1_36VarlenDynamicPersistentTileSchedulerILi128ELi48ELi256ELi256ELb1ELb1ELb0ELb1ELb1ELb1EEEEEEEEEvNT_6ParamsE --------------------------
	.section	.text._ZN7cutlass13device_kernelIN5flash19enable_sm80_to_sm89INS1_16FlashAttnFwdSm80INS1_25CollectiveMainloopFwdSm80ILi8ELi1ELb0EN4cute5tupleIJNS5_1CILi128EEENS7_ILi48EEENS7_ILi256EEEEEELi256ENS_10bfloat16_tEfNS_4arch4Sm80ELb1ELb0ELb0ELb1ELb0ELb1ELb1ELb1EEENS1_21CollectiveEpilogueFwdINS6_IJS8_SA_S9_EEENS6_IJNS7_ILi1EEESI_SI_EEESC_SE_Li256ELb1ELb1ELb1ELb0EEENS1_36VarlenDynamicPersistentTileSchedulerILi128ELi48ELi256ELi256ELb1ELb1ELb0ELb1ELb1ELb1EEEEEEEEEvNT_6ParamsE,"ax",@progbits
	.align	128
.text._ZN7cutlass13device_kernelIN5flash19enable_sm80_to_sm89INS1_16FlashAttnFwdSm80INS1_25CollectiveMainloopFwdSm80ILi8ELi1ELb0EN4cute5tupleIJNS5_1CILi128EEENS7_ILi48EEENS7_ILi256EEEEEELi256ENS_10bfloat16_tEfNS_4arch4Sm80ELb1ELb0ELb0ELb1ELb0ELb1ELb1ELb1EEENS1_21CollectiveEpilogueFwdINS6_IJS8_SA_S9_EEENS6_IJNS7_ILi1EEESI_SI_EEESC_SE_Li256ELb1ELb1ELb1ELb0EEENS1_36VarlenDynamicPersistentTileSchedulerILi128ELi48ELi256ELi256ELb1ELb1ELb0ELb1ELb1ELb1EEEEEEEEEvNT_6ParamsE:
        .type           _ZN7cutlass13device_kernelIN5flash19enable_sm80_to_sm89INS1_16FlashAttnFwdSm80INS1_25CollectiveMainloopFwdSm80ILi8ELi1ELb0EN4cute5tupleIJNS5_1CILi128EEENS7_ILi48EEENS7_ILi256EEEEEELi256ENS_10bfloat16_tEfNS_4arch4Sm80ELb1ELb0ELb0ELb1ELb0ELb1ELb1ELb1EEENS1_21CollectiveEpilogueFwdINS6_IJS8_SA_S9_EEENS6_IJNS7_ILi1EEESI_SI_EEESC_SE_Li256ELb1ELb1ELb1ELb0EEENS1_36VarlenDynamicPersistentTileSchedulerILi128ELi48ELi256ELi256ELb1ELb1ELb0ELb1ELb1ELb1EEEEEEEEEvNT_6ParamsE,@function
        .size           _ZN7cutlass13device_kernelIN5flash19enable_sm80_to_sm89INS1_16FlashAttnFwdSm80INS1_25CollectiveMainloopFwdSm80ILi8ELi1ELb0EN4cute5tupleIJNS5_1CILi128EEENS7_ILi48EEENS7_ILi256EEEEEELi256ENS_10bfloat16_tEfNS_4arch4Sm80ELb1ELb0ELb0ELb1ELb0ELb1ELb1ELb1EEENS1_21CollectiveEpilogueFwdINS6_IJS8_SA_S9_EEENS6_IJNS7_ILi1EEESI_SI_EEESC_SE_Li256ELb1ELb1ELb1ELb0EEENS1_36VarlenDynamicPersistentTileSchedulerILi128ELi48ELi256ELi256ELb1ELb1ELb0ELb1ELb1ELb1EEEEEEEEEvNT_6ParamsE,(.L_x_71 - _ZN7cutlass13device_kernelIN5flash19enable_sm80_to_sm89INS1_16FlashAttnFwdSm80INS1_25CollectiveMainloopFwdSm80ILi8ELi1ELb0EN4cute5tupleIJNS5_1CILi128EEENS7_ILi48EEENS7_ILi256EEEEEELi256ENS_10bfloat16_tEfNS_4arch4Sm80ELb1ELb0ELb0ELb1ELb0ELb1ELb1ELb1EEENS1_21CollectiveEpilogueFwdINS6_IJS8_SA_S9_EEENS6_IJNS7_ILi1EEESI_SI_EEESC_SE_Li256ELb1ELb1ELb1ELb0EEENS1_36VarlenDynamicPersistentTileSchedulerILi128ELi48ELi256ELi256ELb1ELb1ELb0ELb1ELb1ELb1EEEEEEEEEvNT_6ParamsE)
        .other          _ZN7cutlass13device_kernelIN5flash19enable_sm80_to_sm89INS1_16FlashAttnFwdSm80INS1_25CollectiveMainloopFwdSm80ILi8ELi1ELb0EN4cute5tupleIJNS5_1CILi128EEENS7_ILi48EEENS7_ILi256EEEEEELi256ENS_10bfloat16_tEfNS_4arch4Sm80ELb1ELb0ELb0ELb1ELb0ELb1ELb1ELb1EEENS1_21CollectiveEpilogueFwdINS6_IJS8_SA_S9_EEENS6_IJNS7_ILi1EEESI_SI_EEESC_SE_Li256ELb1ELb1ELb1ELb0EEENS1_36VarlenDynamicPersistentTileSchedulerILi128ELi48ELi256ELi256ELb1ELb1ELb0ELb1ELb1ELb1EEEEEEEEEvNT_6ParamsE,@"STO_CUDA_ENTRY STV_DEFAULT"
_ZN7cutlass13device_kernelIN5flash19enable_sm80_to_sm89INS1_16FlashAttnFwdSm80INS1_25CollectiveMainloopFwdSm80ILi8ELi1ELb0EN4cute5tupleIJNS5_1CILi128EEENS7_ILi48EEENS7_ILi256EEEEEELi256ENS_10bfloat16_tEfNS_4arch4Sm80ELb1ELb0ELb0ELb1ELb0ELb1ELb1ELb1EEENS1_21CollectiveEpilogueFwdINS6_IJS8_SA_S9_EEENS6_IJNS7_ILi1EEESI_SI_EEESC_SE_Li256ELb1ELb1ELb1ELb0EEENS1_36VarlenDynamicPersistentTileSchedulerILi128ELi48ELi256ELi256ELb1ELb1ELb0ELb1ELb1ELb1EEEEEEEEEvNT_6ParamsE:
[----:B------:R-:W-:Y:S01]  /*0000*/  LDC R1, c[0x0][0x37c] ;  /* 0x0000df00ff017b82 */ /* 0x000fe20000000800 */
[----:B------:R-:W-:Y:S05]  /*0010*/  EXIT ;  /* 0x000000000000794d */ /* 0x000fea0003800000 */
.L_x_35:
        /* <DEDUP_REMOVED lines=14> */
.L_x_71:


//--------------------- .nv.shared.reserved.0     --------------------------
	.section	.nv.shared.reserved.0,"aw",@nobits
	.weak		__nv_reservedSMEM_offset_0_alias
	.size		__nv_reservedSMEM_offset_0_alias, 0, 64
	.other		__nv_reservedSMEM_offset_0_alias,@"STO_CUDA_RESERVED_SHARED STV_DEFAULT"
__nv_reservedSMEM_offset_0_alias:
	.zero		0
	.zero		64


//--------------------- .nv.global                --------------------------
	.section	.nv.global,"aw",@nobits
.nv.global:
	.type		_ZN83_INTERNAL_2a676b3d_47_flash_fwd_hdim256_bf16_split_softcapall_sm80_cu_e763cb1e_31994cute1_E,@object
	.size		_ZN83_INTERNAL_2a676b3d_47_flash_fwd_hdim256_bf16_split_softcapall_sm80_cu_e763cb1e_31994cute1_E,(_ZN83_INTERNAL_2a676b3d_47_flash_fwd_hdim256_bf16_split_softcapall_sm80_cu_e763cb1e_31994cuda3std3__45__cpo6cbeginE - _ZN83_INTERNAL_2a676b3d_47_flash_fwd_hdim256_bf16_split_softcapall_sm80_cu_e763cb1e_31994cute1_E)
_ZN83_INTERNAL_2a676b3d_47_flash_fwd_hdim256_bf16_split_softcapall_sm80_cu_e763cb1e_31994cute1_E:
	.zero		1
	.type		_ZN83_INTERNAL_2a676b3d_47_flash_fwd_hdim256_bf16_split_softcapall_sm80_cu_e763cb1e_31994cuda3std3__45__cpo6cbeginE,@object
	.size		_ZN83_INTERNAL_2a676b3d_47_flash_fwd_hdim256_bf16_split_softcapall_sm80_cu_e763cb1e_31994cuda3std3__45__cpo6cbeginE,(_ZN83_INTERNAL_2a676b3d_47_flash_fwd_hdim256_bf16_split_softcapall_sm80_cu_e763cb1e_31994cuda3std3__48in_placeE - _ZN83_INTERNAL_2a676b3d_47_flash_fwd_hdim256_bf16_split_softcapall_sm80_cu_e763cb1e_31994cuda3std3__45__cpo6cbeginE)
_ZN83_INTERNAL_2a676b3d_47_flash_fwd_hdim256_bf16_split_softcapall_sm80_cu_e763cb1e_31994cuda3std3__45__cpo6cbeginE:
	.zero		1
	.type		_ZN83_INTERNAL_2a676b3d_47_flash_fwd_hdim256_bf16_split_softcapall_sm80_cu_e763cb1e_31994cuda3std3__48in_placeE,@object
	.size		_ZN83_INTERNAL_2a676b3d_47_flash_fwd_hdim256_bf16_split_softcapall_sm80_cu_e763cb1e_31994cuda3std3__48in_placeE,(_ZN83_INTERNAL_2a676b3d_47_flash_fwd_hdim256_bf16_split_softcapall_sm80_cu_e763cb1e_31994cuda3std6ranges3__45__cpo9iter_moveE - _ZN83_INTERNAL_2a676b3d_47_flash_fwd_hdim256_bf16_split_softcapall_sm80_cu_e763cb1e_31994cuda3std3__48in_placeE)
_ZN83_INTERNAL_2a676b3d_47_flash_fwd_hdim256_bf16_split_softcapall_sm80_cu_e763cb1e_31994cuda3std3__48in_placeE:
	.zero		1
	.type		_ZN83_INTERNAL_2a676b3d_47_flash_fwd_hdim256_bf16_split_softcapall_sm80_cu_e763cb1e_31994cuda3std6ranges3__45__cpo9iter_moveE,@object
	.size		_ZN83_INTERNAL_2a676b3d_47_flash_fwd_hdim256_bf16_split_softcapall_sm80_cu_e763cb1e_31994cuda3std6ranges3__45__cpo9iter_moveE,(_ZN83_INTERNAL_2a676b3d_47_flash_fwd_hdim256_bf16_split_softcapall_sm80_cu_e763cb1e_31994cuda3std3__45__cpo5beginE - _ZN83_INTERNAL_2a676b3d_47_flash_fwd_hdim256_bf16_split_softcapall_sm80_cu_e763cb1e_31994cuda3std6ranges3__45__cpo9iter_moveE)
_ZN83_INTERNAL_2a676b3d_47_flash_fwd_hdim256_bf16_split_softcapall_sm80_cu_e763cb1e_31994cuda3std6ranges3__45__cpo9iter_moveE:
	.zero		1
	.type		_ZN83_INTERNAL_2a676b3d_47_flash_fwd_hdim256_bf16_split_softcapall_sm80_cu_e763cb1e_31994cuda3std3__45__cpo5beginE,@object
	.size		_ZN83_INTERNAL_2a676b3d_47_flash_fwd_hdim256_bf16_split_softcapall_sm80_cu_e763cb1e_31994cuda3std3__45__cpo5beginE,(_ZN83_INTERNAL_2a676b3d_47_flash_fwd_hdim256_bf16_split_softcapall_sm80_cu_e763cb1e_31994cuda3std3__485_GLOBAL__N__2a676b3d_47_flash_fwd_hdim256_bf16_split_softcapall_sm80_cu_e763cb1e_31996ignoreE - _ZN83_INTERNAL_2a676b3d_47_flash_fwd_hdim256_bf16_split_softcapall_sm80_cu_e763cb1e_31994cuda3std3__45__cpo5beginE)
_ZN83_INTERNAL_2a676b3d_47_flash_fwd_hdim256_bf16_split_softcapall_sm80_cu_e763cb1e_31994cuda3std3__45__cpo5beginE:
	.zero		1
	.type		_ZN83_INTERNAL_2a676b3d_47_flash_fwd_hdim256_bf16_split_softcapall_sm80_cu_e763cb1e_31994cuda3std3__485_GLOBAL__N__2a676b3d_47_flash_fwd_hdim256_bf16_split_softcapall_sm80_cu_e763cb1e_31996ignoreE,@object
	.size		_ZN83_INTERNAL_2a676b3d_47_flash_fwd_hdim256_bf16_split_softcapall_sm80_cu_e763cb1e_31994cuda3std3__485_GLOBAL__N__2a676b3d_47_flash_fwd_hdim256_bf16_split_softcapall_sm80_cu_e763cb1e_31996ignoreE,(_ZN83_INTERNAL_2a676b3d_47_flash_fwd_hdim256_bf16_split_softcapall_sm80_cu_e763cb1e_31994cute7productE - _ZN83_INTERNAL_2a676b3d_47_flash_fwd_hdim256_bf16_split_softcapall_sm80_cu_e763cb1e_31994cuda3std3__485_GLOBAL__N__2a676b3d_47_flash_fwd_hdim256_bf16_split_softcapall_sm80_cu_e763cb1e_31996ignoreE)
_ZN83_INTERNAL_2a676b3d_47_flash_fwd_hdim256_bf16_split_softcapall_sm80_cu_e763cb1e_31994cuda3std3__485_GLOBAL__N__2a676b3d_47_flash_fwd_hdim256_bf16_split_softcapall_sm80_cu_e763cb1e_31996ignoreE:
	.zero		1
	.type		_ZN83_INTERNAL_2a676b3d_47_flash_fwd_hdim256_bf16_split_softcapall_sm80_cu_e763cb1e_31994cute7productE,@object
	.size		_ZN83_INTERNAL_2a676b3d_47_flash_fwd_hdim256_bf16_split_softcapall_sm80_cu_e763cb1e_31994cute7productE,(_ZN83_INTERNAL_2a676b3d_47_flash_fwd_hdim256_bf16_split_softcapall_sm80_cu_e763cb1e_31994cuda3std3__45__cpo3endE - _ZN83_INTERNAL_2a676b3d_47_flash_fwd_hdim256_bf16_split_softcapall_sm80_cu_e763cb1e_31994cute7productE)
_ZN83_INTERNAL_2a676b3d_47_flash_fwd_hdim256_bf16_split_softcapall_sm80_cu_e763cb1e_31994cute7productE:
	.zero		1
	.type		_ZN83_INTERNAL_2a676b3d_47_flash_fwd_hdim256_bf16_split_softcapall_sm80_cu_e763cb1e_31994cuda3std3__45__cpo3endE,@object
	.size		_ZN83_INTERNAL_2a676b3d_47_flash_fwd_hdim256_bf16_split_softcapall_sm80_cu_e763cb1e_31994cuda3std3__45__cpo3endE,(_ZN83_INTERNAL_2a676b3d_47_flash_fwd_hdim256_bf16_split_softcapall_sm80_cu_e763cb1e_31994cuda3std3__419piecewise_constructE - _ZN83_INTERNAL_2a676b3d_47_flash_fwd_hdim256_bf16_split_softcapall_sm80_cu_e763cb1e_31994cuda3std3__45__cpo3endE)
_ZN83_INTERNAL_2a676b3d_47_flash_fwd_hdim256_bf16_split_softcapall_sm80_cu_e763cb1e_31994cuda3std3__45__cpo3endE:
	.zero		1
	.type		_ZN83_INTERNAL_2a676b3d_47_flash_fwd_hdim256_bf16_split_softcapall_sm80_cu_e763cb1e_31994cuda3std3__419piecewise_constructE,@object
	.size		_ZN83_INTERNAL_2a676b3d_47_flash_fwd_hdim256_bf16_split_softcapall_sm80_cu_e763cb1e_31994cuda3std3__419piecewise_constructE,(_ZN83_INTERNAL_2a676b3d_47_flash_fwd_hdim256_bf16_split_softcapall_sm80_cu_e763cb1e_31994cuda3std3__45__cpo4cendE - _ZN83_INTERNAL_2a676b3d_47_flash_fwd_hdim256_bf16_split_softcapall_sm80_cu_e763cb1e_31994cuda3std3__419piecewise_constructE)
_ZN83_INTERNAL_2a676b3d_47_flash_fwd_hdim256_bf16_split_softcapall_sm80_cu_e763cb1e_31994cuda3std3__419piecewise_constructE:
	.zero		1
	.type		_ZN83_INTERNAL_2a676b3d_47_flash_fwd_hdim256_bf16_split_softcapall_sm80_cu_e763cb1e_31994cuda3std3__45__cpo4cendE,@object
	.size		_ZN83_INTERNAL_2a676b3d_47_flash_fwd_hdim256_bf16_split_softcapall_sm80_cu_e763cb1e_31994cuda3std3__45__cpo4cendE,(_ZN83_INTERNAL_2a676b3d_47_flash_fwd_hdim256_bf16_split_softcapall_sm80_cu_e763cb1e_31994cuda3std6ranges3__45__cpo4swapE - _ZN83_INTERNAL_2a676b3d_47_flash_fwd_hdim256_bf16_split_softcapall_sm80_cu_e763cb1e_31994cuda3std3__45__cpo4cendE)
_ZN83_INTERNAL_2a676b3d_47_flash_fwd_hdim256_bf16_split_softcapall_sm80_cu_e763cb1e_31994cuda3std3__45__cpo4cendE:
	.zero		1
	.type		_ZN83_INTERNAL_2a676b3d_47_flash_fwd_hdim256_bf16_split_softcapall_sm80_cu_e763cb1e_31994cuda3std6ranges3__45__cpo4swapE,@object
	.size		_ZN83_INTERNAL_2a676b3d_47_flash_fwd_hdim256_bf16_split_softcapall_sm80_cu_e763cb1e_31994cuda3std6ranges3__45__cpo4swapE,(.L_7 - _ZN83_INTERNAL_2a676b3d_47_flash_fwd_hdim256_bf16_split_softcapall_sm80_cu_e763cb1e_31994cuda3std6ranges3__45__cpo4swapE)
_ZN83_INTERNAL_2a676b3d_47_flash_fwd_hdim256_bf16_split_softcapall_sm80_cu_e763cb1e_31994cuda3std6ranges3__45__cpo4swapE:
	.zero		1
.L_7:


//--------------------- .nv.constant0._ZN7cutlass13device_kernelIN5flash19enable_sm80_to_sm89INS1_16FlashAttnFwdSm80INS1_25CollectiveMainloopFwdSm80ILi8ELi1ELb1EN4cute5tupleIJNS5_1CILi128EEENS7_ILi64EEENS7_ILi256EEEEEELi256ENS_10bfloat16_tEfNS_4arch4Sm80ELb0ELb0ELb1ELb0ELb0ELb0ELb1ELb1EEENS1_21CollectiveEpilogueFwdINS6_IJS8_SA_S9_EEENS6_IJNS7_ILi1EEESI_SI_EEESC_SE_Li256ELb0ELb1ELb1ELb0EEENS1_19SingleTileSchedulerILb0ELb1ELb1ELi128EEEEEEEEEvNT_6ParamsE --------------------------
	.section	.nv.constant0._ZN7cutlass13device_kernelIN5flash19enable_sm80_to_sm89INS1_16FlashAttnFwdSm80INS1_25CollectiveMainloopFwdSm80ILi8ELi1ELb1EN4cute5tupleIJNS5_1CILi128EEENS7_ILi64EEENS7_ILi256EEEEEELi256ENS_10bfloat16_tEfNS_4arch4Sm80ELb0ELb0ELb1ELb0ELb0ELb0ELb1ELb1EEENS1_21CollectiveEpilogueFwdINS6_IJS8_SA_S9_EEENS6_IJNS7_ILi1EEESI_SI_EEESC_SE_Li256ELb0ELb1ELb1ELb0EEENS1_19SingleTileSchedulerILb0ELb1ELb1ELi128EEEEEEEEEvNT_6ParamsE,"a",@progbits
	.sectionflags	@""
	.align	4
.nv.constant0._ZN7cutlass13device_kernelIN5flash19enable_sm80_to_sm89INS1_16FlashAttnFwdSm80INS1_25CollectiveMainloopFwdSm80ILi8ELi1ELb1EN4cute5tupleIJNS5_1CILi128EEENS7_ILi64EEENS7_ILi256EEEEEELi256ENS_10bfloat16_tEfNS_4arch4Sm80ELb0ELb0ELb1ELb0ELb0ELb0ELb1ELb1EEENS1_21CollectiveEpilogueFwdINS6_IJS8_SA_S9_EEENS6_IJNS7_ILi1EEESI_SI_EEESC_SE_Li256ELb0ELb1ELb1ELb0EEENS1_19SingleTileSchedulerILb0ELb1ELb1ELi128EEEEEEEEEvNT_6ParamsE:
	.zero		1944


//--------------------- .nv.constant0._ZN7cutlass13device_kernelIN5flash19enable_sm80_to_sm89INS1_16FlashAttnFwdSm80INS1_25CollectiveMainloopFwdSm80ILi8ELi1ELb1EN4cute5tupleIJNS5_1CILi128EEENS7_ILi48EEENS7_ILi256EEEEEELi256ENS_10bfloat16_tEfNS_4arch4Sm80ELb0ELb0ELb1ELb1ELb0ELb0ELb1ELb1EEENS1_21CollectiveEpilogueFwdINS6_IJS8_SA_S9_EEENS6_IJNS7_ILi1EEESI_SI_EEESC_SE_Li256ELb1ELb1ELb1ELb0EEENS1_36VarlenDynamicPersistentTileSchedulerILi128ELi48ELi256ELi256ELb1ELb1ELb0ELb0ELb1ELb1EEEEEEEEEvNT_6ParamsE --------------------------
	.section	.nv.constant0._ZN7cutlass13device_kernelIN5flash19enable_sm80_to_sm89INS1_16FlashAttnFwdSm80INS1_25CollectiveMainloopFwdSm80ILi8ELi1ELb1EN4cute5tupleIJNS5_1CILi128EEENS7_ILi48EEENS7_ILi256EEEEEELi256ENS_10bfloat16_tEfNS_4arch4Sm80ELb0ELb0ELb1ELb1ELb0ELb0ELb1ELb1EEENS1_21CollectiveEpilogueFwdINS6_IJS8_SA_S9_EEENS6_IJNS7_ILi1EEESI_SI_EEESC_SE_Li256ELb1ELb1ELb1ELb0EEENS1_36VarlenDynamicPersistentTileSchedulerILi128ELi48ELi256ELi256ELb1ELb1ELb0ELb0ELb1ELb1EEEEEEEEEvNT_6ParamsE,"a",@progbits
	.sectionflags	@""
	.align	4
.nv.constant0._ZN7cutlass13device_kernelIN5flash19enable_sm80_to_sm89INS1_16FlashAttnFwdSm80INS1_25CollectiveMainloopFwdSm80ILi8ELi1ELb1EN4cute5tupleIJNS5_1CILi128EEENS7_ILi48EEENS7_ILi256EEEEEELi256ENS_10bfloat16_tEfNS_4arch4Sm80ELb0ELb0ELb1ELb1ELb0ELb0ELb1ELb1EEENS1_21CollectiveEpilogueFwdINS6_IJS8_SA_S9_EEENS6_IJNS7_ILi1EEESI_SI_EEESC_SE_Li256ELb1ELb1ELb1ELb0EEENS1_36VarlenDynamicPersistentTileSchedulerILi128ELi48ELi256ELi256ELb1ELb1ELb0ELb0ELb1ELb1EEEEEEEEEvNT_6ParamsE:
	.zero		1976


//--------------------- .nv.constant0._ZN7cutlass13device_kernelIN5flash19enable_sm80_to_sm89INS1_16FlashAttnFwdSm80INS1_25CollectiveMainloopFwdSm80ILi8ELi1ELb0EN4cute5tupleIJNS5_1CILi128EEENS7_ILi32EEENS7_ILi256EEEEEELi256ENS_10bfloat16_tEfNS_4arch4Sm80ELb0ELb0ELb1ELb1ELb0ELb1ELb1ELb1EEENS1_21CollectiveEpilogueFwdINS6_IJS8_SA_S9_EEENS6_IJNS7_ILi1EEESI_SI_EEESC_SE_Li256ELb1ELb1ELb1ELb0EEENS1_36VarlenDynamicPersistentTileSchedulerILi128ELi32ELi256ELi256ELb1ELb1ELb0ELb0ELb1ELb1EEEEEEEEEvNT_6ParamsE --------------------------
	.section	.nv.constant0._ZN7cutlass13device_kernelIN5flash19enable_sm80_to_sm89INS1_16FlashAttnFwdSm80INS1_25CollectiveMainloopFwdSm80ILi8ELi1ELb0EN4cute5tupleIJNS5_1CILi128EEENS7_ILi32EEENS7_ILi256EEEEEELi256ENS_10bfloat16_tEfNS_4arch4Sm80ELb0ELb0ELb1ELb1ELb0ELb1ELb1ELb1EEENS1_21CollectiveEpilogueFwdINS6_IJS8_SA_S9_EEENS6_IJNS7_ILi1EEESI_SI_EEESC_SE_Li256ELb1ELb1ELb1ELb0EEENS1_36VarlenDynamicPersistentTileSchedulerILi128ELi32ELi256ELi256ELb1ELb1ELb0ELb0ELb1ELb1EEEEEEEEEvNT_6ParamsE,"a",@progbits
	.sectionflags	@""
	.align	4
.nv.constant0._ZN7cutlass13device_kernelIN5flash19enable_sm80_to_sm89INS1_16FlashAttnFwdSm80INS1_25CollectiveMainloopFwdSm80ILi8ELi1ELb0EN4cute5tupleIJNS5_1CILi128EEENS7_ILi32EEENS7_ILi256EEEEEELi256ENS_10bfloat16_tEfNS_4arch4Sm80ELb0ELb0ELb1ELb1ELb0ELb1ELb1ELb1EEENS1_21CollectiveEpilogueFwdINS6_IJS8_SA_S9_EEENS6_IJNS7_ILi1EEESI_SI_EEESC_SE_Li256ELb1ELb1ELb1ELb0EEENS1_36VarlenDynamicPersistentTileSchedulerILi128ELi32ELi256ELi256ELb1ELb1ELb0ELb0ELb1ELb1EEEEEEEEEvNT_6ParamsE:
	.zero		1976


//--------------------- .nv.constant0._ZN7cutlass13device_kernelIN5flash19enable_sm80_to_sm89INS1_16FlashAttnFwdSm80INS1_25CollectiveMainloopFwdSm80ILi8ELi1ELb1EN4cute5tupleIJNS5_1CILi128EEENS7_ILi48EEENS7_ILi256EEEEEELi256ENS_10bfloat16_tEfNS_4arch4Sm80ELb0ELb1ELb1ELb0ELb0ELb0ELb1ELb1EEENS1_21CollectiveEpilogueFwdINS6_IJS8_SA_S9_EEENS6_IJNS7_ILi1EEESI_SI_EEESC_SE_Li256ELb0ELb1ELb1ELb0EEENS1_19SingleTileSchedulerILb0ELb1ELb1ELi128EEEEEEEEEvNT_6ParamsE --------------------------
	.section	.nv.constant0._ZN7cutlass13device_kernelIN5flash19enable_sm80_to_sm89INS1_16FlashAttnFwdSm80INS1_25CollectiveMainloopFwdSm80ILi8ELi1ELb1EN4cute5tupleIJNS5_1CILi128EEENS7_ILi48EEENS7_ILi256EEEEEELi256ENS_10bfloat16_tEfNS_4arch4Sm80ELb0ELb1ELb1ELb0ELb0ELb0ELb1ELb1EEENS1_21CollectiveEpilogueFwdINS6_IJS8_SA_S9_EEENS6_IJNS7_ILi1EEESI_SI_EEESC_SE_Li256ELb0ELb1ELb1ELb0EEENS1_19SingleTileSchedulerILb0ELb1ELb1ELi128EEEEEEEEEvNT_6ParamsE,"a",@progbits
	.sectionflags	@""
	.align	4
.nv.constant0._ZN7cutlass13device_kernelIN5flash19enable_sm80_to_sm89INS1_16FlashAttnFwdSm80INS1_25CollectiveMainloopFwdSm80ILi8ELi1ELb1EN4cute5tupleIJNS5_1CILi128EEENS7_ILi48EEENS7_ILi256EEEEEELi256ENS_10bfloat16_tEfNS_4arch4Sm80ELb0ELb1ELb1ELb0ELb0ELb0ELb1ELb1EEENS1_21CollectiveEpilogueFwdINS6_IJS8_SA_S9_EEENS6_IJNS7_ILi1EEESI_SI_EEESC_SE_Li256ELb0ELb1ELb1ELb0EEENS1_19SingleTileSchedulerILb0ELb1ELb1ELi128EEEEEEEEEvNT_6ParamsE:
	.zero		1944


//--------------------- .nv.constant0._ZN7cutlass13device_kernelIN5flash19enable_sm80_to_sm89INS1_16FlashAttnFwdSm80INS1_25CollectiveMainloopFwdSm80ILi8ELi1ELb1EN4cute5tupleIJNS5_1CILi128EEENS7_ILi48EEENS7_ILi256EEEEEELi256ENS_10bfloat16_tEfNS_4arch4Sm80ELb0ELb1ELb1ELb1ELb0ELb0ELb1ELb1EEENS1_21CollectiveEpilogueFwdINS6_IJS8_SA_S9_EEENS6_IJNS7_ILi1EEESI_SI_EEESC_SE_Li256ELb1ELb1ELb1ELb0EEENS1_36VarlenDynamicPersistentTileSchedulerILi128ELi48ELi256ELi256ELb1ELb1ELb0ELb1ELb0ELb1EEEEEEEEEvNT_6ParamsE --------------------------
	.section	.nv.constant0._ZN7cutlass13device_kernelIN5flash19enable_sm80_to_sm89INS1_16FlashAttnFwdSm80INS1_25CollectiveMainloopFwdSm80ILi8ELi1ELb1EN4cute5tupleIJNS5_1CILi128EEENS7_ILi48EEENS7_ILi256EEEEEELi256ENS_10bfloat16_tEfNS_4arch4Sm80ELb0ELb1ELb1ELb1ELb0ELb0ELb1ELb1EEENS1_21CollectiveEpilogueFwdINS6_IJS8_SA_S9_EEENS6_IJNS7_ILi1EEESI_SI_EEESC_SE_Li256ELb1ELb1ELb1ELb0EEENS1_36VarlenDynamicPersistentTileSchedulerILi128ELi48ELi256ELi256ELb1ELb1ELb0ELb1ELb0ELb1EEEEEEEEEvNT_6ParamsE,"a",@progbits
	.sectionflags	@""
	.align	4
.nv.constant0._ZN7cutlass13device_kernelIN5flash19enable_sm80_to_sm89INS1_16FlashAttnFwdSm80INS1_25CollectiveMainloopFwdSm80ILi8ELi1ELb1EN4cute5tupleIJNS5_1CILi128EEENS7_ILi48EEENS7_ILi256EEEEEELi256ENS_10bfloat16_tEfNS_4arch4Sm80ELb0ELb1ELb1ELb1ELb0ELb0ELb1ELb1EEENS1_21CollectiveEpilogueFwdINS6_IJS8_SA_S9_EEENS6_IJNS7_ILi1EEESI_SI_EEESC_SE_Li256ELb1ELb1ELb1ELb0EEENS1_36VarlenDynamicPersistentTileSchedulerILi128ELi48ELi256ELi256ELb1ELb1ELb0ELb1ELb0ELb1EEEEEEEEEvNT_6ParamsE:
	.zero		1976


//--------------------- .nv.constant0._ZN7cutlass13device_kernelIN5flash19enable_sm80_to_sm89INS1_16FlashAttnFwdSm80INS1_25CollectiveMainloopFwdSm80ILi8ELi1ELb0EN4cute5tupleIJNS5_1CILi128EEENS7_ILi32EEENS7_ILi256EEEEEELi256ENS_10bfloat16_tEfNS_4arch4Sm80ELb0ELb1ELb1ELb1ELb0ELb1ELb1ELb1EEENS1_21CollectiveEpilogueFwdINS6_IJS8_SA_S9_EEENS6_IJNS7_ILi1EEESI_SI_EEESC_SE_Li256ELb1ELb1ELb1ELb0EEENS1_36VarlenDynamicPersistentTileSchedulerILi128ELi32ELi256ELi256ELb1ELb1ELb0ELb1ELb0ELb1EEEEEEEEEvNT_6ParamsE --------------------------
	.section	.nv.constant0._ZN7cutlass13device_kernelIN5flash19enable_sm80_to_sm89INS1_16FlashAttnFwdSm80INS1_25CollectiveMainloopFwdSm80ILi8ELi1ELb0EN4cute5tupleIJNS5_1CILi128EEENS7_ILi32EEENS7_ILi256EEEEEELi256ENS_10bfloat16_tEfNS_4arch4Sm80ELb0ELb1ELb1ELb1ELb0ELb1ELb1ELb1EEENS1_21CollectiveEpilogueFwdINS6_IJS8_SA_S9_EEENS6_IJNS7_ILi1EEESI_SI_EEESC_SE_Li256ELb1ELb1ELb1ELb0EEENS1_36VarlenDynamicPersistentTileSchedulerILi128ELi32ELi256ELi256ELb1ELb1ELb0ELb1ELb0ELb1EEEEEEEEEvNT_6ParamsE,"a",@progbits
	.sectionflags	@""
	.align	4
.nv.constant0._ZN7cutlass13device_kernelIN5flash19enable_sm80_to_sm89INS1_16FlashAttnFwdSm80INS1_25CollectiveMainloopFwdSm80ILi8ELi1ELb0EN4cute5tupleIJNS5_1CILi128EEENS7_ILi32EEENS7_ILi256EEEEEELi256ENS_10bfloat16_tEfNS_4arch4Sm80ELb0ELb1ELb1ELb1ELb0ELb1ELb1ELb1EEENS1_21CollectiveEpilogueFwdINS6_IJS8_SA_S9_EEENS6_IJNS7_ILi1EEESI_SI_EEESC_SE_Li256ELb1ELb1ELb1ELb0EEENS1_36VarlenDynamicPersistentTileSchedulerILi128ELi32ELi256ELi256ELb1ELb1ELb0ELb1ELb0ELb1EEEEEEEEEvNT_6ParamsE:
	.zero		1976


//--------------------- .nv.constant0._ZN7cutlass13device_kernelIN5flash19enable_sm80_to_sm89INS1_16FlashAttnFwdSm80INS1_25CollectiveMainloopFwdSm80ILi8ELi1ELb1EN4cute5tupleIJNS5_1CILi128EEENS7_ILi64EEENS7_ILi256EEEEEELi256ENS_10bfloat16_tEfNS_4arch4Sm80ELb1ELb0ELb1ELb0ELb0ELb0ELb1ELb1EEENS1_21CollectiveEpilogueFwdINS6_IJS8_SA_S9_EEENS6_IJNS7_ILi1EEESI_SI_EEESC_SE_Li256ELb0ELb1ELb1ELb0EEENS1_30DynamicPersistentTileSchedulerILi256ELi256ELb1ELb1ELb0EEEEEEEEEvNT_6ParamsE --------------------------
	.section	.nv.constant0._ZN7cutlass13device_kernelIN5flash19enable_sm80_to_sm89INS1_16FlashAttnFwdSm80INS1_25CollectiveMainloopFwdSm80ILi8ELi1ELb1EN4cute5tupleIJNS5_1CILi128EEENS7_ILi64EEENS7_ILi256EEEEEELi256ENS_10bfloat16_tEfNS_4arch4Sm80ELb1ELb0ELb1ELb0ELb0ELb0ELb1ELb1EEENS1_21CollectiveEpilogueFwdINS6_IJS8_SA_S9_EEENS6_IJNS7_ILi1EEESI_SI_EEESC_SE_Li256ELb0ELb1ELb1ELb0EEENS1_30DynamicPersistentTileSchedulerILi256ELi256ELb1ELb1ELb0EEEEEEEEEvNT_6ParamsE,"a",@progbits
	.sectionflags	@""
	.align	4
.nv.constant0._ZN7cutlass13device_kernelIN5flash19enable_sm80_to_sm89INS1_16FlashAttnFwdSm80INS1_25CollectiveMainloopFwdSm80ILi8ELi1ELb1EN4cute5tupleIJNS5_1CILi128EEENS7_ILi64EEENS7_ILi256EEEEEELi256ENS_10bfloat16_tEfNS_4arch4Sm80ELb1ELb0ELb1ELb0ELb0ELb0ELb1ELb1EEENS1_21CollectiveEpilogueFwdINS6_IJS8_SA_S9_EEENS6_IJNS7_ILi1EEESI_SI_EEESC_SE_Li256ELb0ELb1ELb1ELb0EEENS1_30DynamicPersistentTileSchedulerILi256ELi256ELb1ELb1ELb0EEEEEEEEEvNT_6ParamsE:
	.zero		1960


//--------------------- .nv.constant0._ZN7cutlass13device_kernelIN5flash19enable_sm80_to_sm89INS1_16FlashAttnFwdSm80INS1_25CollectiveMainloopFwdSm80ILi8ELi1ELb1EN4cute5tupleIJNS5_1CILi128EEENS7_ILi48EEENS7_ILi256EEEEEELi256ENS_10bfloat16_tEfNS_4arch4Sm80ELb1ELb0ELb1ELb1ELb0ELb0ELb1ELb1EEENS1_21CollectiveEpilogueFwdINS6_IJS8_SA_S9_EEENS6_IJNS7_ILi1EEESI_SI_EEESC_SE_Li256ELb1ELb1ELb1ELb0EEENS1_36VarlenDynamicPersistentTileSchedulerILi128ELi48ELi256ELi256ELb1ELb1ELb0ELb1ELb1ELb1EEEEEEEEEvNT_6ParamsE --------------------------
	.section	.nv.constant0._ZN7cutlass13device_kernelIN5flash19enable_sm80_to_sm89INS1_16FlashAttnFwdSm80INS1_25CollectiveMainloopFwdSm80ILi8ELi1ELb1EN4cute5tupleIJNS5_1CILi128EEENS7_ILi48EEENS7_ILi256EEEEEELi256ENS_10bfloat16_tEfNS_4arch4Sm80ELb1ELb0ELb1ELb1ELb0ELb0ELb1ELb1EEENS1_21CollectiveEpilogueFwdINS6_IJS8_SA_S9_EEENS6_IJNS7_ILi1EEESI_SI_EEESC_SE_Li256ELb1ELb1ELb1ELb0EEENS1_36VarlenDynamicPersistentTileSchedulerILi128ELi48ELi256ELi256ELb1ELb1ELb0ELb1ELb1ELb1EEEEEEEEEvNT_6ParamsE,"a",@progbits
	.sectionflags	@""
	.align	4
.nv.constant0._ZN7cutlass13device_kernelIN5flash19enable_sm80_to_sm89INS1_16FlashAttnFwdSm80INS1_25CollectiveMainloopFwdSm80ILi8ELi1ELb1EN4cute5tupleIJNS5_1CILi128EEENS7_ILi48EEENS7_ILi256EEEEEELi256ENS_10bfloat16_tEfNS_4arch4Sm80ELb1ELb0ELb1ELb1ELb0ELb0ELb1ELb1EEENS1_21CollectiveEpilogueFwdINS6_IJS8_SA_S9_EEENS6_IJNS7_ILi1EEESI_SI_EEESC_SE_Li256ELb1ELb1ELb1ELb0EEENS1_36VarlenDynamicPersistentTileSchedulerILi128ELi48ELi256ELi256ELb1ELb1ELb0ELb1ELb1ELb1EEEEEEEEEvNT_6ParamsE:
	.zero		1976


//--------------------- .nv.constant0._ZN7cutlass13device_kernelIN5flash19enable_sm80_to_sm89INS1_16FlashAttnFwdSm80INS1_25CollectiveMainloopFwdSm80ILi8ELi1ELb0EN4cute5tupleIJNS5_1CILi128EEENS7_ILi32EEENS7_ILi256EEEEEELi256ENS_10bfloat16_tEfNS_4arch4Sm80ELb1ELb0ELb1ELb1ELb0ELb1ELb1ELb1EEENS1_21CollectiveEpilogueFwdINS6_IJS8_SA_S9_EEENS6_IJNS7_ILi1EEESI_SI_EEESC_SE_Li256ELb1ELb1ELb1ELb0EEENS1_36VarlenDynamicPersistentTileSchedulerILi128ELi32ELi256ELi256ELb1ELb1ELb0ELb1ELb1ELb1EEEEEEEEEvNT_6ParamsE --------------------------
	.section	.nv.constant0._ZN7cutlass13device_kernelIN5flash19enable_sm80_to_sm89INS1_16FlashAttnFwdSm80INS1_25CollectiveMainloopFwdSm80ILi8ELi1ELb0EN4cute5tupleIJNS5_1CILi128EEENS7_ILi32EEENS7_ILi256EEEEEELi256ENS_10bfloat16_tEfNS_4arch4Sm80ELb1ELb0ELb1ELb1ELb0ELb1ELb1ELb1EEENS1_21CollectiveEpilogueFwdINS6_IJS8_SA_S9_EEENS6_IJNS7_ILi1EEESI_SI_EEESC_SE_Li256ELb1ELb1ELb1ELb0EEENS1_36VarlenDynamicPersistentTileSchedulerILi128ELi32ELi256ELi256ELb1ELb1ELb0ELb1ELb1ELb1EEEEEEEEEvNT_6ParamsE,"a",@progbits
	.sectionflags	@""
	.align	4
.nv.constant0._ZN7cutlass13device_kernelIN5flash19enable_sm80_to_sm89INS1_16FlashAttnFwdSm80INS1_25CollectiveMainloopFwdSm80ILi8ELi1ELb0EN4cute5tupleIJNS5_1CILi128EEENS7_ILi32EEENS7_ILi256EEEEEELi256ENS_10bfloat16_tEfNS_4arch4Sm80ELb1ELb0ELb1ELb1ELb0ELb1ELb1ELb1EEENS1_21CollectiveEpilogueFwdINS6_IJS8_SA_S9_EEENS6_IJNS7_ILi1EEESI_SI_EEESC_SE_Li256ELb1ELb1ELb1ELb0EEENS1_36VarlenDynamicPersistentTileSchedulerILi128ELi32ELi256ELi256ELb1ELb1ELb0ELb1ELb1ELb1EEEEEEEEEvNT_6ParamsE:
	.zero		1976


//--------------------- .nv.constant0._ZN7cutlass13device_kernelIN5flash19enable_sm80_to_sm89INS1_16FlashAttnFwdSm80INS1_25CollectiveMainloopFwdSm80ILi8ELi1ELb0EN4cute5tupleIJNS5_1CILi128EEENS7_ILi96EEENS7_ILi256EEEEEELi256ENS_10bfloat16_tEfNS_4arch4Sm80ELb0ELb0ELb1ELb0ELb0ELb0ELb1ELb1EEENS1_21CollectiveEpilogueFwdINS6_IJS8_SA_S9_EEENS6_IJNS7_ILi1EEESI_SI_EEESC_SE_Li256ELb0ELb1ELb1ELb0EEENS1_19SingleTileSchedulerILb0ELb1ELb1ELi128EEEEEEEEEvNT_6ParamsE --------------------------
	.section	.nv.constant0._ZN7cutlass13device_kernelIN5flash19enable_sm80_to_sm89INS1_16FlashAttnFwdSm80INS1_25CollectiveMainloopFwdSm80ILi8ELi1ELb0EN4cute5tupleIJNS5_1CILi128EEENS7_ILi96EEENS7_ILi256EEEEEELi256ENS_10bfloat16_tEfNS_4arch4Sm80ELb0ELb0ELb1ELb0ELb0ELb0ELb1ELb1EEENS1_21CollectiveEpilogueFwdINS6_IJS8_SA_S9_EEENS6_IJNS7_ILi1EEESI_SI_EEESC_SE_Li256ELb0ELb1ELb1ELb0EEENS1_19SingleTileSchedulerILb0ELb1ELb1ELi128EEEEEEEEEvNT_6ParamsE,"a",@progbits
	.sectionflags	@""
	.align	4
.nv.constant0._ZN7cutlass13device_kernelIN5flash19enable_sm80_to_sm89INS1_16FlashAttnFwdSm80INS1_25CollectiveMainloopFwdSm80ILi8ELi1ELb0EN4cute5tupleIJNS5_1CILi128EEENS7_ILi96EEENS7_ILi256EEEEEELi256ENS_10bfloat16_tEfNS_4arch4Sm80ELb0ELb0ELb1ELb0ELb0ELb0ELb1ELb1EEENS1_21CollectiveEpilogueFwdINS6_IJS8_SA_S9_EEENS6_IJNS7_ILi1EEESI_SI_EEESC_SE_Li256ELb0ELb1ELb1ELb0EEENS1_19SingleTileSchedulerILb0ELb1ELb1ELi128EEEEEEEEEvNT_6ParamsE:
	.zero		1944


//--------------------- .nv.constant0._ZN7cutlass13device_kernelIN5flash19enable_sm80_to_sm89INS1_16FlashAttnFwdSm80INS1_25CollectiveMainloopFwdSm80ILi8ELi1ELb0EN4cute5tupleIJNS5_1CILi128EEENS7_ILi64EEENS7_ILi256EEEEEELi256ENS_10bfloat16_tEfNS_4arch4Sm80ELb0ELb0ELb1ELb1ELb0ELb0ELb1ELb1EEENS1_21CollectiveEpilogueFwdINS6_IJS8_SA_S9_EEENS6_IJNS7_ILi1EEESI_SI_EEESC_SE_Li256ELb1ELb1ELb1ELb0EEENS1_36VarlenDynamicPersistentTileSchedulerILi128ELi64ELi256ELi256ELb1ELb1ELb0ELb0ELb1ELb1EEEEEEEEEvNT_6ParamsE --------------------------
	.section	.nv.constant0._ZN7cutlass13device_kernelIN5flash19enable_sm80_to_sm89INS1_16FlashAttnFwdSm80INS1_25CollectiveMainloopFwdSm80ILi8ELi1ELb0EN4cute5tupleIJNS5_1CILi128EEENS7_ILi64EEENS7_ILi256EEEEEELi256ENS_10bfloat16_tEfNS_4arch4Sm80ELb0ELb0ELb1ELb1ELb0ELb0ELb1ELb1EEENS1_21CollectiveEpilogueFwdINS6_IJS8_SA_S9_EEENS6_IJNS7_ILi1EEESI_SI_EEESC_SE_Li256ELb1ELb1ELb1ELb0EEENS1_36VarlenDynamicPersistentTileSchedulerILi128ELi64ELi256ELi256ELb1ELb1ELb0ELb0ELb1ELb1EEEEEEEEEvNT_6ParamsE,"a",@progbits
	.sectionflags	@""
	.align	4
.nv.constant0._ZN7cutlass13device_kernelIN5flash19enable_sm80_to_sm89INS1_16FlashAttnFwdSm80INS1_25CollectiveMainloopFwdSm80ILi8ELi1ELb0EN4cute5tupleIJNS5_1CILi128EEENS7_ILi64EEENS7_ILi256EEEEEELi256ENS_10bfloat16_tEfNS_4arch4Sm80ELb0ELb0ELb1ELb1ELb0ELb0ELb1ELb1EEENS1_21CollectiveEpilogueFwdINS6_IJS8_SA_S9_EEENS6_IJNS7_ILi1EEESI_SI_EEESC_SE_Li256ELb1ELb1ELb1ELb0EEENS1_36VarlenDynamicPersistentTileSchedulerILi128ELi64ELi256ELi256ELb1ELb1ELb0ELb0ELb1ELb1EEEEEEEEEvNT_6ParamsE:
	.zero		1976


//--------------------- .nv.constant0._ZN7cutlass13device_kernelIN5flash19enable_sm80_to_sm89INS1_16FlashAttnFwdSm80INS1_25CollectiveMainloopFwdSm80ILi8ELi1ELb0EN4cute5tupleIJNS5_1CILi128EEENS7_ILi48EEENS7_ILi256EEEEEELi256ENS_10bfloat16_tEfNS_4arch4Sm80ELb0ELb0ELb1ELb1ELb0ELb1ELb1ELb1EEENS1_21CollectiveEpilogueFwdINS6_IJS8_SA_S9_EEENS6_IJNS7_ILi1EEESI_SI_EEESC_SE_Li256ELb1ELb1ELb1ELb0EEENS1_36VarlenDynamicPersistentTileSchedulerILi128ELi48ELi256ELi256ELb1ELb1ELb0ELb0ELb1ELb1EEEEEEEEEvNT_6ParamsE --------------------------
	.section	.nv.constant0._ZN7cutlass13device_kernelIN5flash19enable_sm80_to_sm89INS1_16FlashAttnFwdSm80INS1_25CollectiveMainloopFwdSm80ILi8ELi1ELb0EN4cute5tupleIJNS5_1CILi128EEENS7_ILi48EEENS7_ILi256EEEEEELi256ENS_10bfloat16_tEfNS_4arch4Sm80ELb0ELb0ELb1ELb1ELb0ELb1ELb1ELb1EEENS1_21CollectiveEpilogueFwdINS6_IJS8_SA_S9_EEENS6_IJNS7_ILi1EEESI_SI_EEESC_SE_Li256ELb1ELb1ELb1ELb0EEENS1_36VarlenDynamicPersistentTileSchedulerILi128ELi48ELi256ELi256ELb1ELb1ELb0ELb0ELb1ELb1EEEEEEEEEvNT_6ParamsE,"a",@progbits
	.sectionflags	@""
	.align	4
.nv.constant0._ZN7cutlass13device_kernelIN5flash19enable_sm80_to_sm89INS1_16FlashAttnFwdSm80INS1_25CollectiveMainloopFwdSm80ILi8ELi1ELb0EN4cute5tupleIJNS5_1CILi128EEENS7_ILi48EEENS7_ILi256EEEEEELi256ENS_10bfloat16_tEfNS_4arch4Sm80ELb0ELb0ELb1ELb1ELb0ELb1ELb1ELb1EEENS1_21CollectiveEpilogueFwdINS6_IJS8_SA_S9_EEENS6_IJNS7_ILi1EEESI_SI_EEESC_SE_Li256ELb1ELb1ELb1ELb0EEENS1_36VarlenDynamicPersistentTileSchedulerILi128ELi48ELi256ELi256ELb1ELb1ELb0ELb0ELb1ELb1EEEEEEEEEvNT_6ParamsE:
	.zero		1976


//--------------------- .nv.constant0._ZN7cutlass13device_kernelIN5flash19enable_sm80_to_sm89INS1_16FlashAttnFwdSm80INS1_25CollectiveMainloopFwdSm80ILi8ELi1ELb0EN4cute5tupleIJNS5_1CILi128EEENS7_ILi64EEENS7_ILi256EEEEEELi256ENS_10bfloat16_tEfNS_4arch4Sm80ELb0ELb1ELb1ELb0ELb0ELb0ELb1ELb1EEENS1_21CollectiveEpilogueFwdINS6_IJS8_SA_S9_EEENS6_IJNS7_ILi1EEESI_SI_EEESC_SE_Li256ELb0ELb1ELb1ELb0EEENS1_19SingleTileSchedulerILb0ELb1ELb1ELi128EEEEEEEEEvNT_6ParamsE --------------------------
	.section	.nv.constant0._ZN7cutlass13device_kernelIN5flash19enable_sm80_to_sm89INS1_16FlashAttnFwdSm80INS1_25CollectiveMainloopFwdSm80ILi8ELi1ELb0EN4cute5tupleIJNS5_1CILi128EEENS7_ILi64EEENS7_ILi256EEEEEELi256ENS_10bfloat16_tEfNS_4arch4Sm80ELb0ELb1ELb1ELb0ELb0ELb0ELb1ELb1EEENS1_21CollectiveEpilogueFwdINS6_IJS8_SA_S9_EEENS6_IJNS7_ILi1EEESI_SI_EEESC_SE_Li256ELb0ELb1ELb1ELb0EEENS1_19SingleTileSchedulerILb0ELb1ELb1ELi128EEEEEEEEEvNT_6ParamsE,"a",@progbits
	.sectionflags	@""
	.align	4
.nv.constant0._ZN7cutlass13device_kernelIN5flash19enable_sm80_to_sm89INS1_16FlashAttnFwdSm80INS1_25CollectiveMainloopFwdSm80ILi8ELi1ELb0EN4cute5tupleIJNS5_1CILi128EEENS7_ILi64EEENS7_ILi256EEEEEELi256ENS_10bfloat16_tEfNS_4arch4Sm80ELb0ELb1ELb1ELb0ELb0ELb0ELb1ELb1EEENS1_21CollectiveEpilogueFwdINS6_IJS8_SA_S9_EEENS6_IJNS7_ILi1EEESI_SI_EEESC_SE_Li256ELb0ELb1ELb1ELb0EEENS1_19SingleTileSchedulerILb0ELb1ELb1ELi128EEEEEEEEEvNT_6ParamsE:
	.zero		1944


//--------------------- .nv.constant0._ZN7cutlass13device_kernelIN5flash19enable_sm80_to_sm89INS1_16FlashAttnFwdSm80INS1_25CollectiveMainloopFwdSm80ILi8ELi1ELb0EN4cute5tupleIJNS5_1CILi128EEENS7_ILi64EEENS7_ILi256EEEEEELi256ENS_10bfloat16_tEfNS_4arch4Sm80ELb0ELb1ELb1ELb1ELb0ELb0ELb1ELb1EEENS1_21CollectiveEpilogueFwdINS6_IJS8_SA_S9_EEENS6_IJNS7_ILi1EEESI_SI_EEESC_SE_Li256ELb1ELb1ELb1ELb0EEENS1_36VarlenDynamicPersistentTileSchedulerILi128ELi64ELi256ELi256ELb1ELb1ELb0ELb1ELb0ELb1EEEEEEEEEvNT_6ParamsE --------------------------
	.section	.nv.constant0._ZN7cutlass13device_kernelIN5flash19enable_sm80_to_sm89INS1_16FlashAttnFwdSm80INS1_25CollectiveMainloopFwdSm80ILi8ELi1ELb0EN4cute5tupleIJNS5_1CILi128EEENS7_ILi64EEENS7_ILi256EEEEEELi256ENS_10bfloat16_tEfNS_4arch4Sm80ELb0ELb1ELb1ELb1ELb0ELb0ELb1ELb1EEENS1_21CollectiveEpilogueFwdINS6_IJS8_SA_S9_EEENS6_IJNS7_ILi1EEESI_SI_EEESC_SE_Li256ELb1ELb1ELb1ELb0EEENS1_36VarlenDynamicPersistentTileSchedulerILi128ELi64ELi256ELi256ELb1ELb1ELb0ELb1ELb0ELb1EEEEEEEEEvNT_6ParamsE,"a",@progbits
	.sectionflags	@""
	.align	4
.nv.constant0._ZN7cutlass13device_kernelIN5flash19enable_sm80_to_sm89INS1_16FlashAttnFwdSm80INS1_25CollectiveMainloopFwdSm80ILi8ELi1ELb0EN4cute5tupleIJNS5_1CILi128EEENS7_ILi64EEENS7_ILi256EEEEEELi256ENS_10bfloat16_tEfNS_4arch4Sm80ELb0ELb1ELb1ELb1ELb0ELb0ELb1ELb1EEENS1_21CollectiveEpilogueFwdINS6_IJS8_SA_S9_EEENS6_IJNS7_ILi1EEESI_SI_EEESC_SE_Li256ELb1ELb1ELb1ELb0EEENS1_36VarlenDynamicPersistentTileSchedulerILi128ELi64ELi256ELi256ELb1ELb1ELb0ELb1ELb0ELb1EEEEEEEEEvNT_6ParamsE:
	.zero		1976


//--------------------- .nv.constant0._ZN7cutlass13device_kernelIN5flash19enable_sm80_to_sm89INS1_16FlashAttnFwdSm80INS1_25CollectiveMainloopFwdSm80ILi8ELi1ELb0EN4cute5tupleIJNS5_1CILi128EEENS7_ILi48EEENS7_ILi256EEEEEELi256ENS_10bfloat16_tEfNS_4arch4Sm80ELb0ELb1ELb1ELb1ELb0ELb1ELb1ELb1EEENS1_21CollectiveEpilogueFwdINS6_IJS8_SA_S9_EEENS6_IJNS7_ILi1EEESI_SI_EEESC_SE_Li256ELb1ELb1ELb1ELb0EEENS1_36VarlenDynamicPersistentTileSchedulerILi128ELi48ELi256ELi256ELb1ELb1ELb0ELb1ELb0ELb1EEEEEEEEEvNT_6ParamsE --------------------------
	.section	.nv.constant0._ZN7cutlass13device_kernelIN5flash19enable_sm80_to_sm89INS1_16FlashAttnFwdSm80INS1_25CollectiveMainloopFwdSm80ILi8ELi1ELb0EN4cute5tupleIJNS5_1CILi128EEENS7_ILi48EEENS7_ILi256EEEEEELi256ENS_10bfloat16_tEfNS_4arch4Sm80ELb0ELb1ELb1ELb1ELb0ELb1ELb1ELb1EEENS1_21CollectiveEpilogueFwdINS6_IJS8_SA_S9_EEENS6_IJNS7_ILi1EEESI_SI_EEESC_SE_Li256ELb1ELb1ELb1ELb0EEENS1_36VarlenDynamicPersistentTileSchedulerILi128ELi48ELi256ELi256ELb1ELb1ELb0ELb1ELb0ELb1EEEEEEEEEvNT_6ParamsE,"a",@progbits
	.sectionflags	@""
	.align	4
.nv.constant0._ZN7cutlass13device_kernelIN5flash19enable_sm80_to_sm89INS1_16FlashAttnFwdSm80INS1_25CollectiveMainloopFwdSm80ILi8ELi1ELb0EN4cute5tupleIJNS5_1CILi128EEENS7_ILi48EEENS7_ILi256EEEEEELi256ENS_10bfloat16_tEfNS_4arch4Sm80ELb0ELb1ELb1ELb1ELb0ELb1ELb1ELb1EEENS1_21CollectiveEpilogueFwdINS6_IJS8_SA_S9_EEENS6_IJNS7_ILi1EEESI_SI_EEESC_SE_Li256ELb1ELb1ELb1ELb0EEENS1_36VarlenDynamicPersistentTileSchedulerILi128ELi48ELi256ELi256ELb1ELb1ELb0ELb1ELb0ELb1EEEEEEEEEvNT_6ParamsE:
	.zero		1976


//--------------------- .nv.constant0._ZN7cutlass13device_kernelIN5flash19enable_sm80_to_sm89INS1_16FlashAttnFwdSm80INS1_25CollectiveMainloopFwdSm80ILi8ELi1ELb0EN4cute5tupleIJNS5_1CILi128EEENS7_ILi96EEENS7_ILi256EEEEEELi256ENS_10bfloat16_tEfNS_4arch4Sm80ELb1ELb0ELb1ELb0ELb0ELb0ELb1ELb1EEENS1_21CollectiveEpilogueFwdINS6_IJS8_SA_S9_EEENS6_IJNS7_ILi1EEESI_SI_EEESC_SE_Li256ELb0ELb1ELb1ELb0EEENS1_30DynamicPersistentTileSchedulerILi256ELi256ELb1ELb1ELb0EEEEEEEEEvNT_6ParamsE --------------------------
	.section	.nv.constant0._ZN7cutlass13device_kernelIN5flash19enable_sm80_to_sm89INS1_16FlashAttnFwdSm80INS1_25CollectiveMainloopFwdSm80ILi8ELi1ELb0EN4cute5tupleIJNS5_1CILi128EEENS7_ILi96EEENS7_ILi256EEEEEELi256ENS_10bfloat16_tEfNS_4arch4Sm80ELb1ELb0ELb1ELb0ELb0ELb0ELb1ELb1EEENS1_21CollectiveEpilogueFwdINS6_IJS8_SA_S9_EEENS6_IJNS7_ILi1EEESI_SI_EEESC_SE_Li256ELb0ELb1ELb1ELb0EEENS1_30DynamicPersistentTileSchedulerILi256ELi256ELb1ELb1ELb0EEEEEEEEEvNT_6ParamsE,"a",@progbits
	.sectionflags	@""
	.align	4
.nv.constant0._ZN7cutlass13device_kernelIN5flash19enable_sm80_to_sm89INS1_16FlashAttnFwdSm80INS1_25CollectiveMainloopFwdSm80ILi8ELi1ELb0EN4cute5tupleIJNS5_1CILi128EEENS7_ILi96EEENS7_ILi256EEEEEELi256ENS_10bfloat16_tEfNS_4arch4Sm80ELb1ELb0ELb1ELb0ELb0ELb0ELb1ELb1EEENS1_21CollectiveEpilogueFwdINS6_IJS8_SA_S9_EEENS6_IJNS7_ILi1EEESI_SI_EEESC_SE_Li256ELb0ELb1ELb1ELb0EEENS1_30DynamicPersistentTileSchedulerILi256ELi256ELb1ELb1ELb0EEEEEEEEEvNT_6ParamsE:
	.zero		1960


//--------------------- .nv.constant0._ZN7cutlass13device_kernelIN5flash19enable_sm80_to_sm89INS1_16FlashAttnFwdSm80INS1_25CollectiveMainloopFwdSm80ILi8ELi1ELb0EN4cute5tupleIJNS5_1CILi128EEENS7_ILi64EEENS7_ILi256EEEEEELi256ENS_10bfloat16_tEfNS_4arch4Sm80ELb1ELb0ELb1ELb1ELb0ELb0ELb1ELb1EEENS1_21CollectiveEpilogueFwdINS6_IJS8_SA_S9_EEENS6_IJNS7_ILi1EEESI_SI_EEESC_SE_Li256ELb1ELb1ELb1ELb0EEENS1_36VarlenDynamicPersistentTileSchedulerILi128ELi64ELi256ELi256ELb1ELb1ELb0ELb1ELb1ELb1EEEEEEEEEvNT_6ParamsE --------------------------
	.section	.nv.constant0._ZN7cutlass13device_kernelIN5flash19enable_sm80_to_sm89INS1_16FlashAttnFwdSm80INS1_25CollectiveMainloopFwdSm80ILi8ELi1ELb0EN4cute5tupleIJNS5_1CILi128EEENS7_ILi64EEENS7_ILi256EEEEEELi256ENS_10bfloat16_tEfNS_4arch4Sm80ELb1ELb0ELb1ELb1ELb0ELb0ELb1ELb1EEENS1_21CollectiveEpilogueFwdINS6_IJS8_SA_S9_EEENS6_IJNS7_ILi1EEESI_SI_EEESC_SE_Li256ELb1ELb1ELb1ELb0EEENS1_36VarlenDynamicPersistentTileSchedulerILi128ELi64ELi256ELi256ELb1ELb1ELb0ELb1ELb1ELb1EEEEEEEEEvNT_6ParamsE,"a",@progbits
	.sectionflags	@""
	.align	4
.nv.constant0._ZN7cutlass13device_kernelIN5flash19enable_sm80_to_sm89INS1_16FlashAttnFwdSm80INS1_25CollectiveMainloopFwdSm80ILi8ELi1ELb0EN4cute5tupleIJNS5_1CILi128EEENS7_ILi64EEENS7_ILi256EEEEEELi256ENS_10bfloat16_tEfNS_4arch4Sm80ELb1ELb0ELb1ELb1ELb0ELb0ELb1ELb1EEENS1_21CollectiveEpilogueFwdINS6_IJS8_SA_S9_EEENS6_IJNS7_ILi1EEESI_SI_EEESC_SE_Li256ELb1ELb1ELb1ELb0EEENS1_36VarlenDynamicPersistentTileSchedulerILi128ELi64ELi256ELi256ELb1ELb1ELb0ELb1ELb1ELb1EEEEEEEEEvNT_6ParamsE:
	.zero		1976


//--------------------- .nv.constant0._ZN7cutlass13device_kernelIN5flash19enable_sm80_to_sm89INS1_16FlashAttnFwdSm80INS1_25CollectiveMainloopFwdSm80ILi8ELi1ELb0EN4cute5tupleIJNS5_1CILi128EEENS7_ILi48EEENS7_ILi256EEEEEELi256ENS_10bfloat16_tEfNS_4arch4Sm80ELb1ELb0ELb1ELb1ELb0ELb1ELb1ELb1EEENS1_21CollectiveEpilogueFwdINS6_IJS8_SA_S9_EEENS6_IJNS7_ILi1EEESI_SI_EEESC_SE_Li256ELb1ELb1ELb1ELb0EEENS1_36VarlenDynamicPersistentTileSchedulerILi128ELi48ELi256ELi256ELb1ELb1ELb0ELb1ELb1ELb1EEEEEEEEEvNT_6ParamsE --------------------------
	.section	.nv.constant0._ZN7cutlass13device_kernelIN5flash19enable_sm80_to_sm89INS1_16FlashAttnFwdSm80INS1_25CollectiveMainloopFwdSm80ILi8ELi1ELb0EN4cute5tupleIJNS5_1CILi128EEENS7_ILi48EEENS7_ILi256EEEEEELi256ENS_10bfloat16_tEfNS_4arch4Sm80ELb1ELb0ELb1ELb1ELb0ELb1ELb1ELb1EEENS1_21CollectiveEpilogueFwdINS6_IJS8_SA_S9_EEENS6_IJNS7_ILi1EEESI_SI_EEESC_SE_Li256ELb1ELb1ELb1ELb0EEENS1_36VarlenDynamicPersistentTileSchedulerILi128ELi48ELi256ELi256ELb1ELb1ELb0ELb1ELb1ELb1EEEEEEEEEvNT_6ParamsE,"a",@progbits
	.sectionflags	@""
	.align	4
.nv.constant0._ZN7cutlass13device_kernelIN5flash19enable_sm80_to_sm89INS1_16FlashAttnFwdSm80INS1_25CollectiveMainloopFwdSm80ILi8ELi1ELb0EN4cute5tupleIJNS5_1CILi128EEENS7_ILi48EEENS7_ILi256EEEEEELi256ENS_10bfloat16_tEfNS_4arch4Sm80ELb1ELb0ELb1ELb1ELb0ELb1ELb1ELb1EEENS1_21CollectiveEpilogueFwdINS6_IJS8_SA_S9_EEENS6_IJNS7_ILi1EEESI_SI_EEESC_SE_Li256ELb1ELb1ELb1ELb0EEENS1_36VarlenDynamicPersistentTileSchedulerILi128ELi48ELi256ELi256ELb1ELb1ELb0ELb1ELb1ELb1EEEEEEEEEvNT_6ParamsE:
	.zero		1976


//--------------------- .nv.constant0._ZN7cutlass13device_kernelIN5flash19enable_sm80_to_sm89INS1_16FlashAttnFwdSm80INS1_25CollectiveMainloopFwdSm80ILi8ELi1ELb1EN4cute5tupleIJNS5_1CILi128EEENS7_ILi64EEENS7_ILi256EEEEEELi256ENS_10bfloat16_tEfNS_4arch4Sm80ELb0ELb0ELb0ELb0ELb0ELb0ELb1ELb1EEENS1_21CollectiveEpilogueFwdINS6_IJS8_SA_S9_EEENS6_IJNS7_ILi1EEESI_SI_EEESC_SE_Li256ELb0ELb1ELb1ELb0EEENS1_19SingleTileSchedulerILb0ELb1ELb1ELi128EEEEEEEEEvNT_6ParamsE --------------------------
	.section	.nv.constant0._ZN7cutlass13device_kernelIN5flash19enable_sm80_to_sm89INS1_16FlashAttnFwdSm80INS1_25CollectiveMainloopFwdSm80ILi8ELi1ELb1EN4cute5tupleIJNS5_1CILi128EEENS7_ILi64EEENS7_ILi256EEEEEELi256ENS_10bfloat16_tEfNS_4arch4Sm80ELb0ELb0ELb0ELb0ELb0ELb0ELb1ELb1EEENS1_21CollectiveEpilogueFwdINS6_IJS8_SA_S9_EEENS6_IJNS7_ILi1EEESI_SI_EEESC_SE_Li256ELb0ELb1ELb1ELb0EEENS1_19SingleTileSchedulerILb0ELb1ELb1ELi128EEEEEEEEEvNT_6ParamsE,"a",@progbits
	.sectionflags	@""
	.align	4
.nv.constant0._ZN7cutlass13device_kernelIN5flash19enable_sm80_to_sm89INS1_16FlashAttnFwdSm80INS1_25CollectiveMainloopFwdSm80ILi8ELi1ELb1EN4cute5tupleIJNS5_1CILi128EEENS7_ILi64EEENS7_ILi256EEEEEELi256ENS_10bfloat16_tEfNS_4arch4Sm80ELb0ELb0ELb0ELb0ELb0ELb0ELb1ELb1EEENS1_21CollectiveEpilogueFwdINS6_IJS8_SA_S9_EEENS6_IJNS7_ILi1EEESI_SI_EEESC_SE_Li256ELb0ELb1ELb1ELb0EEENS1_19SingleTileSchedulerILb0ELb1ELb1ELi128EEEEEEEEEvNT_6ParamsE:
	.zero		1944


//--------------------- .nv.constant0._ZN7cutlass13device_kernelIN5flash19enable_sm80_to_sm89INS1_16FlashAttnFwdSm80INS1_25CollectiveMainloopFwdSm80ILi8ELi1ELb1EN4cute5tupleIJNS5_1CILi128EEENS7_ILi48EEENS7_ILi256EEEEEELi256ENS_10bfloat16_tEfNS_4arch4Sm80ELb0ELb0ELb0ELb1ELb0ELb0ELb1ELb1EEENS1_21CollectiveEpilogueFwdINS6_IJS8_SA_S9_EEENS6_IJNS7_ILi1EEESI_SI_EEESC_SE_Li256ELb1ELb1ELb1ELb0EEENS1_36VarlenDynamicPersistentTileSchedulerILi128ELi48ELi256ELi256ELb1ELb1ELb0ELb0ELb1ELb1EEEEEEEEEvNT_6ParamsE --------------------------
	.section	.nv.constant0._ZN7cutlass13device_kernelIN5flash19enable_sm80_to_sm89INS1_16FlashAttnFwdSm80INS1_25CollectiveMainloopFwdSm80ILi8ELi1ELb1EN4cute5tupleIJNS5_1CILi128EEENS7_ILi48EEENS7_ILi256EEEEEELi256ENS_10bfloat16_tEfNS_4arch4Sm80ELb0ELb0ELb0ELb1ELb0ELb0ELb1ELb1EEENS1_21CollectiveEpilogueFwdINS6_IJS8_SA_S9_EEENS6_IJNS7_ILi1EEESI_SI_EEESC_SE_Li256ELb1ELb1ELb1ELb0EEENS1_36VarlenDynamicPersistentTileSchedulerILi128ELi48ELi256ELi256ELb1ELb1ELb0ELb0ELb1ELb1EEEEEEEEEvNT_6ParamsE,"a",@progbits
	.sectionflags	@""
	.align	4
.nv.constant0._ZN7cutlass13device_kernelIN5flash19enable_sm80_to_sm89INS1_16FlashAttnFwdSm80INS1_25CollectiveMainloopFwdSm80ILi8ELi1ELb1EN4cute5tupleIJNS5_1CILi128EEENS7_ILi48EEENS7_ILi256EEEEEELi256ENS_10bfloat16_tEfNS_4arch4Sm80ELb0ELb0ELb0ELb1ELb0ELb0ELb1ELb1EEENS1_21CollectiveEpilogueFwdINS6_IJS8_SA_S9_EEENS6_IJNS7_ILi1EEESI_SI_EEESC_SE_Li256ELb1ELb1ELb1ELb0EEENS1_36VarlenDynamicPersistentTileSchedulerILi128ELi48ELi256ELi256ELb1ELb1ELb0ELb0ELb1ELb1EEEEEEEEEvNT_6ParamsE:
	.zero		1976


//--------------------- .nv.constant0._ZN7cutlass13device_kernelIN5flash19enable_sm80_to_sm89INS1_16FlashAttnFwdSm80INS1_25CollectiveMainloopFwdSm80ILi8ELi1ELb0EN4cute5tupleIJNS5_1CILi128EEENS7_ILi32EEENS7_ILi256EEEEEELi256ENS_10bfloat16_tEfNS_4arch4Sm80ELb0ELb0ELb0ELb1ELb0ELb1ELb1ELb1EEENS1_21CollectiveEpilogueFwdINS6_IJS8_SA_S9_EEENS6_IJNS7_ILi1EEESI_SI_EEESC_SE_Li256ELb1ELb1ELb1ELb0EEENS1_36VarlenDynamicPersistentTileSchedulerILi128ELi32ELi256ELi256ELb1ELb1ELb0ELb0ELb1ELb1EEEEEEEEEvNT_6ParamsE --------------------------
	.section	.nv.constant0._ZN7cutlass13device_kernelIN5flash19enable_sm80_to_sm89INS1_16FlashAttnFwdSm80INS1_25CollectiveMainloopFwdSm80ILi8ELi1ELb0EN4cute5tupleIJNS5_1CILi128EEENS7_ILi32EEENS7_ILi256EEEEEELi256ENS_10bfloat16_tEfNS_4arch4Sm80ELb0ELb0ELb0ELb1ELb0ELb1ELb1ELb1EEENS1_21CollectiveEpilogueFwdINS6_IJS8_SA_S9_EEENS6_IJNS7_ILi1EEESI_SI_EEESC_SE_Li256ELb1ELb1ELb1ELb0EEENS1_36VarlenDynamicPersistentTileSchedulerILi128ELi32ELi256ELi256ELb1ELb1ELb0ELb0ELb1ELb1EEEEEEEEEvNT_6ParamsE,"a",@progbits
	.sectionflags	@""
	.align	4
.nv.constant0._ZN7cutlass13device_kernelIN5flash19enable_sm80_to_sm89INS1_16FlashAttnFwdSm80INS1_25CollectiveMainloopFwdSm80ILi8ELi1ELb0EN4cute5tupleIJNS5_1CILi128EEENS7_ILi32EEENS7_ILi256EEEEEELi256ENS_10bfloat16_tEfNS_4arch4Sm80ELb0ELb0ELb0ELb1ELb0ELb1ELb1ELb1EEENS1_21CollectiveEpilogueFwdINS6_IJS8_SA_S9_EEENS6_IJNS7_ILi1EEESI_SI_EEESC_SE_Li256ELb1ELb1ELb1ELb0EEENS1_36VarlenDynamicPersistentTileSchedulerILi128ELi32ELi256ELi256ELb1ELb1ELb0ELb0ELb1ELb1EEEEEEEEEvNT_6ParamsE:
	.zero		1976


//--------------------- .nv.constant0._ZN7cutlass13device_kernelIN5flash19enable_sm80_to_sm89INS1_16FlashAttnFwdSm80INS1_25CollectiveMainloopFwdSm80ILi8ELi1ELb1EN4cute5tupleIJNS5_1CILi128EEENS7_ILi48EEENS7_ILi256EEEEEELi256ENS_10bfloat16_tEfNS_4arch4Sm80ELb0ELb1ELb0ELb0ELb0ELb0ELb1ELb1EEENS1_21CollectiveEpilogueFwdINS6_IJS8_SA_S9_EEENS6_IJNS7_ILi1EEESI_SI_EEESC_SE_Li256ELb0ELb1ELb1ELb0EEENS1_19SingleTileSchedulerILb0ELb1ELb1ELi128EEEEEEEEEvNT_6ParamsE --------------------------
	.section	.nv.constant0._ZN7cutlass13device_kernelIN5flash19enable_sm80_to_sm89INS1_16FlashAttnFwdSm80INS1_25CollectiveMainloopFwdSm80ILi8ELi1ELb1EN4cute5tupleIJNS5_1CILi128EEENS7_ILi48EEENS7_ILi256EEEEEELi256ENS_10bfloat16_tEfNS_4arch4Sm80ELb0ELb1ELb0ELb0ELb0ELb0ELb1ELb1EEENS1_21CollectiveEpilogueFwdINS6_IJS8_SA_S9_EEENS6_IJNS7_ILi1EEESI_SI_EEESC_SE_Li256ELb0ELb1ELb1ELb0EEENS1_19SingleTileSchedulerILb0ELb1ELb1ELi128EEEEEEEEEvNT_6ParamsE,"a",@progbits
	.sectionflags	@""
	.align	4
.nv.constant0._ZN7cutlass13device_kernelIN5flash19enable_sm80_to_sm89INS1_16FlashAttnFwdSm80INS1_25CollectiveMainloopFwdSm80ILi8ELi1ELb1EN4cute5tupleIJNS5_1CILi128EEENS7_ILi48EEENS7_ILi256EEEEEELi256ENS_10bfloat16_tEfNS_4arch4Sm80ELb0ELb1ELb0ELb0ELb0ELb0ELb1ELb1EEENS1_21CollectiveEpilogueFwdINS6_IJS8_SA_S9_EEENS6_IJNS7_ILi1EEESI_SI_EEESC_SE_Li256ELb0ELb1ELb1ELb0EEENS1_19SingleTileSchedulerILb0ELb1ELb1ELi128EEEEEEEEEvNT_6ParamsE:
	.zero		1944


//--------------------- .nv.constant0._ZN7cutlass13device_kernelIN5flash19enable_sm80_to_sm89INS1_16FlashAttnFwdSm80INS1_25CollectiveMainloopFwdSm80ILi8ELi1ELb1EN4cute5tupleIJNS5_1CILi128EEENS7_ILi48EEENS7_ILi256EEEEEELi256ENS_10bfloat16_tEfNS_4arch4Sm80ELb0ELb1ELb0ELb1ELb0ELb0ELb1ELb1EEENS1_21CollectiveEpilogueFwdINS6_IJS8_SA_S9_EEENS6_IJNS7_ILi1EEESI_SI_EEESC_SE_Li256ELb1ELb1ELb1ELb0EEENS1_36VarlenDynamicPersistentTileSchedulerILi128ELi48ELi256ELi256ELb1ELb1ELb0ELb1ELb0ELb1EEEEEEEEEvNT_6ParamsE --------------------------
	.section	.nv.constant0._ZN7cutlass13device_kernelIN5flash19enable_sm80_to_sm89INS1_16FlashAttnFwdSm80INS1_25CollectiveMainloopFwdSm80ILi8ELi1ELb1EN4cute5tupleIJNS5_1CILi128EEENS7_ILi48EEENS7_ILi256EEEEEELi256ENS_10bfloat16_tEfNS_4arch4Sm80ELb0ELb1ELb0ELb1ELb0ELb0ELb1ELb1EEENS1_21CollectiveEpilogueFwdINS6_IJS8_SA_S9_EEENS6_IJNS7_ILi1EEESI_SI_EEESC_SE_Li256ELb1ELb1ELb1ELb0EEENS1_36VarlenDynamicPersistentTileSchedulerILi128ELi48ELi256ELi256ELb1ELb1ELb0ELb1ELb0ELb1EEEEEEEEEvNT_6ParamsE,"a",@progbits
	.sectionflags	@""
	.align	4
.nv.constant0._ZN7cutlass13device_kernelIN5flash19enable_sm80_to_sm89INS1_16FlashAttnFwdSm80INS1_25CollectiveMainloopFwdSm80ILi8ELi1ELb1EN4cute5tupleIJNS5_1CILi128EEENS7_ILi48EEENS7_ILi256EEEEEELi256ENS_10bfloat16_tEfNS_4arch4Sm80ELb0ELb1ELb0ELb1ELb0ELb0ELb1ELb1EEENS1_21CollectiveEpilogueFwdINS6_IJS8_SA_S9_EEENS6_IJNS7_ILi1EEESI_SI_EEESC_SE_Li256ELb1ELb1ELb1ELb0EEENS1_36VarlenDynamicPersistentTileSchedulerILi128ELi48ELi256ELi256ELb1ELb1ELb0ELb1ELb0ELb1EEEEEEEEEvNT_6ParamsE:
	.zero		1976


//--------------------- .nv.constant0._ZN7cutlass13device_kernelIN5flash19enable_sm80_to_sm89INS1_16FlashAttnFwdSm80INS1_25CollectiveMainloopFwdSm80ILi8ELi1ELb0EN4cute5tupleIJNS5_1CILi128EEENS7_ILi32EEENS7_ILi256EEEEEELi256ENS_10bfloat16_tEfNS_4arch4Sm80ELb0ELb1ELb0ELb1ELb0ELb1ELb1ELb1EEENS1_21CollectiveEpilogueFwdINS6_IJS8_SA_S9_EEENS6_IJNS7_ILi1EEESI_SI_EEESC_SE_Li256ELb1ELb1ELb1ELb0EEENS1_36VarlenDynamicPersistentTileSchedulerILi128ELi32ELi256ELi256ELb1ELb1ELb0ELb1ELb0ELb1EEEEEEEEEvNT_6ParamsE --------------------------
	.section	.nv.constant0._ZN7cutlass13device_kernelIN5flash19enable_sm80_to_sm89INS1_16FlashAttnFwdSm80INS1_25CollectiveMainloopFwdSm80ILi8ELi1ELb0EN4cute5tupleIJNS5_1CILi128EEENS7_ILi32EEENS7_ILi256EEEEEELi256ENS_10bfloat16_tEfNS_4arch4Sm80ELb0ELb1ELb0ELb1ELb0ELb1ELb1ELb1EEENS1_21CollectiveEpilogueFwdINS6_IJS8_SA_S9_EEENS6_IJNS7_ILi1EEESI_SI_EEESC_SE_Li256ELb1ELb1ELb1ELb0EEENS1_36VarlenDynamicPersistentTileSchedulerILi128ELi32ELi256ELi256ELb1ELb1ELb0ELb1ELb0ELb1EEEEEEEEEvNT_6ParamsE,"a",@progbits
	.sectionflags	@""
	.align	4
.nv.constant0._ZN7cutlass13device_kernelIN5flash19enable_sm80_to_sm89INS1_16FlashAttnFwdSm80INS1_25CollectiveMainloopFwdSm80ILi8ELi1ELb0EN4cute5tupleIJNS5_1CILi128EEENS7_ILi32EEENS7_ILi256EEEEEELi256ENS_10bfloat16_tEfNS_4arch4Sm80ELb0ELb1ELb0ELb1ELb0ELb1ELb1ELb1EEENS1_21CollectiveEpilogueFwdINS6_IJS8_SA_S9_EEENS6_IJNS7_ILi1EEESI_SI_EEESC_SE_Li256ELb1ELb1ELb1ELb0EEENS1_36VarlenDynamicPersistentTileSchedulerILi128ELi32ELi256ELi256ELb1ELb1ELb0ELb1ELb0ELb1EEEEEEEEEvNT_6ParamsE:
	.zero		1976


//--------------------- .nv.constant0._ZN7cutlass13device_kernelIN5flash19enable_sm80_to_sm89INS1_16FlashAttnFwdSm80INS1_25CollectiveMainloopFwdSm80ILi8ELi1ELb1EN4cute5tupleIJNS5_1CILi128EEENS7_ILi64EEENS7_ILi256EEEEEELi256ENS_10bfloat16_tEfNS_4arch4Sm80ELb1ELb0ELb0ELb0ELb0ELb0ELb1ELb1EEENS1_21CollectiveEpilogueFwdINS6_IJS8_SA_S9_EEENS6_IJNS7_ILi1EEESI_SI_EEESC_SE_Li256ELb0ELb1ELb1ELb0EEENS1_30DynamicPersistentTileSchedulerILi256ELi256ELb1ELb1ELb0EEEEEEEEEvNT_6ParamsE --------------------------
	.section	.nv.constant0._ZN7cutlass13device_kernelIN5flash19enable_sm80_to_sm89INS1_16FlashAttnFwdSm80INS1_25CollectiveMainloopFwdSm80ILi8ELi1ELb1EN4cute5tupleIJNS5_1CILi128EEENS7_ILi64EEENS7_ILi256EEEEEELi256ENS_10bfloat16_tEfNS_4arch4Sm80ELb1ELb0ELb0ELb0ELb0ELb0ELb1ELb1EEENS1_21CollectiveEpilogueFwdINS6_IJS8_SA_S9_EEENS6_IJNS7_ILi1EEESI_SI_EEESC_SE_Li256ELb0ELb1ELb1ELb0EEENS1_30DynamicPersistentTileSchedulerILi256ELi256ELb1ELb1ELb0EEEEEEEEEvNT_6ParamsE,"a",@progbits
	.sectionflags	@""
	.align	4
.nv.constant0._ZN7cutlass13device_kernelIN5flash19enable_sm80_to_sm89INS1_16FlashAttnFwdSm80INS1_25CollectiveMainloopFwdSm80ILi8ELi1ELb1EN4cute5tupleIJNS5_1CILi128EEENS7_ILi64EEENS7_ILi256EEEEEELi256ENS_10bfloat16_tEfNS_4arch4Sm80ELb1ELb0ELb0ELb0ELb0ELb0ELb1ELb1EEENS1_21CollectiveEpilogueFwdINS6_IJS8_SA_S9_EEENS6_IJNS7_ILi1EEESI_SI_EEESC_SE_Li256ELb0ELb1ELb1ELb0EEENS1_30DynamicPersistentTileSchedulerILi256ELi256ELb1ELb1ELb0EEEEEEEEEvNT_6ParamsE:
	.zero		1960


//--------------------- .nv.constant0._ZN7cutlass13device_kernelIN5flash19enable_sm80_to_sm89INS1_16FlashAttnFwdSm80INS1_25CollectiveMainloopFwdSm80ILi8ELi1ELb1EN4cute5tupleIJNS5_1CILi128EEENS7_ILi48EEENS7_ILi256EEEEEELi256ENS_10bfloat16_tEfNS_4arch4Sm80ELb1ELb0ELb0ELb1ELb0ELb0ELb1ELb1EEENS1_21CollectiveEpilogueFwdINS6_IJS8_SA_S9_EEENS6_IJNS7_ILi1EEESI_SI_EEESC_SE_Li256ELb1ELb1ELb1ELb0EEENS1_36VarlenDynamicPersistentTileSchedulerILi128ELi48ELi256ELi256ELb1ELb1ELb0ELb1ELb1ELb1EEEEEEEEEvNT_6ParamsE --------------------------
	.section	.nv.constant0._ZN7cutlass13device_kernelIN5flash19enable_sm80_to_sm89INS1_16FlashAttnFwdSm80INS1_25CollectiveMainloopFwdSm80ILi8ELi1ELb1EN4cute5tupleIJNS5_1CILi128EEENS7_ILi48EEENS7_ILi256EEEEEELi256ENS_10bfloat16_tEfNS_4arch4Sm80ELb1ELb0ELb0ELb1ELb0ELb0ELb1ELb1EEENS1_21CollectiveEpilogueFwdINS6_IJS8_SA_S9_EEENS6_IJNS7_ILi1EEESI_SI_EEESC_SE_Li256ELb1ELb1ELb1ELb0EEENS1_36VarlenDynamicPersistentTileSchedulerILi128ELi48ELi256ELi256ELb1ELb1ELb0ELb1ELb1ELb1EEEEEEEEEvNT_6ParamsE,"a",@progbits
	.sectionflags	@""
	.align	4
.nv.constant0._ZN7cutlass13device_kernelIN5flash19enable_sm80_to_sm89INS1_16FlashAttnFwdSm80INS1_25CollectiveMainloopFwdSm80ILi8ELi1ELb1EN4cute5tupleIJNS5_1CILi128EEENS7_ILi48EEENS7_ILi256EEEEEELi256ENS_10bfloat16_tEfNS_4arch4Sm80ELb1ELb0ELb0ELb1ELb0ELb0ELb1ELb1EEENS1_21CollectiveEpilogueFwdINS6_IJS8_SA_S9_EEENS6_IJNS7_ILi1EEESI_SI_EEESC_SE_Li256ELb1ELb1ELb1ELb0EEENS1_36VarlenDynamicPersistentTileSchedulerILi128ELi48ELi256ELi256ELb1ELb1ELb0ELb1ELb1ELb1EEEEEEEEEvNT_6ParamsE:
	.zero		1976


//--------------------- .nv.constant0._ZN7cutlass13device_kernelIN5flash19enable_sm80_to_sm89INS1_16FlashAttnFwdSm80INS1_25CollectiveMainloopFwdSm80ILi8ELi1ELb0EN4cute5tupleIJNS5_1CILi128EEENS7_ILi32EEENS7_ILi256EEEEEELi256ENS_10bfloat16_tEfNS_4arch4Sm80ELb1ELb0ELb0ELb1ELb0ELb1ELb1ELb1EEENS1_21CollectiveEpilogueFwdINS6_IJS8_SA_S9_EEENS6_IJNS7_ILi1EEESI_SI_EEESC_SE_Li256ELb1ELb1ELb1ELb0EEENS1_36VarlenDynamicPersistentTileSchedulerILi128ELi32ELi256ELi256ELb1ELb1ELb0ELb1ELb1ELb1EEEEEEEEEvNT_6ParamsE --------------------------
	.section	.nv.constant0._ZN7cutlass13device_kernelIN5flash19enable_sm80_to_sm89INS1_16FlashAttnFwdSm80INS1_25CollectiveMainloopFwdSm80ILi8ELi1ELb0EN4cute5tupleIJNS5_1CILi128EEENS7_ILi32EEENS7_ILi256EEEEEELi256ENS_10bfloat16_tEfNS_4arch4Sm80ELb1ELb0ELb0ELb1ELb0ELb1ELb1ELb1EEENS1_21CollectiveEpilogueFwdINS6_IJS8_SA_S9_EEENS6_IJNS7_ILi1EEESI_SI_EEESC_SE_Li256ELb1ELb1ELb1ELb0EEENS1_36VarlenDynamicPersistentTileSchedulerILi128ELi32ELi256ELi256ELb1ELb1ELb0ELb1ELb1ELb1EEEEEEEEEvNT_6ParamsE,"a",@progbits
	.sectionflags	@""
	.align	4
.nv.constant0._ZN7cutlass13device_kernelIN5flash19enable_sm80_to_sm89INS1_16FlashAttnFwdSm80INS1_25CollectiveMainloopFwdSm80ILi8ELi1ELb0EN4cute5tupleIJNS5_1CILi128EEENS7_ILi32EEENS7_ILi256EEEEEELi256ENS_10bfloat16_tEfNS_4arch4Sm80ELb1ELb0ELb0ELb1ELb0ELb1ELb1ELb1EEENS1_21CollectiveEpilogueFwdINS6_IJS8_SA_S9_EEENS6_IJNS7_ILi1EEESI_SI_EEESC_SE_Li256ELb1ELb1ELb1ELb0EEENS1_36VarlenDynamicPersistentTileSchedulerILi128ELi32ELi256ELi256ELb1ELb1ELb0ELb1ELb1ELb1EEEEEEEEEvNT_6ParamsE:
	.zero		1976


//--------------------- .nv.constant0._ZN7cutlass13device_kernelIN5flash19enable_sm80_to_sm89INS1_16FlashAttnFwdSm80INS1_25CollectiveMainloopFwdSm80ILi8ELi1ELb0EN4cute5tupleIJNS5_1CILi128EEENS7_ILi96EEENS7_ILi256EEEEEELi256ENS_10bfloat16_tEfNS_4arch4Sm80ELb0ELb0ELb0ELb0ELb0ELb0ELb1ELb1EEENS1_21CollectiveEpilogueFwdINS6_IJS8_SA_S9_EEENS6_IJNS7_ILi1EEESI_SI_EEESC_SE_Li256ELb0ELb1ELb1ELb0EEENS1_19SingleTileSchedulerILb0ELb1ELb1ELi128EEEEEEEEEvNT_6ParamsE --------------------------
	.section	.nv.constant0._ZN7cutlass13device_kernelIN5flash19enable_sm80_to_sm89INS1_16FlashAttnFwdSm80INS1_25CollectiveMainloopFwdSm80ILi8ELi1ELb0EN4cute5tupleIJNS5_1CILi128EEENS7_ILi96EEENS7_ILi256EEEEEELi256ENS_10bfloat16_tEfNS_4arch4Sm80ELb0ELb0ELb0ELb0ELb0ELb0ELb1ELb1EEENS1_21CollectiveEpilogueFwdINS6_IJS8_SA_S9_EEENS6_IJNS7_ILi1EEESI_SI_EEESC_SE_Li256ELb0ELb1ELb1ELb0EEENS1_19SingleTileSchedulerILb0ELb1ELb1ELi128EEEEEEEEEvNT_6ParamsE,"a",@progbits
	.sectionflags	@""
	.align	4
.nv.constant0._ZN7cutlass13device_kernelIN5flash19enable_sm80_to_sm89INS1_16FlashAttnFwdSm80INS1_25CollectiveMainloopFwdSm80ILi8ELi1ELb0EN4cute5tupleIJNS5_1CILi128EEENS7_ILi96EEENS7_ILi256EEEEEELi256ENS_10bfloat16_tEfNS_4arch4Sm80ELb0ELb0ELb0ELb0ELb0ELb0ELb1ELb1EEENS1_21CollectiveEpilogueFwdINS6_IJS8_SA_S9_EEENS6_IJNS7_ILi1EEESI_SI_EEESC_SE_Li256ELb0ELb1ELb1ELb0EEENS1_19SingleTileSchedulerILb0ELb1ELb1ELi128EEEEEEEEEvNT_6ParamsE:
	.zero		1944


//--------------------- .nv.constant0._ZN7cutlass13device_kernelIN5flash19enable_sm80_to_sm89INS1_16FlashAttnFwdSm80INS1_25CollectiveMainloopFwdSm80ILi8ELi1ELb0EN4cute5tupleIJNS5_1CILi128EEENS7_ILi64EEENS7_ILi256EEEEEELi256ENS_10bfloat16_tEfNS_4arch4Sm80ELb0ELb0ELb0ELb1ELb0ELb0ELb1ELb1EEENS1_21CollectiveEpilogueFwdINS6_IJS8_SA_S9_EEENS6_IJNS7_ILi1EEESI_SI_EEESC_SE_Li256ELb1ELb1ELb1ELb0EEENS1_36VarlenDynamicPersistentTileSchedulerILi128ELi64ELi256ELi256ELb1ELb1ELb0ELb0ELb1ELb1EEEEEEEEEvNT_6ParamsE --------------------------
	.section	.nv.constant0._ZN7cutlass13device_kernelIN5flash19enable_sm80_to_sm89INS1_16FlashAttnFwdSm80INS1_25CollectiveMainloopFwdSm80ILi8ELi1ELb0EN4cute5tupleIJNS5_1CILi128EEENS7_ILi64EEENS7_ILi256EEEEEELi256ENS_10bfloat16_tEfNS_4arch4Sm80ELb0ELb0ELb0ELb1ELb0ELb0ELb1ELb1EEENS1_21CollectiveEpilogueFwdINS6_IJS8_SA_S9_EEENS6_IJNS7_ILi1EEESI_SI_EEESC_SE_Li256ELb1ELb1ELb1ELb0EEENS1_36VarlenDynamicPersistentTileSchedulerILi128ELi64ELi256ELi256ELb1ELb1ELb0ELb0ELb1ELb1EEEEEEEEEvNT_6ParamsE,"a",@progbits
	.sectionflags	@""
	.align	4
.nv.constant0._ZN7cutlass13device_kernelIN5flash19enable_sm80_to_sm89INS1_16FlashAttnFwdSm80INS1_25CollectiveMainloopFwdSm80ILi8ELi1ELb0EN4cute5tupleIJNS5_1CILi128EEENS7_ILi64EEENS7_ILi256EEEEEELi256ENS_10bfloat16_tEfNS_4arch4Sm80ELb0ELb0ELb0ELb1ELb0ELb0ELb1ELb1EEENS1_21CollectiveEpilogueFwdINS6_IJS8_SA_S9_EEENS6_IJNS7_ILi1EEESI_SI_EEESC_SE_Li256ELb1ELb1ELb1ELb0EEENS1_36VarlenDynamicPersistentTileSchedulerILi128ELi64ELi256ELi256ELb1ELb1ELb0ELb0ELb1ELb1EEEEEEEEEvNT_6ParamsE:
	.zero		1976


//--------------------- .nv.constant0._ZN7cutlass13device_kernelIN5flash19enable_sm80_to_sm89INS1_16FlashAttnFwdSm80INS1_25CollectiveMainloopFwdSm80ILi8ELi1ELb0EN4cute5tupleIJNS5_1CILi128EEENS7_ILi48EEENS7_ILi256EEEEEELi256ENS_10bfloat16_tEfNS_4arch4Sm80ELb0ELb0ELb0ELb1ELb0ELb1ELb1ELb1EEENS1_21CollectiveEpilogueFwdINS6_IJS8_SA_S9_EEENS6_IJNS7_ILi1EEESI_SI_EEESC_SE_Li256ELb1ELb1ELb1ELb0EEENS1_36VarlenDynamicPersistentTileSchedulerILi128ELi48ELi256ELi256ELb1ELb1ELb0ELb0ELb1ELb1EEEEEEEEEvNT_6ParamsE --------------------------
	.section	.nv.constant0._ZN7cutlass13device_kernelIN5flash19enable_sm80_to_sm89INS1_16FlashAttnFwdSm80INS1_25CollectiveMainloopFwdSm80ILi8ELi1ELb0EN4cute5tupleIJNS5_1CILi128EEENS7_ILi48EEENS7_ILi256EEEEEELi256ENS_10bfloat16_tEfNS_4arch4Sm80ELb0ELb0ELb0ELb1ELb0ELb1ELb1ELb1EEENS1_21CollectiveEpilogueFwdINS6_IJS8_SA_S9_EEENS6_IJNS7_ILi1EEESI_SI_EEESC_SE_Li256ELb1ELb1ELb1ELb0EEENS1_36VarlenDynamicPersistentTileSchedulerILi128ELi48ELi256ELi256ELb1ELb1ELb0ELb0ELb1ELb1EEEEEEEEEvNT_6ParamsE,"a",@progbits
	.sectionflags	@""
	.align	4
.nv.constant0._ZN7cutlass13device_kernelIN5flash19enable_sm80_to_sm89INS1_16FlashAttnFwdSm80INS1_25CollectiveMainloopFwdSm80ILi8ELi1ELb0EN4cute5tupleIJNS5_1CILi128EEENS7_ILi48EEENS7_ILi256EEEEEELi256ENS_10bfloat16_tEfNS_4arch4Sm80ELb0ELb0ELb0ELb1ELb0ELb1ELb1ELb1EEENS1_21CollectiveEpilogueFwdINS6_IJS8_SA_S9_EEENS6_IJNS7_ILi1EEESI_SI_EEESC_SE_Li256ELb1ELb1ELb1ELb0EEENS1_36VarlenDynamicPersistentTileSchedulerILi128ELi48ELi256ELi256ELb1ELb1ELb0ELb0ELb1ELb1EEEEEEEEEvNT_6ParamsE:
	.zero		1976


//--------------------- .nv.constant0._ZN7cutlass13device_kernelIN5flash19enable_sm80_to_sm89INS1_16FlashAttnFwdSm80INS1_25CollectiveMainloopFwdSm80ILi8ELi1ELb0EN4cute5tupleIJNS5_1CILi128EEENS7_ILi64EEENS7_ILi256EEEEEELi256ENS_10bfloat16_tEfNS_4arch4Sm80ELb0ELb1ELb0ELb0ELb0ELb0ELb1ELb1EEENS1_21CollectiveEpilogueFwdINS6_IJS8_SA_S9_EEENS6_IJNS7_ILi1EEESI_SI_EEESC_SE_Li256ELb0ELb1ELb1ELb0EEENS1_19SingleTileSchedulerILb0ELb1ELb1ELi128EEEEEEEEEvNT_6ParamsE --------------------------
	.section	.nv.constant0._ZN7cutlass13device_kernelIN5flash19enable_sm80_to_sm89INS1_16FlashAttnFwdSm80INS1_25CollectiveMainloopFwdSm80ILi8ELi1ELb0EN4cute5tupleIJNS5_1CILi128EEENS7_ILi64EEENS7_ILi256EEEEEELi256ENS_10bfloat16_tEfNS_4arch4Sm80ELb0ELb1ELb0ELb0ELb0ELb0ELb1ELb1EEENS1_21CollectiveEpilogueFwdINS6_IJS8_SA_S9_EEENS6_IJNS7_ILi1EEESI_SI_EEESC_SE_Li256ELb0ELb1ELb1ELb0EEENS1_19SingleTileSchedulerILb0ELb1ELb1ELi128EEEEEEEEEvNT_6ParamsE,"a",@progbits
	.sectionflags	@""
	.align	4
.nv.constant0._ZN7cutlass13device_kernelIN5flash19enable_sm80_to_sm89INS1_16FlashAttnFwdSm80INS1_25CollectiveMainloopFwdSm80ILi8ELi1ELb0EN4cute5tupleIJNS5_1CILi128EEENS7_ILi64EEENS7_ILi256EEEEEELi256ENS_10bfloat16_tEfNS_4arch4Sm80ELb0ELb1ELb0ELb0ELb0ELb0ELb1ELb1EEENS1_21CollectiveEpilogueFwdINS6_IJS8_SA_S9_EEENS6_IJNS7_ILi1EEESI_SI_EEESC_SE_Li256ELb0ELb1ELb1ELb0EEENS1_19SingleTileSchedulerILb0ELb1ELb1ELi128EEEEEEEEEvNT_6ParamsE:
	.zero		1944


//--------------------- .nv.constant0._ZN7cutlass13device_kernelIN5flash19enable_sm80_to_sm89INS1_16FlashAttnFwdSm80INS1_25CollectiveMainloopFwdSm80ILi8ELi1ELb0EN4cute5tupleIJNS5_1CILi128EEENS7_ILi64EEENS7_ILi256EEEEEELi256ENS_10bfloat16_tEfNS_4arch4Sm80ELb0ELb1ELb0ELb1ELb0ELb0ELb1ELb1EEENS1_21CollectiveEpilogueFwdINS6_IJS8_SA_S9_EEENS6_IJNS7_ILi1EEESI_SI_EEESC_SE_Li256ELb1ELb1ELb1ELb0EEENS1_36VarlenDynamicPersistentTileSchedulerILi128ELi64ELi256ELi256ELb1ELb1ELb0ELb1ELb0ELb1EEEEEEEEEvNT_6ParamsE --------------------------
	.section	.nv.constant0._ZN7cutlass13device_kernelIN5flash19enable_sm80_to_sm89INS1_16FlashAttnFwdSm80INS1_25CollectiveMainloopFwdSm80ILi8ELi1ELb0EN4cute5tupleIJNS5_1CILi128EEENS7_ILi64EEENS7_ILi256EEEEEELi256ENS_10bfloat16_tEfNS_4arch4Sm80ELb0ELb1ELb0ELb1ELb0ELb0ELb1ELb1EEENS1_21CollectiveEpilogueFwdINS6_IJS8_SA_S9_EEENS6_IJNS7_ILi1EEESI_SI_EEESC_SE_Li256ELb1ELb1ELb1ELb0EEENS1_36VarlenDynamicPersistentTileSchedulerILi128ELi64ELi256ELi256ELb1ELb1ELb0ELb1ELb0ELb1EEEEEEEEEvNT_6ParamsE,"a",@progbits
	.sectionflags	@""
	.align	4
.nv.constant0._ZN7cutlass13device_kernelIN5flash19enable_sm80_to_sm89INS1_16FlashAttnFwdSm80INS1_25CollectiveMainloopFwdSm80ILi8ELi1ELb0EN4cute5tupleIJNS5_1CILi128EEENS7_ILi64EEENS7_ILi256EEEEEELi256ENS_10bfloat16_tEfNS_4arch4Sm80ELb0ELb1ELb0ELb1ELb0ELb0ELb1ELb1EEENS1_21CollectiveEpilogueFwdINS6_IJS8_SA_S9_EEENS6_IJNS7_ILi1EEESI_SI_EEESC_SE_Li256ELb1ELb1ELb1ELb0EEENS1_36VarlenDynamicPersistentTileSchedulerILi128ELi64ELi256ELi256ELb1ELb1ELb0ELb1ELb0ELb1EEEEEEEEEvNT_6ParamsE:
	.zero		1976


//--------------------- .nv.constant0._ZN7cutlass13device_kernelIN5flash19enable_sm80_to_sm89INS1_16FlashAttnFwdSm80INS1_25CollectiveMainloopFwdSm80ILi8ELi1ELb0EN4cute5tupleIJNS5_1CILi128EEENS7_ILi48EEENS7_ILi256EEEEEELi256ENS_10bfloat16_tEfNS_4arch4Sm80ELb0ELb1ELb0ELb1ELb0ELb1ELb1ELb1EEENS1_21CollectiveEpilogueFwdINS6_IJS8_SA_S9_EEENS6_IJNS7_ILi1EEESI_SI_EEESC_SE_Li256ELb1ELb1ELb1ELb0EEENS1_36VarlenDynamicPersistentTileSchedulerILi128ELi48ELi256ELi256ELb1ELb1ELb0ELb1ELb0ELb1EEEEEEEEEvNT_6ParamsE --------------------------
	.section	.nv.constant0._ZN7cutlass13device_kernelIN5flash19enable_sm80_to_sm89INS1_16FlashAttnFwdSm80INS1_25CollectiveMainloopFwdSm80ILi8ELi1ELb0EN4cute5tupleIJNS5_1CILi128EEENS7_ILi48EEENS7_ILi256EEEEEELi256ENS_10bfloat16_tEfNS_4arch4Sm80ELb0ELb1ELb0ELb1ELb0ELb1ELb1ELb1EEENS1_21CollectiveEpilogueFwdINS6_IJS8_SA_S9_EEENS6_IJNS7_ILi1EEESI_SI_EEESC_SE_Li256ELb1ELb1ELb1ELb0EEENS1_36VarlenDynamicPersistentTileSchedulerILi128ELi48ELi256ELi256ELb1ELb1ELb0ELb1ELb0ELb1EEEEEEEEEvNT_6ParamsE,"a",@progbits
	.sectionflags	@""
	.align	4
.nv.constant0._ZN7cutlass13device_kernelIN5flash19enable_sm80_to_sm89INS1_16FlashAttnFwdSm80INS1_25CollectiveMainloopFwdSm80ILi8ELi1ELb0EN4cute5tupleIJNS5_1CILi128EEENS7_ILi48EEENS7_ILi256EEEEEELi256ENS_10bfloat16_tEfNS_4arch4Sm80ELb0ELb1ELb0ELb1ELb0ELb1ELb1ELb1EEENS1_21CollectiveEpilogueFwdINS6_IJS8_SA_S9_EEENS6_IJNS7_ILi1EEESI_SI_EEESC_SE_Li256ELb1ELb1ELb1ELb0EEENS1_36VarlenDynamicPersistentTileSchedulerILi128ELi48ELi256ELi256ELb1ELb1ELb0ELb1ELb0ELb1EEEEEEEEEvNT_6ParamsE:
	.zero		1976


//--------------------- .nv.constant0._ZN7cutlass13device_kernelIN5flash19enable_sm80_to_sm89INS1_16FlashAttnFwdSm80INS1_25CollectiveMainloopFwdSm80ILi8ELi1ELb0EN4cute5tupleIJNS5_1CILi128EEENS7_ILi96EEENS7_ILi256EEEEEELi256ENS_10bfloat16_tEfNS_4arch4Sm80ELb1ELb0ELb0ELb0ELb0ELb0ELb1ELb1EEENS1_21CollectiveEpilogueFwdINS6_IJS8_SA_S9_EEENS6_IJNS7_ILi1EEESI_SI_EEESC_SE_Li256ELb0ELb1ELb1ELb0EEENS1_30DynamicPersistentTileSchedulerILi256ELi256ELb1ELb1ELb0EEEEEEEEEvNT_6ParamsE --------------------------
	.section	.nv.constant0._ZN7cutlass13device_kernelIN5flash19enable_sm80_to_sm89INS1_16FlashAttnFwdSm80INS1_25CollectiveMainloopFwdSm80ILi8ELi1ELb0EN4cute5tupleIJNS5_1CILi128EEENS7_ILi96EEENS7_ILi256EEEEEELi256ENS_10bfloat16_tEfNS_4arch4Sm80ELb1ELb0ELb0ELb0ELb0ELb0ELb1ELb1EEENS1_21CollectiveEpilogueFwdINS6_IJS8_SA_S9_EEENS6_IJNS7_ILi1EEESI_SI_EEESC_SE_Li256ELb0ELb1ELb1ELb0EEENS1_30DynamicPersistentTileSchedulerILi256ELi256ELb1ELb1ELb0EEEEEEEEEvNT_6ParamsE,"a",@progbits
	.sectionflags	@""
	.align	4
.nv.constant0._ZN7cutlass13device_kernelIN5flash19enable_sm80_to_sm89INS1_16FlashAttnFwdSm80INS1_25CollectiveMainloopFwdSm80ILi8ELi1ELb0EN4cute5tupleIJNS5_1CILi128EEENS7_ILi96EEENS7_ILi256EEEEEELi256ENS_10bfloat16_tEfNS_4arch4Sm80ELb1ELb0ELb0ELb0ELb0ELb0ELb1ELb1EEENS1_21CollectiveEpilogueFwdINS6_IJS8_SA_S9_EEENS6_IJNS7_ILi1EEESI_SI_EEESC_SE_Li256ELb0ELb1ELb1ELb0EEENS1_30DynamicPersistentTileSchedulerILi256ELi256ELb1ELb1ELb0EEEEEEEEEvNT_6ParamsE:
	.zero		1960


//--------------------- .nv.constant0._ZN7cutlass13device_kernelIN5flash19enable_sm80_to_sm89INS1_16FlashAttnFwdSm80INS1_25CollectiveMainloopFwdSm80ILi8ELi1ELb0EN4cute5tupleIJNS5_1CILi128EEENS7_ILi64EEENS7_ILi256EEEEEELi256ENS_10bfloat16_tEfNS_4arch4Sm80ELb1ELb0ELb0ELb1ELb0ELb0ELb1ELb1EEENS1_21CollectiveEpilogueFwdINS6_IJS8_SA_S9_EEENS6_IJNS7_ILi1EEESI_SI_EEESC_SE_Li256ELb1ELb1ELb1ELb0EEENS1_36VarlenDynamicPersistentTileSchedulerILi128ELi64ELi256ELi256ELb1ELb1ELb0ELb1ELb1ELb1EEEEEEEEEvNT_6ParamsE --------------------------
	.section	.nv.constant0._ZN7cutlass13device_kernelIN5flash19enable_sm80_to_sm89INS1_16FlashAttnFwdSm80INS1_25CollectiveMainloopFwdSm80ILi8ELi1ELb0EN4cute5tupleIJNS5_1CILi128EEENS7_ILi64EEENS7_ILi256EEEEEELi256ENS_10bfloat16_tEfNS_4arch4Sm80ELb1ELb0ELb0ELb1ELb0ELb0ELb1ELb1EEENS1_21CollectiveEpilogueFwdINS6_IJS8_SA_S9_EEENS6_IJNS7_ILi1EEESI_SI_EEESC_SE_Li256ELb1ELb1ELb1ELb0EEENS1_36VarlenDynamicPersistentTileSchedulerILi128ELi64ELi256ELi256ELb1ELb1ELb0ELb1ELb1ELb1EEEEEEEEEvNT_6ParamsE,"a",@progbits
	.sectionflags	@""
	.align	4
.nv.constant0._ZN7cutlass13device_kernelIN5flash19enable_sm80_to_sm89INS1_16FlashAttnFwdSm80INS1_25CollectiveMainloopFwdSm80ILi8ELi1ELb0EN4cute5tupleIJNS5_1CILi128EEENS7_ILi64EEENS7_ILi256EEEEEELi256ENS_10bfloat16_tEfNS_4arch4Sm80ELb1ELb0ELb0ELb1ELb0ELb0ELb1ELb1EEENS1_21CollectiveEpilogueFwdINS6_IJS8_SA_S9_EEENS6_IJNS7_ILi1EEESI_SI_EEESC_SE_Li256ELb1ELb1ELb1ELb0EEENS1_36VarlenDynamicPersistentTileSchedulerILi128ELi64ELi256ELi256ELb1ELb1ELb0ELb1ELb1ELb1EEEEEEEEEvNT_6ParamsE:
	.zero		1976


//--------------------- .nv.constant0._ZN7cutlass13device_kernelIN5flash19enable_sm80_to_sm89INS1_16FlashAttnFwdSm80INS1_25CollectiveMainloopFwdSm80ILi8ELi1ELb0EN4cute5tupleIJNS5_1CILi128EEENS7_ILi48EEENS7_ILi256EEEEEELi256ENS_10bfloat16_tEfNS_4arch4Sm80ELb1ELb0ELb0ELb1ELb0ELb1ELb1ELb1EEENS1_21CollectiveEpilogueFwdINS6_IJS8_SA_S9_EEENS6_IJNS7_ILi1EEESI_SI_EEESC_SE_Li256ELb1ELb1ELb1ELb0EEENS1_36VarlenDynamicPersistentTileSchedulerILi128ELi48ELi256ELi256ELb1ELb1ELb0ELb1ELb1ELb1EEEEEEEEEvNT_6ParamsE --------------------------
	.section	.nv.constant0._ZN7cutlass13device_kernelIN5flash19enable_sm80_to_sm89INS1_16FlashAttnFwdSm80INS1_25CollectiveMainloopFwdSm80ILi8ELi1ELb0EN4cute5tupleIJNS5_1CILi128EEENS7_ILi48EEENS7_ILi256EEEEEELi256ENS_10bfloat16_tEfNS_4arch4Sm80ELb1ELb0ELb0ELb1ELb0ELb1ELb1ELb1EEENS1_21CollectiveEpilogueFwdINS6_IJS8_SA_S9_EEENS6_IJNS7_ILi1EEESI_SI_EEESC_SE_Li256ELb1ELb1ELb1ELb0EEENS1_36VarlenDynamicPersistentTileSchedulerILi128ELi48ELi256ELi256ELb1ELb1ELb0ELb1ELb1ELb1EEEEEEEEEvNT_6ParamsE,"a",@progbits
	.sectionflags	@""
	.align	4
.nv.constant0._ZN7cutlass13device_kernelIN5flash19enable_sm80_to_sm89INS1_16FlashAttnFwdSm80INS1_25CollectiveMainloopFwdSm80ILi8ELi1ELb0EN4cute5tupleIJNS5_1CILi128EEENS7_ILi48EEENS7_ILi256EEEEEELi256ENS_10bfloat16_tEfNS_4arch4Sm80ELb1ELb0ELb0ELb1ELb0ELb1ELb1ELb1EEENS1_21CollectiveEpilogueFwdINS6_IJS8_SA_S9_EEENS6_IJNS7_ILi1EEESI_SI_EEESC_SE_Li256ELb1ELb1ELb1ELb0EEENS1_36VarlenDynamicPersistentTileSchedulerILi128ELi48ELi256ELi256ELb1ELb1ELb0ELb1ELb1ELb1EEEEEEEEEvNT_6ParamsE:
	.zero		1976


//--------------------- SYMBOLS --------------------------

	.type		.nv.reservedSmem.offset0,@object
	.size		.nv.reservedSmem.offset0,0x4
